def matmul_kernel(
    a_ptr,
    b_ptr,
    c_ptr,
    M,
    N,
    K,
    stride_am,
    stride_ak,
    stride_bk,
    stride_bn,
    stride_cm,
    stride_cn,
    BLOCK_M: tl.constexpr,
    BLOCK_N: tl.constexpr,
    BLOCK_K: tl.constexpr,
    GROUP_M: tl.constexpr,
):
    pid = tl.program_id(axis=0)
    num_pid_m = tl.cdiv(M, BLOCK_M)
    num_pid_n = tl.cdiv(N, BLOCK_N)
    num_pid_in_group = GROUP_M * num_pid_n
    group_id = pid // num_pid_in_group
    first_pid_m = group_id * GROUP_M
    group_size_m = min(num_pid_m - first_pid_m, GROUP_M)
    pid_m = first_pid_m + ((pid % num_pid_in_group) % group_size_m)
    pid_n = (pid % num_pid_in_group) // group_size_m

    offs_am = (pid_m * BLOCK_M + tl.arange(0, BLOCK_M)) % M
    offs_bn = (pid_n * BLOCK_N + tl.arange(0, BLOCK_N)) % N
    offs_k = tl.arange(0, BLOCK_K)
    a_ptrs = a_ptr + offs_am[:, None] * stride_am + offs_k[None, :] * stride_ak
    b_ptrs = b_ptr + offs_k[:, None] * stride_bk + offs_bn[None, :] * stride_bn

    acc = tl.zeros((BLOCK_M, BLOCK_N), dtype=tl.float32)
    for kk in range(0, tl.cdiv(K, BLOCK_K)):
        a = tl.load(a_ptrs, mask=offs_k[None, :] < K - kk * BLOCK_K, other=0.0)
        b = tl.load(b_ptrs, mask=offs_k[:, None] < K - kk * BLOCK_K, other=0.0)
        acc = tl.dot(a, b, acc)
        a_ptrs += BLOCK_K * stride_ak
        b_ptrs += BLOCK_K * stride_bk

    c = acc.to(c_ptr.dtype.element_ty)
    offs_cm = pid_m * BLOCK_M + tl.arange(0, BLOCK_M)
    offs_cn = pid_n * BLOCK_N + tl.arange(0, BLOCK_N)
    c_ptrs = c_ptr + offs_cm[:, None] * stride_cm + offs_cn[None, :] * stride_cn
    mask = (offs_cm[:, None] < M) & (offs_cn[None, :] < N)
    tl.store(c_ptrs, c, mask=mask)

# config = {"BLOCK_K": 32, "BLOCK_M": 256, "BLOCK_N": 128, "GROUP_M": 8, "arch": "sm_100", "dtype": "fp8e4m3", "num_ctas": 1, "num_stages": 3, "num_warps": 1}
# arch = sm_100


// ===== COMPILED SASS (sm_100a) =====

	.target	sm_100a

	.elftype	@"ET_EXEC"


//--------------------- .note.nv.tkinfo           --------------------------
	.section	.note.nv.tkinfo,"",@"SHT_NOTE"
	.sectionflags	@"SHF_NOTE_NV_TKINFO"
	.tkinfo
        /*0018*/ 	.word	0x00000081
        /*0030*/ 	.string	""
        /*0030*/ 	.string	"ptxas-blackwell"
        /*0030*/ 	.string	"Cuda compilation tools, release 12.9, V12.9.86"
        /*0030*/ 	.string	"Build cuda_12.9.r12.9/compiler.36037853_0"
        /*0030*/ 	.string	"-v  -suppress-debug-info  -lineinfo  -arch sm_100a "



//--------------------- .note.nv.cuver            --------------------------
	.section	.note.nv.cuver,"",@"SHT_NOTE"
	.sectionflags	@"SHF_NOTE_NV_CUVER"
        /*0018*/ 	.short	0x0001
        /*001a*/ 	.short	0x0064
        /*001c*/ 	.short	0x0001
        /*001e*/ 	.short	0x0000
        /*0020*/ 	.short	0x0001
        /*0022*/ 	.short	0x0000


//--------------------- .nv.info                  --------------------------
	.section	.nv.info,"",@"SHT_CUDA_INFO"
	.align	4


	//----- nvinfo : EIATTR_REGCOUNT
	.align		4
        /*0000*/ 	.byte	0x04, 0x2f
        /*0002*/ 	.short	(.L_1 - .L_0)
	.align		4
.L_0:
        /*0004*/ 	.word	index@(matmul_kernel)
        /*0008*/ 	.word	0x00000040


	//----- nvinfo : EIATTR_FRAME_SIZE
	.align		4
.L_1:
        /*000c*/ 	.byte	0x04, 0x11
        /*000e*/ 	.short	(.L_3 - .L_2)
	.align		4
.L_2:
        /*0010*/ 	.word	index@(matmul_kernel)
        /*0014*/ 	.word	0x00003ae0


	//----- nvinfo : EIATTR_MIN_STACK_SIZE
	.align		4
.L_3:
        /*0018*/ 	.byte	0x04, 0x12
        /*001a*/ 	.short	(.L_5 - .L_4)
	.align		4
.L_4:
        /*001c*/ 	.word	index@(matmul_kernel)
        /*0020*/ 	.word	0x00003ae0
.L_5:


//--------------------- .nv.info.matmul_kernel    --------------------------
	.section	.nv.info.matmul_kernel,"",@"SHT_CUDA_INFO"
	.sectionflags	@""
	.align	4


	//----- nvinfo : EIATTR_CUDA_API_VERSION
	.align		4
        /*0000*/ 	.byte	0x04, 0x37
        /*0002*/ 	.short	(.L_7 - .L_6)
.L_6:
        /*0004*/ 	.word	0x00000081


	//----- nvinfo : EIATTR_KPARAM_INFO
	.align		4
.L_7:
        /*0008*/ 	.byte	0x04, 0x17
        /*000a*/ 	.short	(.L_9 - .L_8)
.L_8:
        /*000c*/ 	.word	0x00000000
        /*0010*/ 	.short	0x000d
        /*0012*/ 	.short	0x0048
        /*0014*/ 	.byte	0x00, 0xf4, 0x21, 0x00


	//----- nvinfo : EIATTR_KPARAM_INFO
	.align		4
.L_9:
        /*0018*/ 	.byte	0x04, 0x17
        /*001a*/ 	.short	(.L_11 - .L_10)
.L_10:
        /*001c*/ 	.word	0x00000000
        /*0020*/ 	.short	0x000c
        /*0022*/ 	.short	0x0040
        /*0024*/ 	.byte	0x00, 0xf4, 0x21, 0x00


	//----- nvinfo : EIATTR_KPARAM_INFO
	.align		4
.L_11:
        /*0028*/ 	.byte	0x04, 0x17
        /*002a*/ 	.short	(.L_13 - .L_12)
.L_12:
        /*002c*/ 	.word	0x00000000
        /*0030*/ 	.short	0x000b
        /*0032*/ 	.short	0x0038
        /*0034*/ 	.byte	0x00, 0xf0, 0x11, 0x00


	//----- nvinfo : EIATTR_KPARAM_INFO
	.align		4
.L_13:
        /*0038*/ 	.byte	0x04, 0x17
        /*003a*/ 	.short	(.L_15 - .L_14)
.L_14:
        /*003c*/ 	.word	0x00000000
        /*0040*/ 	.short	0x000a
        /*0042*/ 	.short	0x0034
        /*0044*/ 	.byte	0x00, 0xf0, 0x11, 0x00


	//----- nvinfo : EIATTR_KPARAM_INFO
	.align		4
.L_15:
        /*0048*/ 	.byte	0x04, 0x17
        /*004a*/ 	.short	(.L_17 - .L_16)
.L_16:
        /*004c*/ 	.word	0x00000000
        /*0050*/ 	.short	0x0009
        /*0052*/ 	.short	0x0030
        /*0054*/ 	.byte	0x00, 0xf0, 0x11, 0x00


	//----- nvinfo : EIATTR_KPARAM_INFO
	.align		4
.L_17:
        /*0058*/ 	.byte	0x04, 0x17
        /*005a*/ 	.short	(.L_19 - .L_18)
.L_18:
        /*005c*/ 	.word	0x00000000
        /*0060*/ 	.short	0x0008
        /*0062*/ 	.short	0x002c
        /*0064*/ 	.byte	0x00, 0xf0, 0x11, 0x00


	//----- nvinfo : EIATTR_KPARAM_INFO
	.align		4
.L_19:
        /*0068*/ 	.byte	0x04, 0x17
        /*006a*/ 	.short	(.L_21 - .L_20)
.L_20:
        /*006c*/ 	.word	0x00000000
        /*0070*/ 	.short	0x0007
        /*0072*/ 	.short	0x0028
        /*0074*/ 	.byte	0x00, 0xf0, 0x11, 0x00


	//----- nvinfo : EIATTR_KPARAM_INFO
	.align		4
.L_21:
        /*0078*/ 	.byte	0x04, 0x17
        /*007a*/ 	.short	(.L_23 - .L_22)
.L_22:
        /*007c*/ 	.word	0x00000000
        /*0080*/ 	.short	0x0006
        /*0082*/ 	.short	0x0024
        /*0084*/ 	.byte	0x00, 0xf0, 0x11, 0x00


	//----- nvinfo : EIATTR_KPARAM_INFO
	.align		4
.L_23:
        /*0088*/ 	.byte	0x04, 0x17
        /*008a*/ 	.short	(.L_25 - .L_24)
.L_24:
        /*008c*/ 	.word	0x00000000
        /*0090*/ 	.short	0x0005
        /*0092*/ 	.short	0x0020
        /*0094*/ 	.byte	0x00, 0xf0, 0x11, 0x00


	//----- nvinfo : EIATTR_KPARAM_INFO
	.align		4
.L_25:
        /*0098*/ 	.byte	0x04, 0x17
        /*009a*/ 	.short	(.L_27 - .L_26)
.L_26:
        /*009c*/ 	.word	0x00000000
        /*00a0*/ 	.short	0x0004
        /*00a2*/ 	.short	0x001c
        /*00a4*/ 	.byte	0x00, 0xf0, 0x11, 0x00


	//----- nvinfo : EIATTR_KPARAM_INFO
	.align		4
.L_27:
        /*00a8*/ 	.byte	0x04, 0x17
        /*00aa*/ 	.short	(.L_29 - .L_28)
.L_28:
        /*00ac*/ 	.word	0x00000000
        /*00b0*/ 	.short	0x0003
        /*00b2*/ 	.short	0x0018
        /*00b4*/ 	.byte	0x00, 0xf0, 0x11, 0x00


	//----- nvinfo : EIATTR_KPARAM_INFO
	.align		4
.L_29:
        /*00b8*/ 	.byte	0x04, 0x17
        /*00ba*/ 	.short	(.L_31 - .L_30)
.L_30:
        /*00bc*/ 	.word	0x00000000
        /*00c0*/ 	.short	0x0002
        /*00c2*/ 	.short	0x0010
        /*00c4*/ 	.byte	0x00, 0xf4, 0x21, 0x00


	//----- nvinfo : EIATTR_KPARAM_INFO
	.align		4
.L_31:
        /*00c8*/ 	.byte	0x04, 0x17
        /*00ca*/ 	.short	(.L_33 - .L_32)
.L_32:
        /*00cc*/ 	.word	0x00000000
        /*00d0*/ 	.short	0x0001
        /*00d2*/ 	.short	0x0008
        /*00d4*/ 	.byte	0x00, 0xf4, 0x21, 0x00


	//----- nvinfo : EIATTR_KPARAM_INFO
	.align		4
.L_33:
        /*00d8*/ 	.byte	0x04, 0x17
        /*00da*/ 	.short	(.L_35 - .L_34)
.L_34:
        /*00dc*/ 	.word	0x00000000
        /*00e0*/ 	.short	0x0000
        /*00e2*/ 	.short	0x0000
        /*00e4*/ 	.byte	0x00, 0xf4, 0x21, 0x00


	//----- nvinfo : EIATTR_SPARSE_MMA_MASK
	.align		4
.L_35:
        /*00e8*/ 	.byte	0x03, 0x50
        /*00ea*/ 	.short	0x0000


	//----- nvinfo : EIATTR_MAXREG_COUNT
	.align		4
        /*00ec*/ 	.byte	0x03, 0x1b
        /*00ee*/ 	.short	0x00ff


	//----- nvinfo : EIATTR_NUM_BARRIERS
	.align		4
        /*00f0*/ 	.byte	0x02, 0x4c
        /*00f2*/ 	.byte	0x01
	.zero		1


	//----- nvinfo : EIATTR_ANNOTATIONS
	.align		4
        /*00f4*/ 	.byte	0x04, 0x55
        /*00f6*/ 	.short	(.L_37 - .L_36)


	//   ....[0]....
.L_36:
        /*00f8*/ 	.word	0x00000001
        /*00fc*/ 	.byte	0xa0, 0x00, 0x00, 0x00, 0x01, 0x00, 0x00, 0x00, 0xe0, 0x00, 0x00, 0x00, 0x01, 0x00, 0x00, 0x00
        /* <DEDUP_REMOVED lines=275> */
        /*123c*/ 	.byte	0x80, 0x2a, 0x00, 0x00, 0x01, 0x00, 0x00, 0x00, 0x90, 0x2a, 0x00, 0x00


	//----- nvinfo : EIATTR_COOP_GROUP_MASK_REGIDS
	.align		4
.L_37:
        /*1248*/ 	.byte	0x04, 0x29
        /*124a*/ 	.short	(.L_39 - .L_38)


	//   ....[0]....
.L_38:
        /*124c*/ 	.word	0xffffffff


	//   ....[1]....
        /*1250*/ 	.word	0xffffffff


	//   ....[2]....
        /*1254*/ 	.word	0xffffffff


	//   ....[3]....
        /*1258*/ 	.word	0xffffffff


	//   ....[4]....
        /*125c*/ 	.word	0xffffffff


	//   ....[5]....
        /*1260*/ 	.word	0xffffffff


	//   ....[6]....
        /*1264*/ 	.word	0xffffffff


	//   ....[7]....
        /*1268*/ 	.word	0xffffffff


	//   ....[8]....
        /*126c*/ 	.word	0xffffffff


	//   ....[9]....
        /*1270*/ 	.word	0xffffffff


	//   ....[10]....
        /*1274*/ 	.word	0xffffffff


	//   ....[11]....
        /*1278*/ 	.word	0xffffffff


	//   ....[12]....
        /*127c*/ 	.word	0xffffffff


	//   ....[13]....
        /*1280*/ 	.word	0xffffffff


	//   ....[14]....
        /*1284*/ 	.word	0xffffffff


	//   ....[15]....
        /*1288*/ 	.word	0xffffffff


	//   ....[16]....
        /*128c*/ 	.word	0xffffffff


	//   ....[17]....
        /*1290*/ 	.word	0xffffffff


	//   ....[18]....
        /*1294*/ 	.word	0xffffffff


	//   ....[19]....
        /*1298*/ 	.word	0xffffffff


	//   ....[20]....
        /*129c*/ 	.word	0xffffffff


	//   ....[21]....
        /*12a0*/ 	.word	0xffffffff


	//   ....[22]....
        /*12a4*/ 	.word	0xffffffff


	//   ....[23]....
        /*12a8*/ 	.word	0xffffffff


	//   ....[24]....
        /*12ac*/ 	.word	0xffffffff


	//   ....[25]....
        /*12b0*/ 	.word	0xffffffff


	//   ....[26]....
        /*12b4*/ 	.word	0xffffffff


	//   ....[27]....
        /*12b8*/ 	.word	0xffffffff


	//   ....[28]....
        /*12bc*/ 	.word	0xffffffff


	//   ....[29]....
        /*12c0*/ 	.word	0xffffffff


	//   ....[30]....
        /*12c4*/ 	.word	0xffffffff


	//   ....[31]....
        /*12c8*/ 	.word	0xffffffff


	//   ....[32]....
        /*12cc*/ 	.word	0xffffffff


	//   ....[33]....
        /*12d0*/ 	.word	0xffffffff


	//   ....[34]....
        /*12d4*/ 	.word	0xffffffff


	//   ....[35]....
        /*12d8*/ 	.word	0xffffffff


	//   ....[36]....
        /*12dc*/ 	.word	0xffffffff


	//   ....[37]....
        /*12e0*/ 	.word	0xffffffff


	//   ....[38]....
        /*12e4*/ 	.word	0xffffffff


	//   ....[39]....
        /*12e8*/ 	.word	0xffffffff


	//   ....[40]....
        /*12ec*/ 	.word	0xffffffff


	//   ....[41]....
        /*12f0*/ 	.word	0xffffffff


	//   ....[42]....
        /*12f4*/ 	.word	0xffffffff


	//   ....[43]....
        /*12f8*/ 	.word	0xffffffff


	//   ....[44]....
        /*12fc*/ 	.word	0xffffffff


	//   ....[45]....
        /*1300*/ 	.word	0xffffffff


	//   ....[46]....
        /*1304*/ 	.word	0xffffffff


	//   ....[47]....
        /*1308*/ 	.word	0xffffffff


	//   ....[48]....
        /*130c*/ 	.word	0xffffffff


	//   ....[49]....
        /*1310*/ 	.word	0xffffffff


	//   ....[50]....
        /*1314*/ 	.word	0xffffffff


	//   ....[51]....
        /*1318*/ 	.word	0xffffffff


	//   ....[52]....
        /*131c*/ 	.word	0xffffffff


	//   ....[53]....
        /*1320*/ 	.word	0xffffffff


	//   ....[54]....
        /*1324*/ 	.word	0xffffffff


	//   ....[55]....
        /*1328*/ 	.word	0xffffffff


	//   ....[56]....
        /*132c*/ 	.word	0xffffffff


	//   ....[57]....
        /*1330*/ 	.word	0xffffffff


	//   ....[58]....
        /*1334*/ 	.word	0xffffffff


	//   ....[59]....
        /*1338*/ 	.word	0xffffffff


	//   ....[60]....
        /*133c*/ 	.word	0xffffffff


	//   ....[61]....
        /*1340*/ 	.word	0xffffffff


	//   ....[62]....
        /*1344*/ 	.word	0xffffffff


	//   ....[63]....
        /*1348*/ 	.word	0xffffffff


	//   ....[64]....
        /*134c*/ 	.word	0xffffffff


	//   ....[65]....
        /*1350*/ 	.word	0xffffffff


	//   ....[66]....
        /*1354*/ 	.word	0xffffffff


	//   ....[67]....
        /*1358*/ 	.word	0xffffffff


	//   ....[68]....
        /*135c*/ 	.word	0xffffffff


	//   ....[69]....
        /*1360*/ 	.word	0xffffffff


	//   ....[70]....
        /*1364*/ 	.word	0xffffffff


	//   ....[71]....
        /*1368*/ 	.word	0xffffffff


	//   ....[72]....
        /*136c*/ 	.word	0xffffffff


	//   ....[73]....
        /*1370*/ 	.word	0xffffffff


	//   ....[74]....
        /*1374*/ 	.word	0xffffffff


	//   ....[75]....
        /*1378*/ 	.word	0xffffffff


	//   ....[76]....
        /*137c*/ 	.word	0xffffffff


	//   ....[77]....
        /*1380*/ 	.word	0xffffffff


	//   ....[78]....
        /*1384*/ 	.word	0xffffffff


	//   ....[79]....
        /*1388*/ 	.word	0xffffffff


	//   ....[80]....
        /*138c*/ 	.word	0xffffffff


	//   ....[81]....
        /*1390*/ 	.word	0xffffffff


	//   ....[82]....
        /*1394*/ 	.word	0xffffffff


	//   ....[83]....
        /*1398*/ 	.word	0xffffffff


	//   ....[84]....
        /*139c*/ 	.word	0xffffffff


	//   ....[85]....
        /*13a0*/ 	.word	0xffffffff


	//   ....[86]....
        /*13a4*/ 	.word	0xffffffff


	//   ....[87]....
        /*13a8*/ 	.word	0xffffffff


	//   ....[88]....
        /*13ac*/ 	.word	0xffffffff


	//   ....[89]....
        /*13b0*/ 	.word	0xffffffff


	//   ....[90]....
        /*13b4*/ 	.word	0xffffffff


	//   ....[91]....
        /*13b8*/ 	.word	0xffffffff


	//   ....[92]....
        /*13bc*/ 	.word	0xffffffff


	//   ....[93]....
        /*13c0*/ 	.word	0xffffffff


	//   ....[94]....
        /*13c4*/ 	.word	0xffffffff


	//   ....[95]....
        /*13c8*/ 	.word	0xffffffff


	//   ....[96]....
        /*13cc*/ 	.word	0xffffffff


	//   ....[97]....
        /*13d0*/ 	.word	0xffffffff


	//   ....[98]....
        /*13d4*/ 	.word	0xffffffff


	//   ....[99]....
        /*13d8*/ 	.word	0xffffffff


	//   ....[100]....
        /*13dc*/ 	.word	0xffffffff


	//   ....[101]....
        /*13e0*/ 	.word	0xffffffff


	//   ....[102]....
        /*13e4*/ 	.word	0xffffffff


	//   ....[103]....
        /*13e8*/ 	.word	0xffffffff


	//   ....[104]....
        /*13ec*/ 	.word	0xffffffff


	//   ....[105]....
        /*13f0*/ 	.word	0xffffffff


	//   ....[106]....
        /*13f4*/ 	.word	0xffffffff


	//   ....[107]....
        /*13f8*/ 	.word	0xffffffff


	//   ....[108]....
        /*13fc*/ 	.word	0xffffffff


	//   ....[109]....
        /*1400*/ 	.word	0xffffffff


	//   ....[110]....
        /*1404*/ 	.word	0xffffffff


	//   ....[111]....
        /*1408*/ 	.word	0xffffffff


	//   ....[112]....
        /*140c*/ 	.word	0xffffffff


	//   ....[113]....
        /*1410*/ 	.word	0xffffffff


	//   ....[114]....
        /*1414*/ 	.word	0xffffffff


	//   ....[115]....
        /*1418*/ 	.word	0xffffffff


	//   ....[116]....
        /*141c*/ 	.word	0xffffffff


	//   ....[117]....
        /*1420*/ 	.word	0xffffffff


	//   ....[118]....
        /*1424*/ 	.word	0xffffffff


	//   ....[119]....
        /*1428*/ 	.word	0xffffffff


	//   ....[120]....
        /*142c*/ 	.word	0xffffffff


	//   ....[121]....
        /*1430*/ 	.word	0xffffffff


	//   ....[122]....
        /*1434*/ 	.word	0xffffffff


	//   ....[123]....
        /*1438*/ 	.word	0xffffffff


	//   ....[124]....
        /*143c*/ 	.word	0xffffffff


	//   ....[125]....
        /*1440*/ 	.word	0xffffffff


	//   ....[126]....
        /*1444*/ 	.word	0xffffffff


	//----- nvinfo : EIATTR_COOP_GROUP_INSTR_OFFSETS
	.align		4
.L_39:
        /*1448*/ 	.byte	0x04, 0x28
        /*144a*/ 	.short	(.L_41 - .L_40)


	//   ....[0]....
.L_40:
        /*144c*/ 	.word	0x00066830


	//   ....[1]....
        /*1450*/ 	.word	0x0006f8f0


	//   ....[2]....
        /*1454*/ 	.word	0x0006f950


	//   ....[3]....
        /*1458*/ 	.word	0x0006f970


	//   ....[4]....
        /*145c*/ 	.word	0x0006f9b0


	//   ....[5]....
        /*1460*/ 	.word	0x0006f9d0


	//   ....[6]....
        /*1464*/ 	.word	0x0006faa0


	//   ....[7]....
        /*1468*/ 	.word	0x0006fad0


	//   ....[8]....
        /*146c*/ 	.word	0x0006fb80


	//   ....[9]....
        /*1470*/ 	.word	0x0006fba0


	//   ....[10]....
        /*1474*/ 	.word	0x0006fbe0


	//   ....[11]....
        /*1478*/ 	.word	0x0006fc00


	//   ....[12]....
        /*147c*/ 	.word	0x0006fc20


	//   ....[13]....
        /*1480*/ 	.word	0x0006fc50


	//   ....[14]....
        /*1484*/ 	.word	0x0006fcc0


	//   ....[15]....
        /*1488*/ 	.word	0x0006fd10


	//   ....[16]....
        /*148c*/ 	.word	0x0006fd50


	//   ....[17]....
        /*1490*/ 	.word	0x0006fd70


	//   ....[18]....
        /*1494*/ 	.word	0x0006fdd0


	//   ....[19]....
        /*1498*/ 	.word	0x0006fdf0


	//   ....[20]....
        /*149c*/ 	.word	0x0006fe90


	//   ....[21]....
        /*14a0*/ 	.word	0x0006feb0


	//   ....[22]....
        /*14a4*/ 	.word	0x0006ff00


	//   ....[23]....
        /*14a8*/ 	.word	0x0006ff20


	//   ....[24]....
        /*14ac*/ 	.word	0x0006ff40


	//   ....[25]....
        /*14b0*/ 	.word	0x0006ff60


	//   ....[26]....
        /*14b4*/ 	.word	0x0006ff80


	//   ....[27]....
        /*14b8*/ 	.word	0x0006ffa0


	//   ....[28]....
        /*14bc*/ 	.word	0x0006ffc0


	//   ....[29]....
        /*14c0*/ 	.word	0x00070210


	//   ....[30]....
        /*14c4*/ 	.word	0x00070230


	//   ....[31]....
        /*14c8*/ 	.word	0x00070250


	//   ....[32]....
        /*14cc*/ 	.word	0x000702e0


	//   ....[33]....
        /*14d0*/ 	.word	0x00070310


	//   ....[34]....
        /*14d4*/ 	.word	0x00070350


	//   ....[35]....
        /*14d8*/ 	.word	0x00070370


	//   ....[36]....
        /*14dc*/ 	.word	0x00070400


	//   ....[37]....
        /*14e0*/ 	.word	0x00070420


	//   ....[38]....
        /*14e4*/ 	.word	0x000704b0


	//   ....[39]....
        /*14e8*/ 	.word	0x000704d0


	//   ....[40]....
        /*14ec*/ 	.word	0x000704f0


	//   ....[41]....
        /*14f0*/ 	.word	0x00070520


	//   ....[42]....
        /*14f4*/ 	.word	0x00070620


	//   ....[43]....
        /*14f8*/ 	.word	0x00070650


	//   ....[44]....
        /*14fc*/ 	.word	0x00070750


	//   ....[45]....
        /*1500*/ 	.word	0x00070770


	//   ....[46]....
        /*1504*/ 	.word	0x000707d0


	//   ....[47]....
        /*1508*/ 	.word	0x00070810


	//   ....[48]....
        /*150c*/ 	.word	0x00070880


	//   ....[49]....
        /*1510*/ 	.word	0x000708a0


	//   ....[50]....
        /*1514*/ 	.word	0x000708c0


	//   ....[51]....
        /*1518*/ 	.word	0x00070980


	//   ....[52]....
        /*151c*/ 	.word	0x000709d0


	//   ....[53]....
        /*1520*/ 	.word	0x00070a30


	//   ....[54]....
        /*1524*/ 	.word	0x00070a90


	//   ....[55]....
        /*1528*/ 	.word	0x00070ac0


	//   ....[56]....
        /*152c*/ 	.word	0x00070bc0


	//   ....[57]....
        /*1530*/ 	.word	0x00070be0


	//   ....[58]....
        /*1534*/ 	.word	0x00070c50


	//   ....[59]....
        /*1538*/ 	.word	0x00070c70


	//   ....[60]....
        /*153c*/ 	.word	0x00070cf0


	//   ....[61]....
        /*1540*/ 	.word	0x00070d10


	//   ....[62]....
        /*1544*/ 	.word	0x00070d30


	//   ....[63]....
        /*1548*/ 	.word	0x00070ea0


	//   ....[64]....
        /*154c*/ 	.word	0x00070ed0


	//   ....[65]....
        /*1550*/ 	.word	0x00070fb0


	//   ....[66]....
        /*1554*/ 	.word	0x000744b0


	//   ....[67]....
        /*1558*/ 	.word	0x00074f40


	//   ....[68]....
        /*155c*/ 	.word	0x00075010


	//   ....[69]....
        /*1560*/ 	.word	0x00075050


	//   ....[70]....
        /*1564*/ 	.word	0x000750d0


	//   ....[71]....
        /*1568*/ 	.word	0x000750f0


	//   ....[72]....
        /*156c*/ 	.word	0x000752c0


	//   ....[73]....
        /*1570*/ 	.word	0x00075330


	//   ....[74]....
        /*1574*/ 	.word	0x00075350


	//   ....[75]....
        /*1578*/ 	.word	0x00075370


	//   ....[76]....
        /*157c*/ 	.word	0x00075390


	//   ....[77]....
        /*1580*/ 	.word	0x00075420


	//   ....[78]....
        /*1584*/ 	.word	0x000754a0


	//   ....[79]....
        /*1588*/ 	.word	0x000754c0


	//   ....[80]....
        /*158c*/ 	.word	0x000754e0


	//   ....[81]....
        /*1590*/ 	.word	0x000755e0


	//   ....[82]....
        /*1594*/ 	.word	0x000756c0


	//   ....[83]....
        /*1598*/ 	.word	0x00075740


	//   ....[84]....
        /*159c*/ 	.word	0x000757f0


	//   ....[85]....
        /*15a0*/ 	.word	0x00075810


	//   ....[86]....
        /*15a4*/ 	.word	0x000758a0


	//   ....[87]....
        /*15a8*/ 	.word	0x00075920


	//   ....[88]....
        /*15ac*/ 	.word	0x00075a30


	//   ....[89]....
        /*15b0*/ 	.word	0x00075b20


	//   ....[90]....
        /*15b4*/ 	.word	0x00075b40


	//   ....[91]....
        /*15b8*/ 	.word	0x00075ba0


	//   ....[92]....
        /*15bc*/ 	.word	0x00075c40


	//   ....[93]....
        /*15c0*/ 	.word	0x00075c70


	//   ....[94]....
        /*15c4*/ 	.word	0x00075ca0


	//   ....[95]....
        /*15c8*/ 	.word	0x00075d10


	//   ....[96]....
        /*15cc*/ 	.word	0x00075db0


	//   ....[97]....
        /*15d0*/ 	.word	0x00075f00


	//   ....[98]....
        /*15d4*/ 	.word	0x00075f90


	//   ....[99]....
        /*15d8*/ 	.word	0x00075fc0


	//   ....[100]....
        /*15dc*/ 	.word	0x000760c0


	//   ....[101]....
        /*15e0*/ 	.word	0x000760f0


	//   ....[102]....
        /*15e4*/ 	.word	0x00076110


	//   ....[103]....
        /*15e8*/ 	.word	0x00076200


	//   ....[104]....
        /*15ec*/ 	.word	0x00076250


	//   ....[105]....
        /*15f0*/ 	.word	0x000762c0


	//   ....[106]....
        /*15f4*/ 	.word	0x00076380


	//   ....[107]....
        /*15f8*/ 	.word	0x000763a0


	//   ....[108]....
        /*15fc*/ 	.word	0x000764f0


	//   ....[109]....
        /*1600*/ 	.word	0x00076550


	//   ....[110]....
        /*1604*/ 	.word	0x000765f0


	//   ....[111]....
        /*1608*/ 	.word	0x00076650


	//   ....[112]....
        /*160c*/ 	.word	0x00076670


	//   ....[113]....
        /*1610*/ 	.word	0x00076730


	//   ....[114]....
        /*1614*/ 	.word	0x00076790


	//   ....[115]....
        /*1618*/ 	.word	0x000767b0


	//   ....[116]....
        /*161c*/ 	.word	0x00076940


	//   ....[117]....
        /*1620*/ 	.word	0x000769b0


	//   ....[118]....
        /*1624*/ 	.word	0x00076a80


	//   ....[119]....
        /*1628*/ 	.word	0x00076aa0


	//   ....[120]....
        /*162c*/ 	.word	0x00076b70


	//   ....[121]....
        /*1630*/ 	.word	0x00076b90


	//   ....[122]....
        /*1634*/ 	.word	0x00076c30


	//   ....[123]....
        /*1638*/ 	.word	0x00076cd0


	//   ....[124]....
        /*163c*/ 	.word	0x00076d80


	//   ....[125]....
        /*1640*/ 	.word	0x00076da0


	//   ....[126]....
        /*1644*/ 	.word	0x00076e50


	//----- nvinfo : EIATTR_VRC_CTA_INIT_COUNT
	.align		4
.L_41:
        /*1648*/ 	.byte	0x02, 0x4a
	.zero		1
	.zero		1


	//----- nvinfo : EIATTR_EXIT_INSTR_OFFSETS
	.align		4
        /*164c*/ 	.byte	0x04, 0x1c
        /*164e*/ 	.short	(.L_43 - .L_42)


	//   ....[0]....
.L_42:
        /*1650*/ 	.word	0x0008c9e0


	//   ....[1]....
        /*1654*/ 	.word	0x0008ca10


	//----- nvinfo : EIATTR_REQNTID
	.align		4
.L_43:
        /*1658*/ 	.byte	0x04, 0x10
        /*165a*/ 	.short	(.L_45 - .L_44)
.L_44:
        /*165c*/ 	.word	0x00000020
        /*1660*/ 	.word	0x00000001
        /*1664*/ 	.word	0x00000001


	//----- nvinfo : EIATTR_CBANK_PARAM_SIZE
	.align		4
.L_45:
        /*1668*/ 	.byte	0x03, 0x19
        /*166a*/ 	.short	0x0050


	//----- nvinfo : EIATTR_PARAM_CBANK
	.align		4
        /*166c*/ 	.byte	0x04, 0x0a
        /*166e*/ 	.short	(.L_47 - .L_46)
	.align		4
.L_46:
        /*1670*/ 	.word	index@(.nv.constant0.matmul_kernel)
        /*1674*/ 	.short	0x0380
        /*1676*/ 	.short	0x0050


	//----- nvinfo : EIATTR_SW_WAR
	.align		4
.L_47:
        /*1678*/ 	.byte	0x04, 0x36
        /*167a*/ 	.short	(.L_49 - .L_48)
.L_48:
        /*167c*/ 	.word	0x00000008
.L_49:


//--------------------- .nv.compat                --------------------------
	.section	.nv.compat,"",@"SHT_CUDA_COMPAT_INFO"
	.align	4
        /*0000*/ 	.byte	0x02, 0x02, 0x02, 0x00, 0x02, 0x05, 0x05, 0x00, 0x02, 0x03, 0x00, 0x00, 0x02, 0x06, 0x01, 0x00


//--------------------- .nv.callgraph             --------------------------
	.section	.nv.callgraph,"",@"SHT_CUDA_CALLGRAPH"
	.align	4
	.sectionentsize	8
	.align		4
        /*0000*/ 	.word	0x00000000
	.align		4
        /*0004*/ 	.word	0xffffffff
	.align		4
        /*0008*/ 	.word	0x00000000
	.align		4
        /*000c*/ 	.word	0xfffffffe
	.align		4
        /*0010*/ 	.word	0x00000000
	.align		4
        /*0014*/ 	.word	0xfffffffd
	.align		4
        /*0018*/ 	.word	0x00000000
	.align		4
        /*001c*/ 	.word	0xfffffffc


//--------------------- .text.matmul_kernel       --------------------------
	.section	.text.matmul_kernel,"ax",@progbits
	.align	128
        .global         matmul_kernel
        .type           matmul_kernel,@function
        .size           matmul_kernel,(.L_x_3 - matmul_kernel)
        .other          matmul_kernel,@"STO_CUDA_ENTRY STV_DEFAULT"
matmul_kernel:
.text.matmul_kernel:
[----:B------:R-:W0:Y:S08]  /*0000*/  LDC R1, c[0x0][0x37c] ;  /* 0x0000df00ff017b82 */ /* 0x000e300000000800 */
[----:B------:R-:W1:Y:S01]  /*0010*/  LDC.64 R2, c[0x0][0x398] ;  /* 0x0000e600ff027b82 */ /* 0x000e620000000a00 */
[----:B0-----:R-:W-:Y:S01]  /*0020*/  VIADD R1, R1, 0xffffc520 ;  /* 0xffffc52001017836 */ /* 0x001fe20000000000 */
[----:B------:R-:W0:Y:S01]  /*0030*/  S2R R5, SR_CTAID.X ;  /* 0x0000000000057919 */ /* 0x000e220000002500 */
[----:B------:R-:W2:Y:S01]  /*0040*/  LDCU UR20, c[0x0][0x3a0] ;  /* 0x00007400ff1477ac */ /* 0x000ea20008000800 */
[----:B------:R-:W3:Y:S01]  /*0050*/  S2R R12, SR_TID.X ;  /* 0x00000000000c7919 */ /* 0x000ee20000002100 */
[----:B------:R-:W-:-:S03]  /*0060*/  UMOV UR5, 0x400 ;  /* 0x0000040000057882 */ /* 0x000fc60000000000 */
[----:B------:R-:W4:Y:S01]  /*0070*/  S2UR UR4, SR_CgaCtaId ;  /* 0x00000000000479c3 */ /* 0x000f220000008800 */
[----:B------:R-:W0:Y:S01]  /*0080*/  LDCU.64 UR34, c[0x0][0x358] ;  /* 0x00006b00ff2277ac */ /* 0x000e220008000a00 */
[----:B--2---:R-:W-:Y:S01]  /*0090*/  UIADD3 UR20, UPT, UPT, UR20, 0x1f, URZ ;  /* 0x0000001f14147890 */ /* 0x004fe2000fffe0ff */
[----:B-1----:R1:W-:Y:S01]  /*00a0*/  STL.64 [R1+0x1038], R2 ;  /* 0x0010380201007387 */ /* 0x0023e20000100a00 */
[----:B------:R-:W-:Y:S02]  /*00b0*/  IMAD.MOV.U32 R22, RZ, RZ, R3 ;  /* 0x000000ffff167224 */ /* 0x000fe400078e0003 */
[----:B------:R-:W-:Y:S01]  /*00c0*/  UISETP.GE.AND UP0, UPT, UR20, 0x20, UPT ;  /* 0x000000201400788c */ /* 0x000fe2000bf06270 */
[----:B------:R-:W-:Y:S01]  /*00d0*/  IMAD.MOV.U32 R21, RZ, RZ, R2 ;  /* 0x000000ffff157224 */ /* 0x000fe200078e0002 */
[----:B------:R-:W-:Y:S01]  /*00e0*/  STL [R1+0x50], RZ ;  /* 0x000050ff01007387 */ /* 0x000fe20000100800 */
[----:B------:R-:W-:-:S03]  /*00f0*/  VIADD R0, R22, 0x7f ;  /* 0x0000007f16007836 */ /* 0x000fc60000000000 */
[----:B------:R-:W-:Y:S01]  /*0100*/  STL [R1+0x54], RZ ;  /* 0x000054ff01007387 */ /* 0x000fe20000100800 */
[----:B----4-:R-:W-:Y:S01]  /*0110*/  ULEA UR5, UR4, UR5, 0x18 ;  /* 0x0000000504057291 */ /* 0x010fe2000f8ec0ff */
[----:B0-----:R-:W-:Y:S02]  /*0120*/  IABS R8, R5 ;  /* 0x0000000500087213 */ /* 0x001fe40000000000 */
[----:B------:R-:W-:Y:S01]  /*0130*/  STL [R1+0x58], RZ ;  /* 0x000058ff01007387 */ /* 0x000fe20000100800 */
[----:B-1----:R-:W-:-:S03]  /*0140*/  SHF.R.S32.HI R3, RZ, 0x1f, R0 ;  /* 0x0000001fff037819 */ /* 0x002fc60000011400 */
[----:B------:R-:W-:Y:S01]  /*0150*/  STL [R1+0x5c], RZ ;  /* 0x00005cff01007387 */ /* 0x000fe20000100800 */
[----:B------:R-:W-:-:S03]  /*0160*/  LEA.HI R3, R3, R0, RZ, 0x7 ;  /* 0x0000000003037211 */ /* 0x000fc600078f38ff */
[----:B------:R-:W-:Y:S01]  /*0170*/  STL [R1+0x70], RZ ;  /* 0x000070ff01007387 */ /* 0x000fe20000100800 */
[----:B------:R-:W-:-:S03]  /*0180*/  SHF.R.S32.HI R3, RZ, 0x7, R3 ;  /* 0x00000007ff037819 */ /* 0x000fc60000011403 */
[----:B------:R-:W-:Y:S02]  /*0190*/  STL [R1+0x74], RZ ;  /* 0x000074ff01007387 */ /* 0x000fe40000100800 */
[----:B------:R-:W-:Y:S02]  /*01a0*/  IMAD.SHL.U32 R4, R3, 0x8, RZ ;  /* 0x0000000803047824 */ /* 0x000fe400078e00ff */
[----:B------:R-:W-:Y:S03]  /*01b0*/  STL [R1+0x78], RZ ;  /* 0x000078ff01007387 */ /* 0x000fe60000100800 */
[-C--:B------:R-:W-:Y:S01]  /*01c0*/  IABS R7, R4.reuse ;  /* 0x0000000400077213 */ /* 0x080fe20000000000 */
[----:B------:R-:W-:Y:S01]  /*01d0*/  STL [R1+0x7c], RZ ;  /* 0x00007cff01007387 */ /* 0x000fe20000100800 */
[----:B------:R-:W-:Y:S02]  /*01e0*/  IABS R10, R4 ;  /* 0x00000004000a7213 */ /* 0x000fe40000000000 */
[----:B------:R-:W0:Y:S01]  /*01f0*/  I2F.RP R0, R7 ;  /* 0x0000000700007306 */ /* 0x000e220000209400 */
[----:B------:R-:W-:Y:S04]  /*0200*/  STL [R1+0x90], RZ ;  /* 0x000090ff01007387 */ /* 0x000fe80000100800 */
[----:B------:R-:W-:Y:S04]  /*0210*/  STL [R1+0x94], RZ ;  /* 0x000094ff01007387 */ /* 0x000fe80000100800 */
[----:B------:R-:W-:Y:S04]  /*0220*/  STL [R1+0x98], RZ ;  /* 0x000098ff01007387 */ /* 0x000fe80000100800 */
[----:B------:R-:W-:Y:S01]  /*0230*/  STL [R1+0x9c], RZ ;  /* 0x00009cff01007387 */ /* 0x000fe20000100800 */
[----:B0-----:R-:W0:Y:S03]  /*0240*/  MUFU.RCP R0, R0 ;  /* 0x0000000000007308 */ /* 0x001e260000001000 */
[----:B------:R-:W-:Y:S04]  /*0250*/  STL [R1+0xb0], RZ ;  /* 0x0000b0ff01007387 */ /* 0x000fe80000100800 */
[----:B------:R-:W-:Y:S04]  /*0260*/  STL [R1+0xb4], RZ ;  /* 0x0000b4ff01007387 */ /* 0x000fe80000100800 */
[----:B------:R-:W-:Y:S04]  /*0270*/  STL [R1+0xb8], RZ ;  /* 0x0000b8ff01007387 */ /* 0x000fe80000100800 */
[----:B------:R-:W-:Y:S01]  /*0280*/  STL [R1+0xbc], RZ ;  /* 0x0000bcff01007387 */ /* 0x000fe20000100800 */
[----:B0-----:R-:W-:-:S03]  /*0290*/  VIADD R2, R0, 0xffffffe ;  /* 0x0ffffffe00027836 */ /* 0x001fc60000000000 */
[----:B------:R-:W-:Y:S01]  /*02a0*/  STL [R1+0xd0], RZ ;  /* 0x0000d0ff01007387 */ /* 0x000fe20000100800 */
[----:B------:R-:W-:Y:S01]  /*02b0*/  IMAD.MOV R0, RZ, RZ, -R10 ;  /* 0x000000ffff007224 */ /* 0x000fe200078e0a0a */
[----:B------:R0:W1:Y:S02]  /*02c0*/  F2I.FTZ.U32.TRUNC.NTZ R3, R2 ;  /* 0x0000000200037305 */ /* 0x000064000021f000 */
[----:B------:R-:W-:Y:S04]  /*02d0*/  STL [R1+0xd4], RZ ;  /* 0x0000d4ff01007387 */ /* 0x000fe80000100800 */
[----:B------:R-:W-:Y:S04]  /*02e0*/  STL [R1+0xd8], RZ ;  /* 0x0000d8ff01007387 */ /* 0x000fe80000100800 */
[----:B------:R-:W-:Y:S01]  /*02f0*/  STL [R1+0xdc], RZ ;  /* 0x0000dcff01007387 */ /* 0x000fe20000100800 */
[----:B0-----:R-:W-:-:S03]  /*0300*/  IMAD.MOV.U32 R2, RZ, RZ, RZ ;  /* 0x000000ffff027224 */ /* 0x001fc600078e00ff */
[----:B------:R-:W-:Y:S01]  /*0310*/  STL [R1+0xf0], RZ ;  /* 0x0000f0ff01007387 */ /* 0x000fe20000100800 */
[----:B-1----:R-:W-:-:S03]  /*0320*/  IMAD.MOV R6, RZ, RZ, -R3 ;  /* 0x000000ffff067224 */ /* 0x002fc600078e0a03 */
[----:B------:R-:W-:Y:S01]  /*0330*/  STL [R1+0xf4], RZ ;  /* 0x0000f4ff01007387 */ /* 0x000fe20000100800 */
[----:B------:R-:W-:-:S03]  /*0340*/  IMAD R9, R6, R7, RZ ;  /* 0x0000000706097224 */ /* 0x000fc600078e02ff */
[----:B------:R-:W-:Y:S01]  /*0350*/  STL [R1+0xf8], RZ ;  /* 0x0000f8ff01007387 */ /* 0x000fe20000100800 */
[----:B------:R-:W-:Y:S02]  /*0360*/  IMAD.MOV.U32 R6, RZ, RZ, R8 ;  /* 0x000000ffff067224 */ /* 0x000fe400078e0008 */
[----:B------:R-:W-:Y:S01]  /*0370*/  IMAD.HI.U32 R3, R3, R9, R2 ;  /* 0x0000000903037227 */ /* 0x000fe200078e0002 */
[----:B------:R-:W-:Y:S04]  /*0380*/  STL [R1+0xfc], RZ ;  /* 0x0000fcff01007387 */ /* 0x000fe80000100800 */
[----:B------:R-:W-:Y:S01]  /*0390*/  STL [R1+0x110], RZ ;  /* 0x000110ff01007387 */ /* 0x000fe20000100800 */
[----:B------:R-:W-:-:S03]  /*03a0*/  IMAD.HI.U32 R3, R3, R6, RZ ;  /* 0x0000000603037227 */ /* 0x000fc600078e00ff */
[----:B------:R-:W-:Y:S01]  /*03b0*/  STL [R1+0x114], RZ ;  /* 0x000114ff01007387 */ /* 0x000fe20000100800 */
[----:B------:R-:W-:-:S03]  /*03c0*/  IMAD R0, R3, R0, R6 ;  /* 0x0000000003007224 */ /* 0x000fc600078e0206 */
[----:B------:R-:W-:Y:S02]  /*03d0*/  STL [R1+0x118], RZ ;  /* 0x000118ff01007387 */ /* 0x000fe40000100800 */
[----:B------:R-:W-:Y:S02]  /*03e0*/  ISETP.GT.U32.AND P1, PT, R7, R0, PT ;  /* 0x000000000700720c */ /* 0x000fe40003f24070 */
[----:B------:R-:W-:Y:S04]  /*03f0*/  STL [R1+0x11c], RZ ;  /* 0x00011cff01007387 */ /* 0x000fe80000100800 */
[----:B------:R-:W-:Y:S04]  /*0400*/  STL [R1+0x130], RZ ;  /* 0x000130ff01007387 */ /* 0x000fe80000100800 */
[----:B------:R-:W-:Y:S03]  /*0410*/  STL [R1+0x134], RZ ;  /* 0x000134ff01007387 */ /* 0x000fe60000100800 */
[----:B------:R-:W-:Y:S01]  /*0420*/  @!P1 IMAD.IADD R0, R0, 0x1, -R7 ;  /* 0x0000000100009824 */ /* 0x000fe200078e0a07 */
[----:B------:R-:W-:Y:S01]  /*0430*/  STL [R1+0x138], RZ ;  /* 0x000138ff01007387 */ /* 0x000fe20000100800 */
[----:B------:R-:W-:Y:S01]  /*0440*/  @!P1 VIADD R3, R3, 0x1 ;  /* 0x0000000103039836 */ /* 0x000fe20000000000 */
[----:B------:R-:W-:-:S02]  /*0450*/  ISETP.NE.AND P1, PT, R4, RZ, PT ;  /* 0x000000ff0400720c */ /* 0x000fc40003f25270 */
[----:B------:R-:W-:Y:S01]  /*0460*/  STL [R1+0x13c], RZ ;  /* 0x00013cff01007387 */ /* 0x000fe20000100800 */
[----:B------:R-:W-:Y:S02]  /*0470*/  ISETP.GE.U32.AND P0, PT, R0, R7, PT ;  /* 0x000000070000720c */ /* 0x000fe40003f06070 */
[----:B------:R-:W-:Y:S01]  /*0480*/  LOP3.LUT R0, R5, R4, RZ, 0x3c, !PT ;  /* 0x0000000405007212 */ /* 0x000fe200078e3cff */
[----:B------:R-:W-:Y:S03]  /*0490*/  STL [R1+0x150], RZ ;  /* 0x000150ff01007387 */ /* 0x000fe60000100800 */
[----:B------:R-:W-:Y:S01]  /*04a0*/  ISETP.GE.AND P2, PT, R0, RZ, PT ;  /* 0x000000ff0000720c */ /* 0x000fe20003f46270 */
[----:B------:R-:W-:Y:S01]  /*04b0*/  STL [R1+0x154], RZ ;  /* 0x000154ff01007387 */ /* 0x000fe20000100800 */
[----:B------:R-:W-:-:S03]  /*04c0*/  VIADD R0, R21, 0xff ;  /* 0x000000ff15007836 */ /* 0x000fc60000000000 */
[----:B------:R-:W-:Y:S02]  /*04d0*/  STL [R1+0x158], RZ ;  /* 0x000158ff01007387 */ /* 0x000fe40000100800 */
[----:B------:R-:W-:Y:S02]  /*04e0*/  @P0 VIADD R3, R3, 0x1 ;  /* 0x0000000103030836 */ /* 0x000fe40000000000 */
[----:B------:R-:W-:Y:S02]  /*04f0*/  STL [R1+0x15c], RZ ;  /* 0x00015cff01007387 */ /* 0x000fe40000100800 */
[----:B------:R-:W-:Y:S01]  /*0500*/  IMAD.MOV.U32 R2, RZ, RZ, R3 ;  /* 0x000000ffff027224 */ /* 0x000fe200078e0003 */
[----:B------:R-:W-:Y:S01]  /*0510*/  SHF.R.S32.HI R3, RZ, 0x1f, R0 ;  /* 0x0000001fff037819 */ /* 0x000fe20000011400 */
[----:B------:R-:W-:Y:S02]  /*0520*/  STL [R1+0x170], RZ ;  /* 0x000170ff01007387 */ /* 0x000fe40000100800 */
[----:B------:R-:W-:Y:S01]  /*0530*/  @!P2 IMAD.MOV R2, RZ, RZ, -R2 ;  /* 0x000000ffff02a224 */ /* 0x000fe200078e0a02 */
[----:B------:R-:W-:Y:S01]  /*0540*/  @!P1 LOP3.LUT R2, RZ, R4, RZ, 0x33, !PT ;  /* 0x00000004ff029212 */ /* 0x000fe200078e33ff */
[----:B------:R-:W-:Y:S01]  /*0550*/  STL [R1+0x174], RZ ;  /* 0x000174ff01007387 */ /* 0x000fe20000100800 */
[----:B------:R-:W-:-:S03]  /*0560*/  LEA.HI R3, R3, R0, RZ, 0x8 ;  /* 0x0000000003037211 */ /* 0x000fc600078f40ff */
[----:B------:R-:W-:Y:S01]  /*0570*/  STL [R1+0x178], RZ ;  /* 0x000178ff01007387 */ /* 0x000fe20000100800 */
[----:B------:R-:W-:Y:S02]  /*0580*/  IMAD.SHL.U32 R6, R2, 0x8, RZ ;  /* 0x0000000802067824 */ /* 0x000fe400078e00ff */
[----:B------:R-:W-:Y:S01]  /*0590*/  IMAD.MOV R2, RZ, RZ, -R2 ;  /* 0x000000ffff027224 */ /* 0x000fe200078e0a02 */
[----:B------:R-:W-:Y:S02]  /*05a0*/  STL [R1+0x17c], RZ ;  /* 0x00017cff01007387 */ /* 0x000fe40000100800 */
[----:B------:R-:W-:Y:S01]  /*05b0*/  LEA.HI.SX32 R3, R3, -R6, 0x18 ;  /* 0x8000000603037211 */ /* 0x000fe200078fc2ff */
[----:B------:R-:W-:Y:S01]  /*05c0*/  IMAD R4, R4, R2, R5 ;  /* 0x0000000204047224 */ /* 0x000fe200078e0205 */
[----:B------:R-:W-:Y:S02]  /*05d0*/  STL [R1+0x190], RZ ;  /* 0x000190ff01007387 */ /* 0x000fe40000100800 */
[----:B------:R-:W-:-:S02]  /*05e0*/  VIMNMX R11, PT, PT, R3, 0x8, PT ;  /* 0x00000008030b7848 */ /* 0x000fc40003fe0100 */
[----:B------:R-:W-:Y:S01]  /*05f0*/  STL [R1+0x194], RZ ;  /* 0x000194ff01007387 */ /* 0x000fe20000100800 */
[----:B------:R-:W-:Y:S02]  /*0600*/  IABS R9, R4 ;  /* 0x0000000400097213 */ /* 0x000fe40000000000 */
[----:B------:R-:W-:Y:S01]  /*0610*/  IABS R7, R11 ;  /* 0x0000000b00077213 */ /* 0x000fe20000000000 */
[----:B------:R-:W-:Y:S03]  /*0620*/  STL [R1+0x198], RZ ;  /* 0x000198ff01007387 */ /* 0x000fe60000100800 */
        /* <DEDUP_REMOVED lines=11> */
[----:B------:R-:W-:Y:S04]  /*06e0*/  STL [R1+0x1dc], RZ ;  /* 0x0001dcff01007387 */ /* 0x000fe80000100800 */
[----:B------:R-:W-:Y:S01]  /*06f0*/  STL [R1+0x1e0], RZ ;  /* 0x0001e0ff01007387 */ /* 0x000fe20000100800 */
[----:B------:R-:W0:Y:S03]  /*0700*/  F2I.FTZ.U32.TRUNC.NTZ R3, R3 ;  /* 0x0000000300037305 */ /* 0x000e26000021f000 */
[----:B------:R-:W-:Y:S04]  /*0710*/  STL [R1+0x1e4], RZ ;  /* 0x0001e4ff01007387 */ /* 0x000fe80000100800 */
[----:B------:R-:W-:Y:S04]  /*0720*/  STL [R1+0x1e8], RZ ;  /* 0x0001e8ff01007387 */ /* 0x000fe80000100800 */
[----:B------:R-:W-:Y:S04]  /*0730*/  STL [R1+0x1ec], RZ ;  /* 0x0001ecff01007387 */ /* 0x000fe80000100800 */
[----:B------:R-:W-:Y:S01]  /*0740*/  STL [R1+0x210], RZ ;  /* 0x000210ff01007387 */ /* 0x000fe20000100800 */
[----:B0-----:R-:W-:-:S03]  /*0750*/  IMAD.MOV R8, RZ, RZ, -R3 ;  /* 0x000000ffff087224 */ /* 0x001fc600078e0a03 */
[----:B------:R-:W-:Y:S01]  /*0760*/  STL [R1+0x214], RZ ;  /* 0x000214ff01007387 */ /* 0x000fe20000100800 */
[----:B------:R-:W-:Y:S01]  /*0770*/  IMAD.MOV.U32 R2, RZ, RZ, R8 ;  /* 0x000000ffff027224 */ /* 0x000fe200078e0008 */
[----:B------:R-:W-:Y:S02]  /*0780*/  IABS R8, R11 ;  /* 0x0000000b00087213 */ /* 0x000fe40000000000 */
[----:B------:R-:W-:Y:S01]  /*0790*/  STL [R1+0x218], RZ ;  /* 0x000218ff01007387 */ /* 0x000fe20000100800 */
[----:B------:R-:W-:Y:S02]  /*07a0*/  IMAD R5, R2, R7, RZ ;  /* 0x0000000702057224 */ /* 0x000fe400078e02ff */
[----:B------:R-:W-:Y:S01]  /*07b0*/  IMAD.MOV.U32 R2, RZ, RZ, RZ ;  /* 0x000000ffff027224 */ /* 0x000fe200078e00ff */
[----:B------:R-:W-:Y:S03]  /*07c0*/  STL [R1+0x21c], RZ ;  /* 0x00021cff01007387 */ /* 0x000fe60000100800 */
[----:B------:R-:W-:Y:S01]  /*07d0*/  IMAD.HI.U32 R2, R3, R5, R2 ;  /* 0x0000000503027227 */ /* 0x000fe200078e0002 */
[----:B------:R-:W-:Y:S03]  /*07e0*/  STL [R1+0x200], RZ ;  /* 0x000200ff01007387 */ /* 0x000fe60000100800 */
[----:B------:R-:W-:Y:S01]  /*07f0*/  IMAD.MOV R3, RZ, RZ, -R8 ;  /* 0x000000ffff037224 */ /* 0x000fe200078e0a08 */
[----:B------:R-:W-:Y:S01]  /*0800*/  STL [R1+0x204], RZ ;  /* 0x000204ff01007387 */ /* 0x000fe20000100800 */
[----:B------:R-:W-:-:S03]  /*0810*/  IMAD.HI.U32 R0, R2, R9, RZ ;  /* 0x0000000902007227 */ /* 0x000fc600078e00ff */
[----:B------:R-:W-:Y:S01]  /*0820*/  STL [R1+0x208], RZ ;  /* 0x000208ff01007387 */ /* 0x000fe20000100800 */
[----:B------:R-:W-:Y:S01]  /*0830*/  IMAD R2, R0, R3, R9 ;  /* 0x0000000300027224 */ /* 0x000fe200078e0209 */
[----:B---3--:R-:W-:Y:S02]  /*0840*/  LOP3.LUT R3, R12, 0x1f, RZ, 0xc0, !PT ;  /* 0x0000001f0c037812 */ /* 0x008fe400078ec0ff */
        /* <DEDUP_REMOVED lines=14> */
[----:B------:R-:W-:Y:S04]  /*0930*/  STL [R1+0x3e8], RZ ;  /* 0x0003e8ff01007387 */ /* 0x000fe80000100800 */
[----:B------:R-:W-:Y:S02]  /*0940*/  STL [R1+0x3ec], RZ ;  /* 0x0003ecff01007387 */ /* 0x000fe40000100800 */
[----:B------:R-:W-:-:S02]  /*0950*/  @P0 VIADD R0, R0, 0x1 ;  /* 0x0000000100000836 */ /* 0x000fc40000000000 */
[----:B------:R-:W-:Y:S04]  /*0960*/  STL [R1+0x3d0], RZ ;  /* 0x0003d0ff01007387 */ /* 0x000fe80000100800 */
[----:B------:R-:W-:Y:S01]  /*0970*/  STL [R1+0x3d4], RZ ;  /* 0x0003d4ff01007387 */ /* 0x000fe20000100800 */
[----:B------:R-:W-:Y:S01]  /*0980*/  @!P2 IMAD.MOV R0, RZ, RZ, -R0 ;  /* 0x000000ffff00a224 */ /* 0x000fe200078e0a00 */
[----:B------:R-:W-:Y:S02]  /*0990*/  @!P1 LOP3.LUT R0, RZ, R11, RZ, 0x33, !PT ;  /* 0x0000000bff009212 */ /* 0x000fe400078e33ff */
[----:B------:R-:W-:Y:S03]  /*09a0*/  STL [R1+0x3d8], RZ ;  /* 0x0003d8ff01007387 */ /* 0x000fe60000100800 */
[----:B------:R-:W-:Y:S01]  /*09b0*/  IMAD.SHL.U32 R20, R0, 0x80, RZ ;  /* 0x0000008000147824 */ /* 0x000fe200078e00ff */
[----:B------:R-:W-:Y:S01]  /*09c0*/  STL [R1+0x3dc], RZ ;  /* 0x0003dcff01007387 */ /* 0x000fe20000100800 */
[----:B------:R-:W-:-:S02]  /*09d0*/  IMAD.MOV R2, RZ, RZ, -R0 ;  /* 0x000000ffff027224 */ /* 0x000fc400078e0a00 */
[C---:B------:R-:W-:Y:S01]  /*09e0*/  VIADD R0, R20.reuse, 0x1 ;  /* 0x0000000114007836 */ /* 0x040fe20000000000 */
[----:B------:R-:W-:Y:S01]  /*09f0*/  STL [R1+0x3c0], RZ ;  /* 0x0003c0ff01007387 */ /* 0x000fe20000100800 */
[----:B------:R-:W-:Y:S02]  /*0a00*/  IMAD R2, R11, R2, R4 ;  /* 0x000000020b027224 */ /* 0x000fe400078e0204 */
[C---:B------:R-:W-:Y:S01]  /*0a10*/  VIADD R5, R20.reuse, 0x2 ;  /* 0x0000000214057836 */ /* 0x040fe20000000000 */
[----:B------:R-:W-:Y:S01]  /*0a20*/  STL [R1+0x3c4], RZ ;  /* 0x0003c4ff01007387 */ /* 0x000fe20000100800 */
[C---:B------:R-:W-:Y:S02]  /*0a30*/  VIADD R4, R20.reuse, 0x3 ;  /* 0x0000000314047836 */ /* 0x040fe40000000000 */
[C---:B------:R-:W-:Y:S01]  /*0a40*/  VIADD R16, R20.reuse, 0x5c ;  /* 0x0000005c14107836 */ /* 0x040fe20000000000 */
[----:B------:R-:W-:Y:S01]  /*0a50*/  STL [R1+0x3c8], RZ ;  /* 0x0003c8ff01007387 */ /* 0x000fe20000100800 */
[----:B------:R-:W-:-:S02]  /*0a60*/  VIADD R14, R20, 0x5d ;  /* 0x0000005d140e7836 */ /* 0x000fc40000000000 */
[C---:B------:R-:W-:Y:S01]  /*0a70*/  VIADD R44, R20.reuse, 0x5f ;  /* 0x0000005f142c7836 */ /* 0x040fe20000000000 */
[----:B------:R-:W-:Y:S01]  /*0a80*/  STL [R1+0x3cc], RZ ;  /* 0x0003ccff01007387 */ /* 0x000fe20000100800 */
[C---:B------:R-:W-:Y:S02]  /*0a90*/  VIADD R45, R20.reuse, 0x60 ;  /* 0x00000060142d7836 */ /* 0x040fe40000000000 */
        /* <DEDUP_REMOVED lines=15> */
[----:B------:R-:W-:Y:S01]  /*0b90*/  VIADD R36, R20, 0x6b ;  /* 0x0000006b14247836 */ /* 0x000fe20000000000 */
[----:B------:R-:W-:Y:S01]  /*0ba0*/  STL [R1+0x3a4], RZ ;  /* 0x0003a4ff01007387 */ /* 0x000fe20000100800 */
[----:B------:R-:W-:Y:S02]  /*0bb0*/  IMAD.IADD R2, R6, 0x1, R2 ;  /* 0x0000000106027824 */ /* 0x000fe400078e0202 */
        /* <DEDUP_REMOVED lines=8> */
[----:B------:R-:W-:Y:S02]  /*0c40*/  IMAD R15, R2, 0x100, R3 ;  /* 0x00000100020f7824 */ /* 0x000fe400078e0203 */
[C---:B------:R-:W-:Y:S01]  /*0c50*/  VIADD R43, R20.reuse, 0x71 ;  /* 0x00000071142b7836 */ /* 0x040fe20000000000 */
[----:B------:R-:W-:Y:S01]  /*0c60*/  STL [R1+0x394], RZ ;  /* 0x000394ff01007387 */ /* 0x000fe20000100800 */
[----:B------:R-:W-:Y:S02]  /*0c70*/  VIADD R35, R20, 0x72 ;  /* 0x0000007214237836 */ /* 0x000fe40000000000 */
        /* <DEDUP_REMOVED lines=9> */
[----:B------:R-:W-:Y:S01]  /*0d10*/  VIADD R19, R15, 0xe0 ;  /* 0x000000e00f137836 */ /* 0x000fe20000000000 */
        /* <DEDUP_REMOVED lines=18> */
[----:B------:R-:W-:Y:S04]  /*0e40*/  STL [R1+0x37c], RZ ;  /* 0x00037cff01007387 */ /* 0x000fe80000100800 */
        /* <DEDUP_REMOVED lines=924> */
[----:B------:R-:W-:Y:S04]  /*4810*/  STL [R1+0x1030], R20 ;  /* 0x0010301401007387 */ /* 0x000fe80000100800 */
[----:B------:R0:W-:Y:S04]  /*4820*/  STL [R1+0x279c], R0 ;  /* 0x00279c0001007387 */ /* 0x0001e80000100800 */
[----:B------:R1:W-:Y:S04]  /*4830*/  STL [R1+0x27a0], R5 ;  /* 0x0027a00501007387 */ /* 0x0003e80000100800 */
[----:B------:R2:W-:Y:S01]  /*4840*/  STL [R1+0x27a4], R4 ;  /* 0x0027a40401007387 */ /* 0x0005e20000100800 */
[----:B0-----:R-:W-:-:S02]  /*4850*/  VIADD R0, R20, 0x4 ;  /* 0x0000000414007836 */ /* 0x001fc40000000000 */
[----:B-1----:R-:W-:-:S03]  /*4860*/  VIADD R5, R20, 0x5 ;  /* 0x0000000514057836 */ /* 0x002fc60000000000 */
[----:B------:R0:W-:Y:S01]  /*4870*/  STL [R1+0x27a8], R0 ;  /* 0x0027a80001007387 */ /* 0x0001e20000100800 */
[----:B--2---:R-:W-:-:S03]  /*4880*/  VIADD R4, R20, 0x6 ;  /* 0x0000000614047836 */ /* 0x004fc60000000000 */
[----:B------:R1:W-:Y:S04]  /*4890*/  STL [R1+0x27ac], R5 ;  /* 0x0027ac0501007387 */ /* 0x0003e80000100800 */
[----:B------:R2:W-:Y:S01]  /*48a0*/  STL [R1+0x27b0], R4 ;  /* 0x0027b00401007387 */ /* 0x0005e20000100800 */
[C---:B0-----:R-:W-:Y:S02]  /*48b0*/  VIADD R0, R20.reuse, 0x7 ;  /* 0x0000000714007836 */ /* 0x041fe40000000000 */
        /* <DEDUP_REMOVED lines=165> */
[----:B------:R-:W-:Y:S04]  /*5310*/  STL [R1+0x1098], R5 ;  /* 0x0010980501007387 */ /* 0x000fe80000100800 */
[----:B------:R-:W-:Y:S01]  /*5320*/  STL [R1+0x1094], R4 ;  /* 0x0010940401007387 */ /* 0x000fe20000100800 */
[----:B0-----:R-:W-:-:S05]  /*5330*/  VIADD R0, R20, 0x5b ;  /* 0x0000005b14007836 */ /* 0x001fca0000000000 */
[----:B------:R0:W-:Y:S04]  /*5340*/  STL [R1+0x1090], R0 ;  /* 0x0010900001007387 */ /* 0x0001e80000100800 */
[----:B------:R-:W-:Y:S01]  /*5350*/  STL [R1+0x108c], R16 ;  /* 0x00108c1001007387 */ /* 0x000fe20000100800 */
[----:B0-----:R-:W-:-:S05]  /*5360*/  VIADD R0, R20, 0x5e ;  /* 0x0000005e14007836 */ /* 0x001fca0000000000 */
[----:B------:R0:W-:Y:S04]  /*5370*/  STL [R1+0x1084], R0 ;  /* 0x0010840001007387 */ /* 0x0001e80000100800 */
[----:B------:R1:W-:Y:S04]  /*5380*/  STL [R1+0x1088], R14 ;  /* 0x0010880e01007387 */ /* 0x0003e80000100800 */
[----:B------:R1:W-:Y:S01]  /*5390*/  STL [R1+0x1080], R44 ;  /* 0x0010802c01007387 */ /* 0x0003e20000100800 */
[----:B0-----:R-:W-:-:S03]  /*53a0*/  VIADD R0, R20, 0x7f ;  /* 0x0000007f14007836 */ /* 0x001fc60000000000 */
[----:B------:R1:W-:Y:S04]  /*53b0*/  STL [R1+0x107c], R45 ;  /* 0x00107c2d01007387 */ /* 0x0003e80000100800 */
        /* <DEDUP_REMOVED lines=25> */
[----:B------:R1:W-:Y:S01]  /*5550*/  STL [R1+0x118c], R19 ;  /* 0x00118c1301007387 */ /* 0x0003e20000100800 */
[----:B------:R-:W-:Y:S05]  /*5560*/  BRA.U !UP0, `(.L_x_0) ;  /* 0x0000042108f47547 */ /* 0x000fea000b800000 */
[----:B------:R-:W-:Y:S01]  /*5570*/  IABS R61, R22 ;  /* 0x00000016003d7213 */ /* 0x000fe20000000000 */
[----:B------:R-:W-:Y:S01]  /*5580*/  IMAD.MOV.U32 R6, RZ, RZ, RZ ;  /* 0x000000ffff067224 */ /* 0x000fe200078e00ff */
[----:B------:R-:W-:Y:S01]  /*5590*/  IABS R11, R21 ;  /* 0x00000015000b7213 */ /* 0x000fe20000000000 */
[----:B------:R0:W-:Y:S01]  /*55a0*/  STL [R1+0x2b00], R46 ;  /* 0x002b002e01007387 */ /* 0x0001e20000100800 */
[----:B------:R-:W2:Y:S01]  /*55b0*/  I2F.RP R4, R61 ;  /* 0x0000003d00047306 */ /* 0x000ea20000209400 */
[----:B------:R-:W-:Y:S01]  /*55c0*/  ISETP.GE.AND P5, PT, R0, RZ, PT ;  /* 0x000000ff0000720c */ /* 0x000fe20003fa6270 */
[----:B------:R-:W3:Y:S01]  /*55d0*/  LDCU UR4, c[0x0][0x3ac] ;  /* 0x00007580ff0477ac */ /* 0x000ee20008000800 */
[----:B------:R-:W-:Y:S01]  /*55e0*/  STL [R1+0x2b04], R47 ;  /* 0x002b042f01007387 */ /* 0x000fe20000100800 */
[----:B------:R-:W-:Y:S02]  /*55f0*/  ISETP.GE.AND P3, PT, R2, RZ, PT ;  /* 0x000000ff0200720c */ /* 0x000fe40003f66270 */
[----:B------:R-:W-:Y:S01]  /*5600*/  IABS R28, R58 ;  /* 0x0000003a001c7213 */ /* 0x000fe20000000000 */
[----:B------:R4:W-:Y:S01]  /*5610*/  STL [R1+0x2b08], R48 ;  /* 0x002b083001007387 */ /* 0x0009e20000100800 */
[----:B------:R-:W5:Y:S01]  /*5620*/  I2F.RP R3, R11 ;  /* 0x0000000b00037306 */ /* 0x000f620000209400 */
[----:B-1----:R-:W-:Y:S01]  /*5630*/  IABS R35, R35 ;  /* 0x0000002300237213 */ /* 0x002fe20000000000 */
[----:B------:R-:W1:Y:S01]  /*5640*/  LDCU.64 UR30, c[0x0][0x388] ;  /* 0x00007100ff1e77ac */ /* 0x000e620008000a00 */
[----:B------:R-:W-:Y:S01]  /*5650*/  STL [R1+0x2b0c], R49 ;  /* 0x002b0c3101007387 */ /* 0x000fe20000100800 */
[----:B------:R-:W-:-:S02]  /*5660*/  IABS R31, R31 ;  /* 0x0000001f001f7213 */ /* 0x000fc40000000000 */
[----:B------:R-:W-:Y:S01]  /*5670*/  IABS R43, R43 ;  /* 0x0000002b002b7213 */ /* 0x000fe20000000000 */
[----:B------:R0:W-:Y:S01]  /*5680*/  STL [R1+0x2b10], R51 ;  /* 0x002b103301007387 */ /* 0x0001e20000100800 */
[----:B--2---:R-:W2:Y:S01]  /*5690*/  MUFU.RCP R4, R4 ;  /* 0x0000000400047308 */ /* 0x004ea20000001000 */
[----:B------:R-:W-:Y:S01]  /*56a0*/  IABS R32, R32 ;  /* 0x0000002000207213 */ /* 0x000fe20000000000 */
[----:B------:R-:W0:Y:S01]  /*56b0*/  LDCU UR21, c[0x0][0x3b0] ;  /* 0x00007600ff1577ac */ /* 0x000e220008000800 */
[----:B------:R0:W-:Y:S01]  /*56c0*/  STL [R1+0x2b14], R52 ;  /* 0x002b143401007387 */ /* 0x0001e20000100800 */
[----:B------:R-:W-:Y:S02]  /*56d0*/  IABS R41, R41 ;  /* 0x0000002900297213 */ /* 0x000fe40000000000 */
[----:B------:R-:W-:Y:S01]  /*56e0*/  IABS R36, R36 ;  /* 0x0000002400247213 */ /* 0x000fe20000000000 */
[----:B------:R-:W-:Y:S01]  /*56f0*/  STL [R1+0x2b18], R53 ;  /* 0x002b183501007387 */ /* 0x000fe20000100800 */
[----:B-----5:R-:W5:Y:S01]  /*5700*/  MUFU.RCP R3, R3 ;  /* 0x0000000300037308 */ /* 0x020f620000001000 */
[----:B------:R-:W-:Y:S01]  /*5710*/  IABS R34, R34 ;  /* 0x0000002200227213 */ /* 0x000fe20000000000 */
[----:B------:R-:W0:Y:S01]  /*5720*/  LDCU UR32, c[0x0][0x3a4] ;  /* 0x00007480ff2077ac */ /* 0x000e220008000800 */
[----:B------:R0:W-:Y:S01]  /*5730*/  STL [R1+0x2b1c], R54 ;  /* 0x002b1c3601007387 */ /* 0x0001e20000100800 */
[----:B------:R-:W-:-:S02]  /*5740*/  IABS R40, R40 ;  /* 0x0000002800287213 */ /* 0x000fc40000000000 */
[----:B------:R-:W-:Y:S01]  /*5750*/  IABS R38, R38 ;  /* 0x0000002600267213 */ /* 0x000fe20000000000 */
[----:B------:R-:W-:Y:S01]  /*5760*/  STL [R1+0x2b20], R56 ;  /* 0x002b203801007387 */ /* 0x000fe20000100800 */
[----:B------:R-:W-:Y:S01]  /*5770*/  IABS R50, R50 ;  /* 0x0000003200327213 */ /* 0x000fe20000000000 */
[----:B--2---:R-:W-:Y:S01]  /*5780*/  VIADD R4, R4, 0xffffffe ;  /* 0x0ffffffe04047836 */ /* 0x004fe20000000000 */
[----:B------:R-:W-:Y:S01]  /*5790*/  IABS R39, R39 ;  /* 0x0000002700277213 */ /* 0x000fe20000000000 */
[----:B------:R-:W-:Y:S01]  /*57a0*/  STL [R1+0x2b24], R58 ;  /* 0x002b243a01007387 */ /* 0x000fe20000100800 */
[----:B------:R-:W-:Y:S01]  /*57b0*/  IABS R55, R55 ;  /* 0x0000003700377213 */ /* 0x000fe20000000000 */
[----:B------:R2:W0:Y:S01]  /*57c0*/  F2I.FTZ.U32.TRUNC.NTZ R7, R4 ;  /* 0x0000000400077305 */ /* 0x000422000021f000 */
[----:B------:R-:W-:Y:S01]  /*57d0*/  IABS R33, R33 ;  /* 0x0000002100217213 */ /* 0x000fe20000000000 */
[----:B------:R-:W-:Y:S01]  /*57e0*/  STL [R1+0x2b28], R60 ;  /* 0x002b283c01007387 */ /* 0x000fe20000100800 */
[----:B------:R-:W-:Y:S01]  /*57f0*/  IABS R30, R30 ;  /* 0x0000001e001e7213 */ /* 0x000fe20000000000 */
[----:B-----5:R-:W-:Y:S01]  /*5800*/  VIADD R3, R3, 0xffffffe ;  /* 0x0ffffffe03037836 */ /* 0x020fe20000000000 */
[----:B------:R-:W-:Y:S01]  /*5810*/  IABS R29, R29 ;  /* 0x0000001d001d7213 */ /* 0x000fe20000000000 */
[----:B------:R-:W5:Y:S01]  /*5820*/  LDCU UR6, c[0x0][0x3a8] ;  /* 0x00007500ff0677ac */ /* 0x000f620008000800 */
[----:B------:R-:W-:Y:S01]  /*5830*/  IABS R25, R60 ;  /* 0x0000003c00197213 */ /* 0x000fe20000000000 */
[----:B------:R1:W3:Y:S01]  /*5840*/  F2I.FTZ.U32.TRUNC.NTZ R5, R3 ;  /* 0x0000000300057305 */ /* 0x0002e2000021f000 */
[----:B--2---:R-:W-:Y:S01]  /*5850*/  IMAD.MOV.U32 R4, RZ, RZ, RZ ;  /* 0x000000ffff047224 */ /* 0x004fe200078e00ff */
[----:B------:R-:W-:Y:S01]  /*5860*/  IABS R42, R42 ;  /* 0x0000002a002a7213 */ /* 0x000fe20000000000 */
[----:B------:R-:W2:Y:S01]  /*5870*/  LDCU UR7, c[0x0][0x3a8] ;  /* 0x00007500ff0777ac */ /* 0x000ea20008000800 */
[----:B------:R-:W-:-:S02]  /*5880*/  IABS R37, R37 ;  /* 0x0000002500257213 */ /* 0x000fc40000000000 */
[----:B------:R-:W-:Y:S01]  /*5890*/  IABS R57, R57 ;  /* 0x0000003900397213 */ /* 0x000fe20000000000 */
[----:B0-----:R-:W-:Y:S01]  /*58a0*/  IMAD.MOV R59, RZ, RZ, -R7 ;  /* 0x000000ffff3b7224 */ /* 0x001fe200078e0a07 */
[----:B------:R-:W0:Y:S01]  /*58b0*/  LDCU UR8, c[0x0][0x3a8] ;  /* 0x00007500ff0877ac */ /* 0x000e220008000800 */
[----:B-1----:R-:W-:Y:S02]  /*58c0*/  IABS R3, R20 ;  /* 0x0000001400037213 */ /* 0x002fe40000000000 */
[----:B------:R-:W-:Y:S01]  /*58d0*/  IMAD R59, R59, R61, RZ ;  /* 0x0000003d3b3b7224 */ /* 0x000fe200078e02ff */
[----:B------:R-:W-:Y:S01]  /*58e0*/  IABS R20, R18 ;  /* 0x0000001200147213 */ /* 0x000fe20000000000 */
[----:B------:R-:W1:Y:S01]  /*58f0*/  LDCU UR9, c[0x0][0x3a8] ;  /* 0x00007500ff0977ac */ /* 0x000e620008000800 */
[----:B------:R-:W-:Y:S01]  /*5900*/  IABS R18, R49 ;  /* 0x0000003100127213 */ /* 0x000fe20000000000 */
[----:B---3--:R-:W-:Y:S02]  /*5910*/  IMAD.MOV R8, RZ, RZ, -R5 ;  /* 0x000000ffff087224 */ /* 0x008fe400078e0a05 */
[----:B------:R-:W-:Y:S01]  /*5920*/  IMAD.HI.U32 R59, R7, R59, R6 ;  /* 0x0000003b073b7227 */ /* 0x000fe200078e0006 */
[----:B------:R-:W-:Y:S01]  /*5930*/  IABS R6, R19 ;  /* 0x0000001300067213 */ /* 0x000fe20000000000 */
[----:B------:R-:W3:Y:S01]  /*5940*/  LDCU UR10, c[0x0][0x3a8] ;  /* 0x00007500ff0a77ac */ /* 0x000ee20008000800 */
[----:B------:R-:W-:Y:S01]  /*5950*/  IABS R19, R13 ;  /* 0x0000000d00137213 */ /* 0x000fe20000000000 */
[----:B------:R-:W-:Y:S01]  /*5960*/  IMAD R8, R8, R11, RZ ;  /* 0x0000000b08087224 */ /* 0x000fe200078e02ff */
[----:B------:R-:W-:Y:S01]  /*5970*/  IABS R13, R12 ;  /* 0x0000000c000d7213 */ /* 0x000fe20000000000 */
[----:B------:R-:W0:Y:S01]  /*5980*/  LDCU UR11, c[0x0][0x3a8] ;  /* 0x00007500ff0b77ac */ /* 0x000e220008000800 */
[----:B------:R-:W-:Y:S01]  /*5990*/  IABS R12, R10 ;  /* 0x0000000a000c7213 */ /* 0x000fe20000000000 */
[----:B------:R-:W-:Y:S01]  /*59a0*/  IMAD.HI.U32 R4, R5, R8, R4 ;  /* 0x0000000805047227 */ /* 0x000fe200078e0004 */
[----:B------:R-:W-:Y:S01]  /*59b0*/  IABS R10, R9 ;  /* 0x00000009000a7213 */ /* 0x000fe20000000000 */
[----:B------:R-:W0:Y:S02]  /*59c0*/  LDCU UR12, c[0x0][0x3a8] ;  /* 0x00007500ff0c77ac */ /* 0x000e240008000800 */
[----:B------:R-:W-:Y:S01]  /*59d0*/  IMAD.HI.U32 R5, R59, R3, RZ ;  /* 0x000000033b057227 */ /* 0x000fe200078e00ff */
[----:B------:R-:W0:Y:S03]  /*59e0*/  LDCU UR13, c[0x0][0x3a8] ;  /* 0x00007500ff0d77ac */ /* 0x000e260008000800 */
[----:B------:R-:W-:Y:S01]  /*59f0*/  IMAD.HI.U32 R21, R4, R6, RZ ;  /* 0x0000000604157227 */ /* 0x000fe200078e00ff */
[----:B------:R-:W0:Y:S03]  /*5a00*/  LDCU UR14, c[0x0][0x3a8] ;  /* 0x00007500ff0e77ac */ /* 0x000e260008000800 */
[----:B------:R-:W-:-:S02]  /*5a10*/  IMAD.MOV R21, RZ, RZ, -R21 ;  /* 0x000000ffff157224 */ /* 0x000fc400078e0a15 */
[C---:B------:R-:W-:Y:S01]  /*5a20*/  IMAD.HI.U32 R9, R4.reuse, R20, RZ ;  /* 0x0000001404097227 */ /* 0x040fe200078e00ff */
[----:B------:R-:W0:Y:S03]  /*5a30*/  LDCU UR15, c[0x0][0x3a8] ;  /* 0x00007500ff0f77ac */ /* 0x000e260008000800 */
[C---:B------:R-:W-:Y:S01]  /*5a40*/  IMAD R21, R11.reuse, R21, R6 ;  /* 0x000000150b157224 */ /* 0x040fe200078e0206 */
[----:B------:R-:W0:Y:S01]  /*5a50*/  LDCU UR16, c[0x0][0x3a8] ;  /* 0x00007500ff1077ac */ /* 0x000e220008000800 */
[----:B------:R-:W-:Y:S02]  /*5a60*/  IMAD.MOV R9, RZ, RZ, -R9 ;  /* 0x000000ffff097224 */ /* 0x000fe400078e0a09 */
[C---:B------:R-:W-:Y:S01]  /*5a70*/  IMAD.HI.U32 R6, R4.reuse, R12, RZ ;  /* 0x0000000c04067227 */ /* 0x040fe200078e00ff */
[----:B------:R-:W0:Y:S03]  /*5a80*/  LDCU UR17, c[0x0][0x3a8] ;  /* 0x00007500ff1177ac */ /* 0x000e260008000800 */
[----:B------:R-:W-:Y:S01]  /*5a90*/  IMAD R20, R11, R9, R20 ;  /* 0x000000090b147224 */ /* 0x000fe200078e0214 */
[----:B------:R-:W-:Y:S01]  /*5aa0*/  IABS R9, R0 ;  /* 0x0000000000097213 */ /* 0x000fe20000000000 */
[----:B------:R-:W-:Y:S01]  /*5ab0*/  IMAD.HI.U32 R7, R4, R13, RZ ;  /* 0x0000000d04077227 */ /* 0x000fe200078e00ff */
[----:B------:R-:W-:Y:S01]  /*5ac0*/  IABS R0, R15 ;  /* 0x0000000f00007213 */ /* 0x000fe20000000000 */
[----:B------:R-:W0:Y:S02]  /*5ad0*/  LDCU UR18, c[0x0][0x3a8] ;  /* 0x00007500ff1277ac */ /* 0x000e240008000800 */
[----:B------:R-:W-:-:S02]  /*5ae0*/  IMAD.MOV R6, RZ, RZ, -R6 ;  /* 0x000000ffff067224 */ /* 0x000fc400078e0a06 */
[----:B------:R-:W-:Y:S01]  /*5af0*/  IMAD.MOV R7, RZ, RZ, -R7 ;  /* 0x000000ffff077224 */ /* 0x000fe200078e0a07 */
[----:B------:R-:W0:Y:S01]  /*5b00*/  LDCU UR22, c[0x0][0x3a8] ;  /* 0x00007500ff1677ac */ /* 0x000e220008000800 */
[----:B------:R-:W-:Y:S02]  /*5b10*/  IMAD R12, R11, R6, R12 ;  /* 0x000000060b0c7224 */ /* 0x000fe400078e020c */
[----:B------:R-:W-:Y:S01]  /*5b20*/  IMAD.HI.U32 R6, R59, R9, RZ ;  /* 0x000000093b067227 */ /* 0x000fe200078e00ff */
[----:B------:R-:W0:Y:S03]  /*5b30*/  LDCU UR23, c[0x0][0x3a8] ;  /* 0x00007500ff1777ac */ /* 0x000e260008000800 */
[----:B------:R-:W-:Y:S01]  /*5b40*/  IMAD R13, R11, R7, R13 ;  /* 0x000000070b0d7224 */ /* 0x000fe200078e020d */
[----:B------:R-:W-:Y:S01]  /*5b50*/  IABS R7, R46 ;  /* 0x0000002e00077213 */ /* 0x000fe20000000000 */
[----:B------:R-:W-:Y:S01]  /*5b60*/  IMAD.MOV R6, RZ, RZ, -R6 ;  /* 0x000000ffff067224 */ /* 0x000fe200078e0a06 */
[----:B------:R-:W0:Y:S01]  /*5b70*/  LDCU UR24, c[0x0][0x3a8] ;  /* 0x00007500ff1877ac */ /* 0x000e220008000800 */
[----:B------:R-:W-:-:S02]  /*5b80*/  IMAD.MOV.U32 R46, RZ, RZ, R14 ;  /* 0x000000ffff2e7224 */ /* 0x000fc400078e000e */
[C---:B------:R-:W-:Y:S01]  /*5b90*/  IMAD R9, R61.reuse, R6, R9 ;  /* 0x000000063d097224 */ /* 0x040fe200078e0209 */
[----:B------:R-:W-:Y:S01]  /*5ba0*/  IABS R6, R48 ;  /* 0x0000003000067213 */ /* 0x000fe20000000000 */
[----:B----4-:R-:W-:Y:S01]  /*5bb0*/  IMAD.MOV.U32 R48, RZ, RZ, R46 ;  /* 0x000000ffff307224 */ /* 0x010fe200078e002e */
[----:B------:R-:W4:Y:S01]  /*5bc0*/  LDCU UR25, c[0x0][0x3a8] ;  /* 0x00007500ff1977ac */ /* 0x000f220008000800 */
[----:B------:R-:W2:Y:S01]  /*5bd0*/  LDL R46, [R1+0x1084] ;  /* 0x00108400012e7983 */ /* 0x000ea20000100800 */
[----:B------:R-:W-:Y:S02]  /*5be0*/  IMAD.MOV R5, RZ, RZ, -R5 ;  /* 0x000000ffff057224 */ /* 0x000fe400078e0a05 */
[C---:B------:R-:W-:Y:S01]  /*5bf0*/  IMAD.HI.U32 R8, R4.reuse, R19, RZ ;  /* 0x0000001304087227 */ /* 0x040fe200078e00ff */
[----:B------:R-:W0:Y:S03]  /*5c00*/  LDCU UR26, c[0x0][0x3a8] ;  /* 0x00007500ff1a77ac */ /* 0x000e260008000800 */
[----:B------:R-:W-:Y:S01]  /*5c10*/  IMAD R5, R61, R5, R3 ;  /* 0x000000053d057224 */ /* 0x000fe200078e0203 */
[----:B------:R-:W0:Y:S01]  /*5c20*/  LDCU UR19, c[0x0][0x3a8] ;  /* 0x00007500ff1377ac */ /* 0x000e220008000800 */
[----:B------:R-:W-:Y:S01]  /*5c30*/  IMAD.HI.U32 R3, R4, R10, RZ ;  /* 0x0000000a04037227 */ /* 0x000fe200078e00ff */
[----:B------:R-:W0:Y:S03]  /*5c40*/  LDCU UR27, c[0x0][0x3a8] ;  /* 0x00007500ff1b77ac */ /* 0x000e260008000800 */
[----:B------:R-:W-:-:S02]  /*5c50*/  IMAD.MOV R8, RZ, RZ, -R8 ;  /* 0x000000ffff087224 */ /* 0x000fc400078e0a08 */
[----:B------:R-:W-:Y:S01]  /*5c60*/  IMAD.MOV R3, RZ, RZ, -R3 ;  /* 0x000000ffff037224 */ /* 0x000fe200078e0a03 */
[----:B------:R-:W0:Y:S01]  /*5c70*/  LDCU UR28, c[0x0][0x3a8] ;  /* 0x00007500ff1c77ac */ /* 0x000e220008000800 */
[C---:B------:R-:W-:Y:S01]  /*5c80*/  IMAD R19, R11.reuse, R8, R19 ;  /* 0x000000080b137224 */ /* 0x040fe200078e0213 */
[----:B------:R-:W-:Y:S01]  /*5c90*/  IABS R8, R2 ;  /* 0x0000000200087213 */ /* 0x000fe20000000000 */
[----:B------:R-:W-:Y:S01]  /*5ca0*/  IMAD R10, R11, R3, R10 ;  /* 0x000000030b0a7224 */ /* 0x000fe200078e020a */
[----:B------:R-:W-:Y:S01]  /*5cb0*/  IABS R3, R17 ;  /* 0x0000001100037213 */ /* 0x000fe20000000000 */
[----:B------:R-:W-:Y:S01]  /*5cc0*/  IMAD.MOV.U32 R2, RZ, RZ, R0 ;  /* 0x000000ffff027224 */ /* 0x000fe200078e0000 */
[----:B------:R-:W0:Y:S01]  /*5cd0*/  LDCU UR29, c[0x0][0x3a8] ;  /* 0x00007500ff1d77ac */ /* 0x000e220008000800 */
[----:B------:R-:W-:-:S04]  /*5ce0*/  IMAD.HI.U32 R17, R59, R18, RZ ;  /* 0x000000123b117227 */ /* 0x000fc800078e00ff */
[----:B------:R-:W-:-:S04]  /*5cf0*/  IMAD.HI.U32 R15, R4, R3, RZ ;  /* 0x00000003040f7227 */ /* 0x000fc800078e00ff */
[----:B------:R-:W-:-:S04]  /*5d00*/  IMAD.HI.U32 R14, R4, R2, RZ ;  /* 0x00000002040e7227 */ /* 0x000fc800078e00ff */
[----:B------:R-:W-:-:S04]  /*5d10*/  IMAD.HI.U32 R4, R59, R8, RZ ;  /* 0x000000083b047227 */ /* 0x000fc800078e00ff */
[----:B------:R-:W-:Y:S02]  /*5d20*/  IMAD.MOV R14, RZ, RZ, -R14 ;  /* 0x000000ffff0e7224 */ /* 0x000fe400078e0a0e */
[----:B------:R-:W-:Y:S02]  /*5d30*/  IMAD.MOV R4, RZ, RZ, -R4 ;  /* 0x000000ffff047224 */ /* 0x000fe400078e0a04 */
[----:B------:R-:W-:Y:S01]  /*5d40*/  IMAD R2, R11, R14, R2 ;  /* 0x0000000e0b027224 */ /* 0x000fe200078e0202 */
[----:B------:R-:W-:Y:S01]  /*5d50*/  IABS R14, R51 ;  /* 0x00000033000e7213 */ /* 0x000fe20000000000 */
[----:B------:R-:W-:Y:S01]  /*5d60*/  IMAD.MOV R15, RZ, RZ, -R15 ;  /* 0x000000ffff0f7224 */ /* 0x000fe200078e0a0f */
[----:B------:R-:W3:Y:S01]  /*5d70*/  LDL R51, [R1+0x1094] ;  /* 0x0010940001337983 */ /* 0x000ee20000100800 */
[----:B------:R-:W-:Y:S01]  /*5d80*/  IMAD R8, R61, R4, R8 ;  /* 0x000000043d087224 */ /* 0x000fe200078e0208 */
[----:B------:R-:W-:Y:S01]  /*5d90*/  IABS R4, R47 ;  /* 0x0000002f00047213 */ /* 0x000fe20000000000 */
[----:B------:R-:W-:-:S02]  /*5da0*/  IMAD R3, R11, R15, R3 ;  /* 0x0000000f0b037224 */ /* 0x000fc400078e0203 */
[----:B------:R-:W-:-:S04]  /*5db0*/  IMAD.HI.U32 R15, R59, R14, RZ ;  /* 0x0000000e3b0f7227 */ /* 0x000fc800078e00ff */
[----:B------:R-:W-:-:S04]  /*5dc0*/  IMAD.HI.U32 R23, R59, R4, RZ ;  /* 0x000000043b177227 */ /* 0x000fc800078e00ff */
[----:B------:R-:W-:Y:S02]  /*5dd0*/  IMAD.MOV R15, RZ, RZ, -R15 ;  /* 0x000000ffff0f7224 */ /* 0x000fe400078e0a0f */
[----:B------:R-:W-:Y:S02]  /*5de0*/  IMAD.MOV R23, RZ, RZ, -R23 ;  /* 0x000000ffff177224 */ /* 0x000fe400078e0a17 */
[----:B------:R-:W-:Y:S02]  /*5df0*/  IMAD.MOV R17, RZ, RZ, -R17 ;  /* 0x000000ffff117224 */ /* 0x000fe400078e0a11 */
[C---:B------:R-:W-:Y:S01]  /*5e00*/  IMAD R14, R61.reuse, R15, R14 ;  /* 0x0000000f3d0e7224 */ /* 0x040fe200078e020e */
[----:B------:R-:W-:Y:S01]  /*5e10*/  IABS R15, R53 ;  /* 0x00000035000f7213 */ /* 0x000fe20000000000 */
[----:B------:R-:W-:Y:S01]  /*5e20*/  IMAD R4, R61, R23, R4 ;  /* 0x000000173d047224 */ /* 0x000fe200078e0204 */
[----:B------:R-:W-:Y:S01]  /*5e30*/  IABS R23, R56 ;  /* 0x0000003800177213 */ /* 0x000fe20000000000 */
[----:B------:R-:W-:-:S04]  /*5e40*/  IMAD.HI.U32 R22, R59, R6, RZ ;  /* 0x000000063b167227 */ /* 0x000fc800078e00ff */
[----:B------:R-:W-:Y:S01]  /*5e50*/  IMAD R18, R61, R17, R18 ;  /* 0x000000113d127224 */ /* 0x000fe200078e0212 */
[----:B------:R-:W-:Y:S01]  /*5e60*/  IABS R17, R54 ;  /* 0x0000003600117213 */ /* 0x000fe20000000000 */
[----:B------:R-:W-:Y:S02]  /*5e70*/  IMAD.MOV R22, RZ, RZ, -R22 ;  /* 0x000000ffff167224 */ /* 0x000fe400078e0a16 */
[----:B------:R-:W-:-:S04]  /*5e80*/  IMAD.HI.U32 R27, R59, R15, RZ ;  /* 0x0000000f3b1b7227 */ /* 0x000fc800078e00ff */
[----:B------:R-:W-:-:S04]  /*5e90*/  IMAD.HI.U32 R24, R59, R23, RZ ;  /* 0x000000173b187227 */ /* 0x000fc800078e00ff */
[----:B------:R-:W-:-:S04]  /*5ea0*/  IMAD.HI.U32 R26, R59, R17, RZ ;  /* 0x000000113b1a7227 */ /* 0x000fc800078e00ff */
[----:B------:R-:W-:Y:S02]  /*5eb0*/  IMAD R6, R61, R22, R6 ;  /* 0x000000163d067224 */ /* 0x000fe400078e0206 */
[----:B------:R-:W-:Y:S02]  /*5ec0*/  IMAD.MOV R27, RZ, RZ, -R27 ;  /* 0x000000ffff1b7224 */ /* 0x000fe400078e0a1b */
[----:B------:R-:W-:-:S04]  /*5ed0*/  IMAD.HI.U32 R22, R59, R28, RZ ;  /* 0x0000001c3b167227 */ /* 0x000fc800078e00ff */
[----:B------:R-:W-:Y:S02]  /*5ee0*/  IMAD.MOV R24, RZ, RZ, -R24 ;  /* 0x000000ffff187224 */ /* 0x000fe400078e0a18 */
[----:B------:R-:W-:Y:S02]  /*5ef0*/  IMAD.MOV R26, RZ, RZ, -R26 ;  /* 0x000000ffff1a7224 */ /* 0x000fe400078e0a1a */
[C---:B------:R-:W-:Y:S02]  /*5f00*/  IMAD R15, R61.reuse, R27, R15 ;  /* 0x0000001b3d0f7224 */ /* 0x040fe400078e020f */
[----:B------:R-:W-:Y:S02]  /*5f10*/  IMAD.MOV R22, RZ, RZ, -R22 ;  /* 0x000000ffff167224 */ /* 0x000fe400078e0a16 */
[----:B------:R-:W-:Y:S02]  /*5f20*/  IMAD R23, R61, R24, R23 ;  /* 0x000000183d177224 */ /* 0x000fe400078e0217 */
[----:B------:R-:W-:-:S04]  /*5f30*/  IMAD.HI.U32 R27, R59, R35, RZ ;  /* 0x000000233b1b7227 */ /* 0x000fc800078e00ff */
[----:B------:R-:W-:Y:S02]  /*5f40*/  IMAD R17, R61, R26, R17 ;  /* 0x0000001a3d117224 */ /* 0x000fe400078e0211 */
        /* <DEDUP_REMOVED lines=30> */
[----:B------:R-:W-:Y:S01]  /*6130*/  IMAD.MOV.U32 R47, RZ, RZ, R16 ;  /* 0x000000ffff2f7224 */ /* 0x000fe200078e0010 */
[----:B------:R-:W-:Y:S01]  /*6140*/  IABS R16, R52 ;  /* 0x0000003400107213 */ /* 0x000fe20000000000 */
[----:B------:R-:W-:Y:S01]  /*6150*/  IMAD.MOV R26, RZ, RZ, -R26 ;  /* 0x000000ffff1a7224 */ /* 0x000fe200078e0a1a */
[----:B------:R-:W4:Y:S01]  /*6160*/  LDL R52, [R1+0x1090] ;  /* 0x0010900001347983 */ /* 0x000f220000100800 */
[C---:B------:R-:W-:Y:S01]  /*6170*/  IMAD R38, R61.reuse, R27, R38 ;  /* 0x0000001b3d267224 */ /* 0x040fe200078e0226 */
[----:B------:R-:W-:Y:S01]  /*6180*/  IABS R27, R45 ;  /* 0x0000002d001b7213 */ /* 0x000fe20000000000 */
[----:B------:R-:W-:Y:S02]  /*6190*/  IMAD.MOV R22, RZ, RZ, -R22 ;  /* 0x000000ffff167224 */ /* 0x000fe400078e0a16 */
[----:B------:R-:W-:-:S02]  /*61a0*/  IMAD R50, R61, R24, R50 ;  /* 0x000000183d327224 */ /* 0x000fc400078e0232 */
[----:B------:R-:W-:Y:S01]  /*61b0*/  IMAD R39, R61, R26, R39 ;  /* 0x0000001a3d277224 */ /* 0x000fe200078e0227 */
[----:B------:R-:W-:Y:S01]  /*61c0*/  IABS R26, R44 ;  /* 0x0000002c001a7213 */ /* 0x000fe20000000000 */
        /* <DEDUP_REMOVED lines=10> */
[C---:B------:R-:W-:Y:S02]  /*6270*/  IMAD R30, R61.reuse, R45, R30 ;  /* 0x0000002d3d1e7224 */ /* 0x040fe400078e021e */
[C---:B------:R-:W-:Y:S01]  /*6280*/  IMAD R29, R61.reuse, R44, R29 ;  /* 0x0000002c3d1d7224 */ /* 0x040fe200078e021d */
[----:B------:R2:W-:Y:S01]  /*6290*/  STL [R1+0x6c], R24 ;  /* 0x00006c1801007387 */ /* 0x0005e20000100800 */
[----:B------:R-:W-:-:S02]  /*62a0*/  IMAD R22, R61, R22, R27 ;  /* 0x000000163d167224 */ /* 0x000fc400078e021b */
[----:B------:R-:W-:Y:S01]  /*62b0*/  IMAD.MOV.U32 R54, RZ, RZ, R48 ;  /* 0x000000ffff367224 */ /* 0x000fe200078e0030 */
[----:B------:R0:W-:Y:S01]  /*62c0*/  STL [R1+0x68], R30 ;  /* 0x0000681e01007387 */ /* 0x0001e20000100800 */
[----:B------:R-:W-:-:S03]  /*62d0*/  IMAD.HI.U32 R0, R59, R7, RZ ;  /* 0x000000073b007227 */ /* 0x000fc600078e00ff */
[----:B------:R-:W-:Y:S01]  /*62e0*/  STL [R1+0x64], R29 ;  /* 0x0000641d01007387 */ /* 0x000fe20000100800 */
[----:B------:R-:W-:Y:S02]  /*62f0*/  IMAD.MOV.U32 R53, RZ, RZ, R47 ;  /* 0x000000ffff357224 */ /* 0x000fe400078e002f */
[----:B------:R-:W-:Y:S01]  /*6300*/  IMAD.MOV R0, RZ, RZ, -R0 ;  /* 0x000000ffff007224 */ /* 0x000fe200078e0a00 */
[----:B------:R-:W5:Y:S03]  /*6310*/  LDL R49, [R1+0x1098] ;  /* 0x0010980001317983 */ /* 0x000f660000100800 */
[----:B------:R-:W-:Y:S01]  /*6320*/  IMAD R7, R61, R0, R7 ;  /* 0x000000003d077224 */ /* 0x000fe200078e0207 */
[----:B------:R-:W5:Y:S01]  /*6330*/  LDL R48, [R1+0x109c] ;  /* 0x00109c0001307983 */ /* 0x000f620000100800 */
[----:B------:R-:W-:-:S03]  /*6340*/  IMAD.HI.U32 R0, R59, R16, RZ ;  /* 0x000000103b007227 */ /* 0x000fc600078e00ff */
[----:B------:R-:W-:Y:S01]  /*6350*/  STL [R1+0x60], R22 ;  /* 0x0000601601007387 */ /* 0x000fe20000100800 */
[----:B------:R-:W-:-:S03]  /*6360*/  IMAD.MOV R0, RZ, RZ, -R0 ;  /* 0x000000ffff007224 */ /* 0x000fc600078e0a00 */
[----:B------:R-:W5:Y:S01]  /*6370*/  LDL R47, [R1+0x10a0] ;  /* 0x0010a000012f7983 */ /* 0x000f620000100800 */
[----:B------:R-:W-:Y:S02]  /*6380*/  IMAD R16, R61, R0, R16 ;  /* 0x000000003d107224 */ /* 0x000fe400078e0210 */
[----:B------:R-:W-:-:S04]  /*6390*/  IMAD.HI.U32 R0, R59, R25, RZ ;  /* 0x000000193b007227 */ /* 0x000fc800078e00ff */
[----:B------:R-:W-:-:S04]  /*63a0*/  IMAD.MOV R0, RZ, RZ, -R0 ;  /* 0x000000ffff007224 */ /* 0x000fc800078e0a00 */
[----:B------:R-:W-:Y:S02]  /*63b0*/  IMAD R25, R61, R0, R25 ;  /* 0x000000003d197224 */ /* 0x000fe400078e0219 */
[----:B------:R-:W-:-:S04]  /*63c0*/  IMAD.HI.U32 R0, R59, R42, RZ ;  /* 0x0000002a3b007227 */ /* 0x000fc800078e00ff */
[----:B------:R-:W-:-:S04]  /*63d0*/  IMAD.MOV R0, RZ, RZ, -R0 ;  /* 0x000000ffff007224 */ /* 0x000fc800078e0a00 */
[----:B------:R-:W-:Y:S02]  /*63e0*/  IMAD R42, R61, R0, R42 ;  /* 0x000000003d2a7224 */ /* 0x000fe400078e022a */
[----:B------:R-:W-:-:S04]  /*63f0*/  IMAD.HI.U32 R0, R59, R37, RZ ;  /* 0x000000253b007227 */ /* 0x000fc800078e00ff */
[----:B------:R-:W-:-:S04]  /*6400*/  IMAD.MOV R0, RZ, RZ, -R0 ;  /* 0x000000ffff007224 */ /* 0x000fc800078e0a00 */
[----:B------:R-:W-:Y:S01]  /*6410*/  IMAD R37, R61, R0, R37 ;  /* 0x000000003d257224 */ /* 0x000fe200078e0225 */
[----:B--2---:R-:W-:Y:S02]  /*6420*/  IABS R24, R46 ;  /* 0x0000002e00187213 */ /* 0x004fe40000000000 */
[----:B------:R-:W2:Y:S01]  /*6430*/  LDL R46, [R1+0x2484] ;  /* 0x00248400012e7983 */ /* 0x000ea20000100800 */
[----:B------:R-:W-:-:S04]  /*6440*/  IMAD.HI.U32 R0, R59, R57, RZ ;  /* 0x000000393b007227 */ /* 0x000fc800078e00ff */
[----:B------:R-:W-:-:S04]  /*6450*/  IMAD.MOV R0, RZ, RZ, -R0 ;  /* 0x000000ffff007224 */ /* 0x000fc800078e0a00 */
[----:B------:R-:W-:Y:S02]  /*6460*/  IMAD R57, R61, R0, R57 ;  /* 0x000000003d397224 */ /* 0x000fe400078e0239 */
[----:B------:R-:W-:-:S04]  /*6470*/  IMAD.HI.U32 R0, R59, R26, RZ ;  /* 0x0000001a3b007227 */ /* 0x000fc800078e00ff */
[----:B------:R-:W-:-:S04]  /*6480*/  IMAD.MOV R0, RZ, RZ, -R0 ;  /* 0x000000ffff007224 */ /* 0x000fc800078e0a00 */
[----:B------:R-:W-:Y:S01]  /*6490*/  IMAD R0, R61, R0, R26 ;  /* 0x000000003d007224 */ /* 0x000fe200078e021a */
[----:B------:R-:W-:-:S04]  /*64a0*/  IABS R26, R53 ;  /* 0x00000035001a7213 */ /* 0x000fc80000000000 */
[----:B------:R1:W-:Y:S01]  /*64b0*/  STL [R1+0x5c], R0 ;  /* 0x00005c0001007387 */ /* 0x0003e20000100800 */
[----:B0-----:R-:W-:-:S04]  /*64c0*/  IMAD.HI.U32 R30, R59, R26, RZ ;  /* 0x0000001a3b1e7227 */ /* 0x001fc800078e00ff */
[----:B-1----:R-:W-:-:S04]  /*64d0*/  IMAD.MOV.U32 R0, RZ, RZ, R24 ;  /* 0x000000ffff007224 */ /* 0x002fc800078e0018 */
[----:B------:R-:W-:Y:S01]  /*64e0*/  IMAD.HI.U32 R29, R59, R0, RZ ;  /* 0x000000003b1d7227 */ /* 0x000fe200078e00ff */
[----:B---3--:R-:W-:-:S03]  /*64f0*/  IABS R22, R51 ;  /* 0x0000003300167213 */ /* 0x008fc60000000000 */
[----:B------:R-:W-:Y:S02]  /*6500*/  IMAD.MOV R29, RZ, RZ, -R29 ;  /* 0x000000ffff1d7224 */ /* 0x000fe400078e0a1d */
[----:B------:R-:W-:Y:S02]  /*6510*/  IMAD.MOV R30, RZ, RZ, -R30 ;  /* 0x000000ffff1e7224 */ /* 0x000fe400078e0a1e */
[----:B------:R-:W-:-:S04]  /*6520*/  IMAD.HI.U32 R44, R59, R22, RZ ;  /* 0x000000163b2c7227 */ /* 0x000fc800078e00ff */
[----:B------:R-:W-:Y:S02]  /*6530*/  IMAD.MOV R44, RZ, RZ, -R44 ;  /* 0x000000ffff2c7224 */ /* 0x000fe400078e0a2c */
[C---:B------:R-:W-:Y:S02]  /*6540*/  IMAD R0, R61.reuse, R29, R0 ;  /* 0x0000001d3d007224 */ /* 0x040fe400078e0200 */
[C---:B------:R-:W-:Y:S02]  /*6550*/  IMAD R26, R61.reuse, R30, R26 ;  /* 0x0000001e3d1a7224 */ /* 0x040fe400078e021a */
[----:B------:R-:W-:Y:S01]  /*6560*/  IMAD R22, R61, R44, R22 ;  /* 0x0000002c3d167224 */ /* 0x000fe200078e0216 */
[----:B------:R0:W-:Y:S04]  /*6570*/  STL [R1+0x58], R0 ;  /* 0x0000580001007387 */ /* 0x0001e80000100800 */
[----:B------:R-:W-:Y:S01]  /*6580*/  STL [R1+0x54], R26 ;  /* 0x0000541a01007387 */ /* 0x000fe20000100800 */
[----:B------:R-:W-:-:S05]  /*6590*/  IABS R27, R54 ;  /* 0x00000036001b7213 */ /* 0x000fca0000000000 */
[----:B------:R-:W-:-:S04]  /*65a0*/  IMAD.HI.U32 R45, R59, R27, RZ ;  /* 0x0000001b3b2d7227 */ /* 0x000fc800078e00ff */
[----:B------:R-:W-:-:S04]  /*65b0*/  IMAD.MOV R45, RZ, RZ, -R45 ;  /* 0x000000ffff2d7224 */ /* 0x000fc800078e0a2d */
[----:B0-----:R-:W-:Y:S01]  /*65c0*/  IMAD R0, R61, R45, R27 ;  /* 0x0000002d3d007224 */ /* 0x001fe200078e021b */
[----:B----4-:R-:W-:-:S05]  /*65d0*/  IABS R24, R52 ;  /* 0x0000003400187213 */ /* 0x010fca0000000000 */
[----:B------:R-:W-:-:S04]  /*65e0*/  IMAD.HI.U32 R33, R59, R24, RZ ;  /* 0x000000183b217227 */ /* 0x000fc800078e00ff */
[----:B------:R-:W-:-:S04]  /*65f0*/  IMAD.MOV R33, RZ, RZ, -R33 ;  /* 0x000000ffff217224 */ /* 0x000fc800078e0a21 */
[----:B------:R-:W-:-:S05]  /*6600*/  IMAD R24, R61, R33, R24 ;  /* 0x000000213d187224 */ /* 0x000fca00078e0218 */
[----:B------:R-:W-:Y:S04]  /*6610*/  STL [R1+0x50], R24 ;  /* 0x0000501801007387 */ /* 0x000fe80000100800 */
[----:B------:R2:W-:Y:S04]  /*6620*/  STL [R1+0x4c], R22 ;  /* 0x00004c1601007387 */ /* 0x0005e80000100800 */
[----:B------:R-:W3:Y:S04]  /*6630*/  LDL R52, [R1+0x1198] ;  /* 0x0011980001347983 */ /* 0x000ee80000100800 */
[----:B------:R-:W4:Y:S01]  /*6640*/  LDL R45, [R1+0x1190] ;  /* 0x00119000012d7983 */ /* 0x000f220000100800 */
[----:B------:R-:W-:-:S02]  /*6650*/  ISETP.GT.U32.AND P1, PT, R11, R19, PT ;  /* 0x000000130b00720c */ /* 0x000fc40003f24070 */
[C---:B------:R-:W-:Y:S01]  /*6660*/  ISETP.GT.U32.AND P0, PT, R11.reuse, R12, PT ;  /* 0x0000000c0b00720c */ /* 0x040fe20003f04070 */
[----:B------:R-:W4:Y:S01]  /*6670*/  LDL R53, [R1+0x119c] ;  /* 0x00119c0001357983 */ /* 0x000f220000100800 */
[C---:B------:R-:W-:Y:S02]  /*6680*/  ISETP.GT.U32.AND P2, PT, R11.reuse, R20, PT ;  /* 0x000000140b00720c */ /* 0x040fe40003f44070 */
[C---:B------:R-:W-:Y:S01]  /*6690*/  ISETP.GT.U32.AND P6, PT, R11.reuse, R13, PT ;  /* 0x0000000d0b00720c */ /* 0x040fe20003fc4070 */
[----:B------:R-:W4:Y:S01]  /*66a0*/  LDL R54, [R1+0x1194] ;  /* 0x0011940001367983 */ /* 0x000f220000100800 */
[----:B------:R-:W-:-:S03]  /*66b0*/  ISETP.GT.U32.AND P4, PT, R11, R21, PT ;  /* 0x000000150b00720c */ /* 0x000fc60003f84070 */
[----:B------:R-:W4:Y:S01]  /*66c0*/  LDL R51, [R1+0x2158] ;  /* 0x0021580001337983 */ /* 0x000f220000100800 */
[----:B--2---:R-:W-:-:S03]  /*66d0*/  IABS R22, R46 ;  /* 0x0000002e00167213 */ /* 0x004fc60000000000 */
[----:B------:R-:W2:Y:S01]  /*66e0*/  LDL R46, [R1+0x118c] ;  /* 0x00118c00012e7983 */ /* 0x000ea20000100800 */
[----:B-----5:R-:W-:-:S03]  /*66f0*/  IABS R26, R47 ;  /* 0x0000002f001a7213 */ /* 0x020fc60000000000 */
[----:B------:R-:W5:Y:S01]  /*6700*/  LDL R47, [R1+0x11a8] ;  /* 0x0011a800012f7983 */ /* 0x000f620000100800 */
[--C-:B------:R-:W-:Y:S01]  /*6710*/  @!P1 IMAD.IADD R19, R19, 0x1, -R11.reuse ;  /* 0x0000000113139824 */ /* 0x100fe200078e0a0b */
[----:B------:R-:W-:Y:S01]  /*6720*/  ISETP.GT.U32.AND P1, PT, R11, R2, PT ;  /* 0x000000020b00720c */ /* 0x000fe20003f24070 */
[----:B------:R-:W-:-:S12]  /*6730*/  @!P0 IMAD.IADD R12, R12, 0x1, -R11 ;  /* 0x000000010c0c8824 */ /* 0x000fd800078e0a0b */
[--C-:B------:R-:W-:Y:S01]  /*6740*/  @!P1 IMAD.IADD R2, R2, 0x1, -R11.reuse ;  /* 0x0000000102029824 */ /* 0x100fe200078e0a0b */
[C---:B------:R-:W-:Y:S01]  /*6750*/  ISETP.GT.U32.AND P1, PT, R11.reuse, R12, PT ;  /* 0x0000000c0b00720c */ /* 0x040fe20003f24070 */
[----:B------:R-:W-:Y:S01]  /*6760*/  @!P2 IMAD.IADD R20, R20, 0x1, -R11 ;  /* 0x000000011414a824 */ /* 0x000fe200078e0a0b */
[----:B------:R-:W-:-:S11]  /*6770*/  ISETP.GT.U32.AND P2, PT, R11, R3, PT ;  /* 0x000000030b00720c */ /* 0x000fd60003f44070 */
[--C-:B------:R-:W-:Y:S02]  /*6780*/  @!P1 IMAD.IADD R12, R12, 0x1, -R11.reuse ;  /* 0x000000010c0c9824 */ /* 0x100fe400078e0a0b */
[--C-:B------:R-:W-:Y:S02]  /*6790*/  @!P6 IMAD.IADD R13, R13, 0x1, -R11.reuse ;  /* 0x000000010d0de824 */ /* 0x100fe400078e0a0b */
[--C-:B------:R-:W-:Y:S01]  /*67a0*/  @!P4 IMAD.IADD R21, R21, 0x1, -R11.reuse ;  /* 0x000000011515c824 */ /* 0x100fe200078e0a0b */
[----:B------:R-:W-:Y:S01]  /*67b0*/  ISETP.GT.U32.AND P4, PT, R11, R10, PT ;  /* 0x0000000a0b00720c */ /* 0x000fe20003f84070 */
[----:B------:R-:W-:Y:S01]  /*67c0*/  @!P2 IMAD.IADD R3, R3, 0x1, -R11 ;  /* 0x000000010303a824 */ /* 0x000fe200078e0a0b */
[C---:B------:R-:W-:Y:S02]  /*67d0*/  ISETP.GT.U32.AND P2, PT, R11.reuse, R13, PT ;  /* 0x0000000d0b00720c */ /* 0x040fe40003f44070 */
[----:B------:R-:W-:Y:S02]  /*67e0*/  ISETP.GT.U32.AND P0, PT, R11, R20, PT ;  /* 0x000000140b00720c */ /* 0x000fe40003f04070 */
[----:B------:R-:W-:-:S02]  /*67f0*/  IABS R29, R48 ;  /* 0x00000030001d7213 */ /* 0x000fc40000000000 */
[----:B------:R-:W5:Y:S01]  /*6800*/  LDL R48, [R1+0x11a0] ;  /* 0x0011a00001307983 */ /* 0x000f620000100800 */
[----:B------:R-:W-:-:S03]  /*6810*/  IABS R33, R49 ;  /* 0x0000003100217213 */ /* 0x000fc60000000000 */
[----:B------:R-:W5:Y:S01]  /*6820*/  LDL R49, [R1+0x215c] ;  /* 0x00215c0001317983 */ /* 0x000f620000100800 */
[--C-:B------:R-:W-:Y:S02]  /*6830*/  @!P4 IMAD.IADD R10, R10, 0x1, -R11.reuse ;  /* 0x000000010a0ac824 */ /* 0x100fe400078e0a0b */
[--C-:B------:R-:W-:Y:S01]  /*6840*/  @!P2 IMAD.IADD R13, R13, 0x1, -R11.reuse ;  /* 0x000000010d0da824 */ /* 0x100fe200078e0a0b */
[----:B------:R-:W-:Y:S01]  /*6850*/  ISETP.GT.U32.AND P2, PT, R61, R5, PT ;  /* 0x000000053d00720c */ /* 0x000fe20003f44070 */
[----:B------:R-:W-:Y:S01]  /*6860*/  @!P0 IMAD.IADD R20, R20, 0x1, -R11 ;  /* 0x0000000114148824 */ /* 0x000fe200078e0a0b */
[----:B------:R-:W-:-:S11]  /*6870*/  ISETP.GT.U32.AND P0, PT, R11, R10, PT ;  /* 0x0000000a0b00720c */ /* 0x000fd60003f04070 */
[----:B------:R-:W-:Y:S02]  /*6880*/  @!P2 IMAD.IADD R5, R5, 0x1, -R61 ;  /* 0x000000010505a824 */ /* 0x000fe400078e0a3d */
[----:B------:R-:W-:Y:S01]  /*6890*/  @!P0 IMAD.IADD R10, R10, 0x1, -R11 ;  /* 0x000000010a0a8824 */ /* 0x000fe200078e0a0b */
[----:B---3--:R-:W-:Y:S02]  /*68a0*/  ISETP.GE.AND P2, PT, R52, RZ, PT ;  /* 0x000000ff3400720c */ /* 0x008fe40003f46270 */
[----:B----4-:R-:W-:-:S13]  /*68b0*/  ISETP.GE.AND P0, PT, R45, RZ, PT ;  /* 0x000000ff2d00720c */ /* 0x010fda0003f06270 */
[----:B------:R-:W-:Y:S01]  /*68c0*/  @!P0 IMAD.MOV R20, RZ, RZ, -R20 ;  /* 0x000000ffff148224 */ /* 0x000fe200078e0a14 */
[----:B--2---:R-:W-:Y:S02]  /*68d0*/  ISETP.GE.AND P1, PT, R46, RZ, PT ;  /* 0x000000ff2e00720c */ /* 0x004fe40003f26270 */
[----:B------:R-:W2:Y:S04]  /*68e0*/  LDL R46, [R1+0x10fc] ;  /* 0x0010fc00012e7983 */ /* 0x000ea80000100800 */
[----:B------:R-:W3:Y:S01]  /*68f0*/  LDL.LU R52, [R1+0x1038] ;  /* 0x0010380001347983 */ /* 0x000ee20000300800 */
[----:B-----5:R-:W-:-:S03]  /*6900*/  ISETP.GE.AND P0, PT, R47, RZ, PT ;  /* 0x000000ff2f00720c */ /* 0x020fc60003f06270 */
[----:B------:R-:W4:Y:S01]  /*6910*/  LDL R47, [R1+0x216c] ;  /* 0x00216c00012f7983 */ /* 0x000f220000100800 */
[----:B------:R-:W-:Y:S01]  /*6920*/  @!P2 IMAD.MOV R13, RZ, RZ, -R13 ;  /* 0x000000ffff0da224 */ /* 0x000fe200078e0a0d */
[C---:B------:R-:W-:Y:S02]  /*6930*/  ISETP.GT.U32.AND P6, PT, R11.reuse, R21, PT ;  /* 0x000000150b00720c */ /* 0x040fe40003fc4070 */
[----:B------:R-:W-:Y:S01]  /*6940*/  ISETP.GT.U32.AND P4, PT, R11, R19, PT ;  /* 0x000000130b00720c */ /* 0x000fe20003f84070 */
[----:B------:R-:W-:-:S10]  /*6950*/  IMAD.HI.U32 R27, R59, R26, RZ ;  /* 0x0000001a3b1b7227 */ /* 0x000fd400078e00ff */
[--C-:B------:R-:W-:Y:S01]  /*6960*/  @!P6 IMAD.IADD R21, R21, 0x1, -R11.reuse ;  /* 0x000000011515e824 */ /* 0x100fe200078e0a0b */
[----:B------:R-:W-:Y:S01]  /*6970*/  ISETP.GT.U32.AND P6, PT, R11, R2, PT ;  /* 0x000000020b00720c */ /* 0x000fe20003fc4070 */
[----:B------:R-:W-:Y:S01]  /*6980*/  @!P4 IMAD.IADD R19, R19, 0x1, -R11 ;  /* 0x000000011313c824 */ /* 0x000fe200078e0a0b */
[----:B------:R-:W-:Y:S01]  /*6990*/  ISETP.GT.U32.AND P4, PT, R11, R3, PT ;  /* 0x000000030b00720c */ /* 0x000fe20003f84070 */
[----:B------:R-:W-:Y:S02]  /*69a0*/  @!P1 IMAD.MOV R21, RZ, RZ, -R21 ;  /* 0x000000ffff159224 */ /* 0x000fe400078e0a15 */
[----:B------:R-:W-:-:S04]  /*69b0*/  IMAD.HI.U32 R24, R59, R22, RZ ;  /* 0x000000163b187227 */ /* 0x000fc800078e00ff */
[----:B------:R-:W-:Y:S02]  /*69c0*/  IMAD.MOV R27, RZ, RZ, -R27 ;  /* 0x000000ffff1b7224 */ /* 0x000fe400078e0a1b */
[----:B------:R-:W-:Y:S02]  /*69d0*/  IMAD.MOV R24, RZ, RZ, -R24 ;  /* 0x000000ffff187224 */ /* 0x000fe400078e0a18 */
[--C-:B------:R-:W-:Y:S02]  /*69e0*/  @!P6 IMAD.IADD R2, R2, 0x1, -R11.reuse ;  /* 0x000000010202e824 */ /* 0x100fe400078e0a0b */
[----:B------:R-:W-:Y:S01]  /*69f0*/  @!P4 IMAD.IADD R3, R3, 0x1, -R11 ;  /* 0x000000010303c824 */ /* 0x000fe200078e0a0b */
[----:B------:R-:W-:Y:S02]  /*6a00*/  ISETP.GE.AND P1, PT, R48, RZ, PT ;  /* 0x000000ff3000720c */ /* 0x000fe40003f26270 */
[----:B------:R-:W5:Y:S01]  /*6a10*/  LDL R48, [R1+0x2168] ;  /* 0x0021680001307983 */ /* 0x000f620000100800 */
[----:B------:R-:W-:-:S02]  /*6a20*/  ISETP.GE.AND P4, PT, R53, RZ, PT ;  /* 0x000000ff3500720c */ /* 0x000fc40003f86270 */
[----:B------:R-:W-:Y:S01]  /*6a30*/  IABS R11, R49 ;  /* 0x00000031000b7213 */ /* 0x000fe20000000000 */
[C---:B------:R-:W-:Y:S01]  /*6a40*/  IMAD R56, R61.reuse, R27, R26 ;  /* 0x0000001b3d387224 */ /* 0x040fe200078e021a */
[----:B------:R-:W-:Y:S01]  /*6a50*/  ISETP.GE.AND P6, PT, R54, RZ, PT ;  /* 0x000000ff3600720c */ /* 0x000fe20003fc6270 */
[----:B------:R-:W-:Y:S01]  /*6a60*/  IMAD R27, R61, R24, R22 ;  /* 0x000000183d1b7224 */ /* 0x000fe200078e0216 */
[----:B------:R-:W-:Y:S01]  /*6a70*/  IABS R22, R51 ;  /* 0x0000003300167213 */ /* 0x000fe20000000000 */
[C---:B------:R-:W-:Y:S01]  /*6a80*/  IMAD.HI.U32 R24, R59.reuse, R11, RZ ;  /* 0x0000000b3b187227 */ /* 0x040fe200078e00ff */
[----:B------:R-:W5:Y:S03]  /*6a90*/  LDL R51, [R1+0x2160] ;  /* 0x0021600001337983 */ /* 0x000f660000100800 */
[----:B------:R-:W-:Y:S01]  /*6aa0*/  IMAD.HI.U32 R26, R59, R22, RZ ;  /* 0x000000163b1a7227 */ /* 0x000fe200078e00ff */
[----:B------:R-:W5:Y:S03]  /*6ab0*/  LDL R49, [R1+0x2164] ;  /* 0x0021640001317983 */ /* 0x000f660000100800 */
[----:B------:R-:W-:-:S02]  /*6ac0*/  IMAD.MOV R24, RZ, RZ, -R24 ;  /* 0x000000ffff187224 */ /* 0x000fc400078e0a18 */
[----:B------:R-:W-:Y:S01]  /*6ad0*/  @!P1 IMAD.MOV R10, RZ, RZ, -R10 ;  /* 0x000000ffff0a9224 */ /* 0x000fe200078e0a0a */
[C---:B------:R-:W-:Y:S01]  /*6ae0*/  ISETP.GT.U32.AND P1, PT, R61.reuse, R5, PT ;  /* 0x000000053d00720c */ /* 0x040fe20003f24070 */
[----:B------:R-:W-:Y:S02]  /*6af0*/  IMAD.MOV R26, RZ, RZ, -R26 ;  /* 0x000000ffff1a7224 */ /* 0x000fe400078e0a1a */
[C---:B------:R-:W-:Y:S02]  /*6b00*/  IMAD R24, R61.reuse, R24, R11 ;  /* 0x000000183d187224 */ /* 0x040fe400078e020b */
[----:B------:R-:W-:Y:S02]  /*6b10*/  @!P4 IMAD.MOV R12, RZ, RZ, -R12 ;  /* 0x000000ffff0cc224 */ /* 0x000fe400078e0a0c */
[----:B------:R-:W-:Y:S02]  /*6b20*/  @!P6 IMAD.MOV R19, RZ, RZ, -R19 ;  /* 0x000000ffff13e224 */ /* 0x000fe400078e0a13 */
[----:B------:R-:W-:-:S02]  /*6b30*/  IMAD R26, R61, R26, R22 ;  /* 0x0000001a3d1a7224 */ /* 0x000fc400078e0216 */
[----:B------:R-:W-:Y:S02]  /*6b40*/  @!P0 IMAD.MOV R3, RZ, RZ, -R3 ;  /* 0x000000ffff038224 */ /* 0x000fe400078e0a03 */
[----:B------:R-:W-:Y:S01]  /*6b50*/  @!P1 IMAD.IADD R5, R5, 0x1, -R61 ;  /* 0x0000000105059824 */ /* 0x000fe200078e0a3d */
[----:B--2---:R-:W-:Y:S02]  /*6b60*/  ISETP.GE.AND P2, PT, R46, RZ, PT ;  /* 0x000000ff2e00720c */ /* 0x004fe40003f46270 */
[----:B------:R-:W2:Y:S01]  /*6b70*/  LDL R46, [R1+0x23b0] ;  /* 0x0023b000012e7983 */ /* 0x000ea20000100800 */
[----:B---3--:R-:W-:Y:S02]  /*6b80*/  ISETP.NE.AND P4, PT, R52, RZ, PT ;  /* 0x000000ff3400720c */ /* 0x008fe40003f85270 */
[----:B------:R-:W-:-:S04]  /*6b90*/  LOP3.LUT R11, RZ, R52, RZ, 0x33, !PT ;  /* 0x00000034ff0b7212 */ /* 0x000fc800078e33ff */
[C---:B------:R-:W-:Y:S02]  /*6ba0*/  SEL R22, R11.reuse, R21, !P4 ;  /* 0x000000150b167207 */ /* 0x040fe40006000000 */
[C---:B------:R-:W-:Y:S02]  /*6bb0*/  SEL R21, R11.reuse, R20, !P4 ;  /* 0x000000140b157207 */ /* 0x040fe40006000000 */
[----:B------:R-:W-:Y:S01]  /*6bc0*/  @!P2 IMAD.MOV R2, RZ, RZ, -R2 ;  /* 0x000000ffff02a224 */ /* 0x000fe200078e0a02 */
[C---:B------:R-:W-:Y:S01]  /*6bd0*/  SEL R20, R11.reuse, R19, !P4 ;  /* 0x000000130b147207 */ /* 0x040fe20006000000 */
[----:B------:R-:W-:Y:S01]  /*6be0*/  STL [R1+0x2b30], R26 ;  /* 0x002b301a01007387 */ /* 0x000fe20000100800 */
[C---:B------:R-:W-:Y:S02]  /*6bf0*/  SEL R19, R11.reuse, R13, !P4 ;  /* 0x0000000d0b137207 */ /* 0x040fe40006000000 */
[C---:B------:R-:W-:Y:S01]  /*6c00*/  SEL R13, R11.reuse, R12, !P4 ;  /* 0x0000000c0b0d7207 */ /* 0x040fe20006000000 */
[----:B------:R-:W-:Y:S01]  /*6c10*/  STL [R1+0x1b0], R22 ;  /* 0x0001b01601007387 */ /* 0x000fe20000100800 */
[----:B------:R-:W-:-:S02]  /*6c20*/  SEL R12, R11, R10, !P4 ;  /* 0x0000000a0b0c7207 */ /* 0x000fc40006000000 */
[C---:B------:R-:W-:Y:S01]  /*6c30*/  SEL R10, R11.reuse, R3, !P4 ;  /* 0x000000030b0a7207 */ /* 0x040fe20006000000 */
[----:B------:R-:W-:Y:S01]  /*6c40*/  STL [R1+0x1ac], R21 ;  /* 0x0001ac1501007387 */ /* 0x000fe20000100800 */
[----:B------:R-:W-:-:S03]  /*6c50*/  SEL R2, R11, R2, !P4 ;  /* 0x000000020b027207 */ /* 0x000fc60006000000 */
[----:B------:R-:W-:Y:S04]  /*6c60*/  STL [R1+0x1a8], R20 ;  /* 0x0001a81401007387 */ /* 0x000fe80000100800 */
[----:B------:R-:W-:Y:S04]  /*6c70*/  STL [R1+0x1a4], R19 ;  /* 0x0001a41301007387 */ /* 0x000fe80000100800 */
[----:B------:R-:W-:Y:S04]  /*6c80*/  STL [R1+0x1a0], R13 ;  /* 0x0001a00d01007387 */ /* 0x000fe80000100800 */
[----:B------:R-:W-:Y:S04]  /*6c90*/  STL [R1+0x19c], R12 ;  /* 0x00019c0c01007387 */ /* 0x000fe80000100800 */
[----:B------:R4:W-:Y:S04]  /*6ca0*/  STL [R1+0x198], R10 ;  /* 0x0001980a01007387 */ /* 0x0009e80000100800 */
[----:B------:R2:W-:Y:S04]  /*6cb0*/  STL [R1+0x194], R2 ;  /* 0x0001940201007387 */ /* 0x0005e80000100800 */
[----:B------:R0:W-:Y:S01]  /*6cc0*/  STL [R1+0x2b2c], R5 ;  /* 0x002b2c0501007387 */ /* 0x0001e20000100800 */
[----:B----4-:R-:W-:-:S03]  /*6cd0*/  IABS R10, R47 ;  /* 0x0000002f000a7213 */ /* 0x010fc60000000000 */
[----:B------:R-:W3:Y:S04]  /*6ce0*/  LDL R47, [R1+0x23b8] ;  /* 0x0023b800012f7983 */ /* 0x000ee80000100800 */
[----:B------:R-:W4:Y:S01]  /*6cf0*/  LDL R45, [R1+0x23c4] ;  /* 0x0023c400012d7983 */ /* 0x000f220000100800 */
[----:B-----5:R-:W-:-:S03]  /*6d00*/  IABS R12, R48 ;  /* 0x00000030000c7213 */ /* 0x020fc60000000000 */
[----:B------:R-:W5:Y:S01]  /*6d10*/  LDL R48, [R1+0x23b4] ;  /* 0x0023b40001307983 */ /* 0x000f620000100800 */
[----:B------:R-:W-:Y:S01]  /*6d20*/  IMAD.HI.U32 R44, R59, R33, RZ ;  /* 0x000000213b2c7227 */ /* 0x000fe200078e00ff */
[----:B------:R-:W-:-:S03]  /*6d30*/  IABS R3, R51 ;  /* 0x0000003300037213 */ /* 0x000fc60000000000 */
[----:B------:R-:W-:-:S04]  /*6d40*/  IMAD.MOV R44, RZ, RZ, -R44 ;  /* 0x000000ffff2c7224 */ /* 0x000fc800078e0a2c */
[----:B------:R-:W-:Y:S02]  /*6d50*/  IMAD R60, R61, R44, R33 ;  /* 0x0000002c3d3c7224 */ /* 0x000fe400078e0221 */
[----:B------:R-:W4:Y:S01]  /*6d60*/  LDL R33, [R1+0x23c0] ;  /* 0x0023c00001217983 */ /* 0x000f220000100800 */
        /* <DEDUP_REMOVED lines=8> */
[----:B---3--:R-:W-:-:S03]  /*6df0*/  IABS R10, R47 ;  /* 0x0000002f000a7213 */ /* 0x008fc60000000000 */
[----:B------:R-:W3:Y:S01]  /*6e00*/  LDL R47, [R1+0x23c8] ;  /* 0x0023c800012f7983 */ /* 0x000ee20000100800 */
[----:B------:R-:W-:Y:S01]  /*6e10*/  IABS R19, R49 ;  /* 0x0000003100137213 */ /* 0x000fe20000000000 */
[----:B------:R-:W-:-:S04]  /*6e20*/  IMAD.HI.U32 R3, R59, R2, RZ ;  /* 0x000000023b037227 */ /* 0x000fc800078e00ff */
[----:B------:R-:W-:-:S04]  /*6e30*/  IMAD.HI.U32 R11, R59, R10, RZ ;  /* 0x0000000a3b0b7227 */ /* 0x000fc800078e00ff */
[----:B------:R-:W-:-:S04]  /*6e40*/  IMAD.HI.U32 R20, R59, R19, RZ ;  /* 0x000000133b147227 */ /* 0x000fc800078e00ff */
[----:B------:R-:W-:Y:S02]  /*6e50*/  IMAD.MOV R3, RZ, RZ, -R3 ;  /* 0x000000ffff037224 */ /* 0x000fe400078e0a03 */
[----:B------:R-:W-:Y:S02]  /*6e60*/  IMAD.MOV R11, RZ, RZ, -R11 ;  /* 0x000000ffff0b7224 */ /* 0x000fe400078e0a0b */
[----:B------:R-:W-:Y:S02]  /*6e70*/  IMAD.MOV R20, RZ, RZ, -R20 ;  /* 0x000000ffff147224 */ /* 0x000fe400078e0a14 */
[C---:B------:R-:W-:Y:S02]  /*6e80*/  IMAD R49, R61.reuse, R3, R2 ;  /* 0x000000033d317224 */ /* 0x040fe400078e0202 */
[C---:B------:R-:W-:Y:S01]  /*6e90*/  IMAD R21, R61.reuse, R11, R10 ;  /* 0x0000000b3d157224 */ /* 0x040fe200078e020a */
[----:B----4-:R-:W-:Y:S01]  /*6ea0*/  IABS R10, R45 ;  /* 0x0000002d000a7213 */ /* 0x010fe20000000000 */
[----:B------:R-:W-:-:S02]  /*6eb0*/  IMAD R53, R61, R20, R19 ;  /* 0x000000143d357224 */ /* 0x000fc400078e0213 */
[----:B------:R-:W-:-:S04]  /*6ec0*/  IMAD.HI.U32 R30, R59, R29, RZ ;  /* 0x0000001d3b1e7227 */ /* 0x000fc800078e00ff */
[----:B------:R-:W-:-:S04]  /*6ed0*/  IMAD.MOV R30, RZ, RZ, -R30 ;  /* 0x000000ffff1e7224 */ /* 0x000fc800078e0a1e */
[----:B------:R-:W-:Y:S02]  /*6ee0*/  IMAD R58, R61, R30, R29 ;  /* 0x0000001e3d3a7224 */ /* 0x000fe400078e021d */
[----:B------:R-:W-:-:S04]  /*6ef0*/  IMAD.HI.U32 R13, R59, R12, RZ ;  /* 0x0000000c3b0d7227 */ /* 0x000fc800078e00ff */
[----:B------:R-:W-:-:S04]  /*6f00*/  IMAD.MOV R13, RZ, RZ, -R13 ;  /* 0x000000ffff0d7224 */ /* 0x000fc800078e0a0d */
[----:B------:R-:W-:Y:S01]  /*6f10*/  IMAD R52, R61, R13, R12 ;  /* 0x0000000d3d347224 */ /* 0x000fe200078e020c */
[----:B-----5:R-:W-:-:S05]  /*6f20*/  IABS R12, R48 ;  /* 0x00000030000c7213 */ /* 0x020fca0000000000 */
[----:B------:R-:W-:-:S04]  /*6f30*/  IMAD.HI.U32 R13, R59, R12, RZ ;  /* 0x0000000c3b0d7227 */ /* 0x000fc800078e00ff */
[----:B------:R-:W-:-:S04]  /*6f40*/  IMAD.MOV R13, RZ, RZ, -R13 ;  /* 0x000000ffff0d7224 */ /* 0x000fc800078e0a0d */
[----:B------:R-:W-:Y:S01]  /*6f50*/  IMAD R22, R61, R13, R12 ;  /* 0x0000000d3d167224 */ /* 0x000fe200078e020c */
[----:B------:R-:W-:-:S05]  /*6f60*/  IABS R12, R33 ;  /* 0x00000021000c7213 */ /* 0x000fca0000000000 */
[----:B------:R-:W-:-:S04]  /*6f70*/  IMAD.HI.U32 R13, R59, R12, RZ ;  /* 0x0000000c3b0d7227 */ /* 0x000fc800078e00ff */
[----:B------:R-:W-:Y:S01]  /*6f80*/  IMAD.MOV R13, RZ, RZ, -R13 ;  /* 0x000000ffff0d7224 */ /* 0x000fe200078e0a0d */
[C---:B------:R-:W-:Y:S02]  /*6f90*/  ISETP.GT.U32.AND P6, PT, R61.reuse, R9, PT ;  /* 0x000000093d00720c */ /* 0x040fe40003fc4070 */
[C---:B------:R-:W-:Y:S02]  /*6fa0*/  ISETP.GT.U32.AND P0, PT, R61.reuse, R8, PT ;  /* 0x000000083d00720c */ /* 0x040fe40003f04070 */
[----:B------:R-:W-:-:S09]  /*6fb0*/  ISETP.GT.U32.AND P4, PT, R61, R7, PT ;  /* 0x000000073d00720c */ /* 0x000fd20003f84070 */
[----:B------:R-:W-:Y:S01]  /*6fc0*/  @!P6 IMAD.IADD R9, R9, 0x1, -R61 ;  /* 0x000000010909e824 */ /* 0x000fe200078e0a3d */
[----:B------:R-:W-:-:S04]  /*6fd0*/  ISETP.GT.U32.AND P2, PT, R61, R4, PT ;  /* 0x000000043d00720c */ /* 0x000fc80003f44070 */
[----:B------:R-:W-:Y:S02]  /*6fe0*/  ISETP.GT.U32.AND P6, PT, R61, R9, PT ;  /* 0x000000093d00720c */ /* 0x000fe40003fc4070 */
[----:B--2---:R-:W-:Y:S02]  /*6ff0*/  IABS R2, R46 ;  /* 0x0000002e00027213 */ /* 0x004fe40000000000 */
[----:B------:R-:W2:Y:S04]  /*7000*/  LDL R46, [R1+0x23cc] ;  /* 0x0023cc00012e7983 */ /* 0x000ea80000100800 */
[----:B------:R-:W4:Y:S04]  /*7010*/  LDL.LU R45, [R1+0x6c] ;  /* 0x00006c00012d7983 */ /* 0x000f280000300800 */
[----:B------:R-:W5:Y:S04]  /*7020*/  LDL.LU R20, [R1+0x68] ;  /* 0x0000680001147983 */ /* 0x000f680000300800 */
[----:B------:R-:W2:Y:S04]  /*7030*/  LDL.LU R30, [R1+0x64] ;  /* 0x00006400011e7983 */ /* 0x000ea80000300800 */
[----:B------:R-:W2:Y:S04]  /*7040*/  LDL.LU R44, [R1+0x60] ;  /* 0x00006000012c7983 */ /* 0x000ea80000300800 */
[----:B------:R-:W2:Y:S04]  /*7050*/  LDL R19, [R1+0x23d4] ;  /* 0x0023d40001137983 */ /* 0x000ea80000100800 */
[----:B------:R-:W2:Y:S04]  /*7060*/  LDL.LU R29, [R1+0x5c] ;  /* 0x00005c00011d7983 */ /* 0x000ea80000300800 */
[----:B------:R-:W2:Y:S04]  /*7070*/  LDL.LU R33, [R1+0x58] ;  /* 0x0000580001217983 */ /* 0x000ea80000300800 */
[----:B------:R-:W2:Y:S01]  /*7080*/  LDL.LU R26, [R1+0x54] ;  /* 0x00005400011a7983 */ /* 0x000ea20000300800 */
[----:B------:R-:W-:-:S03]  /*7090*/  IMAD.HI.U32 R3, R59, R2, RZ ;  /* 0x000000023b037227 */ /* 0x000fc600078e00ff */
[----:B0-----:R-:W2:Y:S01]  /*70a0*/  LDL.LU R5, [R1+0x50] ;  /* 0x0000500001057983 */ /* 0x001ea20000300800 */
[----:B------:R-:W-:-:S04]  /*70b0*/  IMAD.MOV R3, RZ, RZ, -R3 ;  /* 0x000000ffff037224 */ /* 0x000fc800078e0a03 */
[C---:B------:R-:W-:Y:S01]  /*70c0*/  IMAD R48, R61.reuse, R3, R2 ;  /* 0x000000033d307224 */ /* 0x040fe200078e0202 */
[----:B---3--:R-:W-:Y:S01]  /*70d0*/  IABS R2, R47 ;  /* 0x0000002f00027213 */ /* 0x008fe20000000000 */
[C---:B------:R-:W-:Y:S02]  /*70e0*/  IMAD R47, R61.reuse, R13, R12 ;  /* 0x0000000d3d2f7224 */ /* 0x040fe400078e020c */
[----:B------:R-:W3:Y:S01]  /*70f0*/  LDL R12, [R1+0x23d0] ;  /* 0x0023d000010c7983 */ /* 0x000ee20000100800 */
[----:B------:R-:W-:Y:S01]  /*7100*/  ISETP.GT.U32.AND P1, PT, R61, R6, PT ;  /* 0x000000063d00720c */ /* 0x000fe20003f24070 */
[--C-:B------:R-:W-:Y:S01]  /*7110*/  @!P6 IMAD.IADD R9, R9, 0x1, -R61.reuse ;  /* 0x000000010909e824 */ /* 0x100fe200078e0a3d */
[C---:B------:R-:W-:Y:S01]  /*7120*/  ISETP.GT.U32.AND P6, PT, R61.reuse, R18, PT ;  /* 0x000000123d00720c */ /* 0x040fe20003fc4070 */
[--C-:B------:R-:W-:Y:S01]  /*7130*/  @!P0 IMAD.IADD R8, R8, 0x1, -R61.reuse ;  /* 0x0000000108088824 */ /* 0x100fe200078e0a3d */
[----:B------:R-:W-:Y:S01]  /*7140*/  ISETP.GT.U32.AND P0, PT, R61, R14, PT ;  /* 0x0000000e3d00720c */ /* 0x000fe20003f04070 */
[--C-:B------:R-:W-:Y:S01]  /*7150*/  @!P4 IMAD.IADD R7, R7, 0x1, -R61.reuse ;  /* 0x000000010707c824 */ /* 0x100fe200078e0a3d */
[C---:B------:R-:W-:Y:S01]  /*7160*/  ISETP.GT.U32.AND P4, PT, R61.reuse, R16, PT ;  /* 0x000000103d00720c */ /* 0x040fe20003f84070 */
[----:B------:R-:W-:Y:S01]  /*7170*/  @!P2 IMAD.IADD R4, R4, 0x1, -R61 ;  /* 0x000000010404a824 */ /* 0x000fe200078e0a3d */
[----:B------:R-:W-:-:S05]  /*7180*/  ISETP.GT.U32.AND P2, PT, R61, R15, PT ;  /* 0x0000000f3d00720c */ /* 0x000fca0003f44070 */
[--C-:B------:R-:W-:Y:S01]  /*7190*/  @!P1 IMAD.IADD R6, R6, 0x1, -R61.reuse ;  /* 0x0000000106069824 */ /* 0x100fe200078e0a3d */
[C---:B------:R-:W-:Y:S01]  /*71a0*/  ISETP.GT.U32.AND P1, PT, R61.reuse, R17, PT ;  /* 0x000000113d00720c */ /* 0x040fe20003f24070 */
[--C-:B------:R-:W-:Y:S01]  /*71b0*/  @!P6 IMAD.IADD R18, R18, 0x1, -R61.reuse ;  /* 0x000000011212e824 */ /* 0x100fe200078e0a3d */
[C---:B------:R-:W-:Y:S01]  /*71c0*/  ISETP.GT.U32.AND P6, PT, R61.reuse, R8, PT ;  /* 0x000000083d00720c */ /* 0x040fe20003fc4070 */
[--C-:B------:R-:W-:Y:S01]  /*71d0*/  @!P0 IMAD.IADD R14, R14, 0x1, -R61.reuse ;  /* 0x000000010e0e8824 */ /* 0x100fe200078e0a3d */
[C---:B------:R-:W-:Y:S01]  /*71e0*/  ISETP.GT.U32.AND P0, PT, R61.reuse, R7, PT ;  /* 0x000000073d00720c */ /* 0x040fe20003f04070 */
[--C-:B------:R-:W-:Y:S01]  /*71f0*/  @!P4 IMAD.IADD R16, R16, 0x1, -R61.reuse ;  /* 0x000000011010c824 */ /* 0x100fe200078e0a3d */
[----:B------:R-:W-:Y:S01]  /*7200*/  ISETP.GT.U32.AND P4, PT, R61, R4, PT ;  /* 0x000000043d00720c */ /* 0x000fe20003f84070 */
[----:B------:R-:W-:Y:S01]  /*7210*/  @!P2 IMAD.IADD R15, R15, 0x1, -R61 ;  /* 0x000000010f0fa824 */ /* 0x000fe200078e0a3d */
[----:B------:R-:W-:-:S05]  /*7220*/  ISETP.GT.U32.AND P2, PT, R61, R6, PT ;  /* 0x000000063d00720c */ /* 0x000fca0003f44070 */
[--C-:B------:R-:W-:Y:S01]  /*7230*/  @!P1 IMAD.IADD R17, R17, 0x1, -R61.reuse ;  /* 0x0000000111119824 */ /* 0x100fe200078e0a3d */
[C---:B------:R-:W-:Y:S01]  /*7240*/  ISETP.GT.U32.AND P1, PT, R61.reuse, R18, PT ;  /* 0x000000123d00720c */ /* 0x040fe20003f24070 */
[--C-:B------:R-:W-:Y:S01]  /*7250*/  @!P6 IMAD.IADD R8, R8, 0x1, -R61.reuse ;  /* 0x000000010808e824 */ /* 0x100fe200078e0a3d */
[----:B------:R-:W-:Y:S01]  /*7260*/  ISETP.GT.U32.AND P6, PT, R61, R16, PT ;  /* 0x000000103d00720c */ /* 0x000fe20003fc4070 */
[--C-:B------:R-:W-:Y:S01]  /*7270*/  @!P0 IMAD.IADD R7, R7, 0x1, -R61.reuse ;  /* 0x0000000107078824 */ /* 0x100fe200078e0a3d */
[C---:B------:R-:W-:Y:S01]  /*7280*/  ISETP.GT.U32.AND P0, PT, R61.reuse, R14, PT ;  /* 0x0000000e3d00720c */ /* 0x040fe20003f04070 */
        /* <DEDUP_REMOVED lines=9> */
[----:B------:R-:W-:Y:S01]  /*7320*/  ISETP.GT.U32.AND P0, PT, R61, R28, PT ;  /* 0x0000001c3d00720c */ /* 0x000fe20003f04070 */
[--C-:B------:R-:W-:Y:S01]  /*7330*/  @!P4 IMAD.IADD R15, R15, 0x1, -R61.reuse ;  /* 0x000000010f0fc824 */ /* 0x100fe200078e0a3d */
[----:B------:R-:W-:Y:S01]  /*7340*/  ISETP.GT.U32.AND P4, PT, R61, R35, PT ;  /* 0x000000233d00720c */ /* 0x000fe20003f84070 */
[----:B------:R-:W-:Y:S01]  /*7350*/  @!P2 IMAD.IADD R17, R17, 0x1, -R61 ;  /* 0x000000011111a824 */ /* 0x000fe200078e0a3d */
[----:B------:R-:W-:-:S05]  /*7360*/  ISETP.GT.U32.AND P2, PT, R61, R43, PT ;  /* 0x0000002b3d00720c */ /* 0x000fca0003f44070 */
[--C-:B------:R-:W-:Y:S01]  /*7370*/  @!P1 IMAD.IADD R23, R23, 0x1, -R61.reuse ;  /* 0x0000000117179824 */ /* 0x100fe200078e0a3d */
[----:B------:R-:W-:Y:S01]  /*7380*/  ISETP.GT.U32.AND P1, PT, R61, R31, PT ;  /* 0x0000001f3d00720c */ /* 0x000fe20003f24070 */
[--C-:B------:R-:W-:Y:S02]  /*7390*/  @!P6 IMAD.IADD R25, R25, 0x1, -R61.reuse ;  /* 0x000000011919e824 */ /* 0x100fe400078e0a3d */
[--C-:B------:R-:W-:Y:S01]  /*73a0*/  @!P0 IMAD.IADD R28, R28, 0x1, -R61.reuse ;  /* 0x000000011c1c8824 */ /* 0x100fe200078e0a3d */
[C---:B------:R-:W-:Y:S02]  /*73b0*/  ISETP.GT.U32.AND P0, PT, R61.reuse, R32, PT ;  /* 0x000000203d00720c */ /* 0x040fe40003f04070 */
[----:B------:R-:W-:Y:S01]  /*73c0*/  ISETP.GT.U32.AND P6, PT, R61, R23, PT ;  /* 0x000000173d00720c */ /* 0x000fe20003fc4070 */
[--C-:B------:R-:W-:Y:S01]  /*73d0*/  @!P4 IMAD.IADD R35, R35, 0x1, -R61.reuse ;  /* 0x000000012323c824 */ /* 0x100fe200078e0a3d */
[----:B------:R-:W-:Y:S01]  /*73e0*/  ISETP.GT.U32.AND P4, PT, R61, R28, PT ;  /* 0x0000001c3d00720c */ /* 0x000fe20003f84070 */
[----:B------:R-:W-:Y:S01]  /*73f0*/  @!P2 IMAD.IADD R43, R43, 0x1, -R61 ;  /* 0x000000012b2ba824 */ /* 0x000fe200078e0a3d */
[----:B------:R-:W-:-:S03]  /*7400*/  ISETP.GT.U32.AND P2, PT, R61, R25, PT ;  /* 0x000000193d00720c */ /* 0x000fc60003f44070 */
[----:B------:R-:W-:Y:S01]  /*7410*/  @!P1 IMAD.IADD R31, R31, 0x1, -R61 ;  /* 0x000000011f1f9824 */ /* 0x000fe200078e0a3d */
[----:B------:R-:W-:-:S03]  /*7420*/  ISETP.GT.U32.AND P1, PT, R61, R35, PT ;  /* 0x000000233d00720c */ /* 0x000fc60003f24070 */
[--C-:B------:R-:W-:Y:S01]  /*7430*/  @!P0 IMAD.IADD R32, R32, 0x1, -R61.reuse ;  /* 0x0000000120208824 */ /* 0x100fe200078e0a3d */
[----:B------:R-:W-:Y:S01]  /*7440*/  ISETP.GT.U32.AND P0, PT, R61, R43, PT ;  /* 0x0000002b3d00720c */ /* 0x000fe20003f04070 */
[--C-:B------:R-:W-:Y:S01]  /*7450*/  @!P6 IMAD.IADD R23, R23, 0x1, -R61.reuse ;  /* 0x000000011717e824 */ /* 0x100fe200078e0a3d */
[C---:B------:R-:W-:Y:S01]  /*7460*/  ISETP.GT.U32.AND P6, PT, R61.reuse, R31, PT ;  /* 0x0000001f3d00720c */ /* 0x040fe20003fc4070 */
        /* <DEDUP_REMOVED lines=11> */
[C---:B------:R-:W-:Y:S01]  /*7520*/  ISETP.GT.U32.AND P4, PT, R61.reuse, R40, PT ;  /* 0x000000283d00720c */ /* 0x040fe20003f84070 */
[----:B------:R-:W-:Y:S01]  /*7530*/  @!P2 IMAD.IADD R42, R42, 0x1, -R61 ;  /* 0x000000012a2aa824 */ /* 0x000fe200078e0a3d */
[----:B------:R-:W-:-:S03]  /*7540*/  ISETP.GT.U32.AND P2, PT, R61, R37, PT ;  /* 0x000000253d00720c */ /* 0x000fc60003f44070 */
[----:B------:R-:W-:Y:S01]  /*7550*/  @!P1 IMAD.IADD R41, R41, 0x1, -R61 ;  /* 0x0000000129299824 */ /* 0x000fe200078e0a3d */
[----:B------:R-:W-:-:S03]  /*7560*/  ISETP.GT.U32.AND P1, PT, R61, R38, PT ;  /* 0x000000263d00720c */ /* 0x000fc60003f24070 */
[--C-:B------:R-:W-:Y:S01]  /*7570*/  @!P0 IMAD.IADD R34, R34, 0x1, -R61.reuse ;  /* 0x0000000122228824 */ /* 0x100fe200078e0a3d */
[C---:B------:R-:W-:Y:S01]  /*7580*/  ISETP.GT.U32.AND P0, PT, R61.reuse, R39, PT ;  /* 0x000000273d00720c */ /* 0x040fe20003f04070 */
        /* <DEDUP_REMOVED lines=9> */
[C---:B------:R-:W-:Y:S01]  /*7620*/  ISETP.GT.U32.AND P0, PT, R61.reuse, R40, PT ;  /* 0x000000283d00720c */ /* 0x040fe20003f04070 */
[--C-:B------:R-:W-:Y:S01]  /*7630*/  @!P6 IMAD.IADD R42, R42, 0x1, -R61.reuse ;  /* 0x000000012a2ae824 */ /* 0x100fe200078e0a3d */
[----:B------:R-:W-:Y:S01]  /*7640*/  ISETP.GT.U32.AND P6, PT, R61, R37, PT ;  /* 0x000000253d00720c */ /* 0x000fe20003fc4070 */
[--C-:B------:R-:W-:Y:S01]  /*7650*/  @!P4 IMAD.IADD R41, R41, 0x1, -R61.reuse ;  /* 0x000000012929c824 */ /* 0x100fe200078e0a3d */
[C---:B------:R-:W-:Y:S01]  /*7660*/  ISETP.GT.U32.AND P4, PT, R61.reuse, R39, PT ;  /* 0x000000273d00720c */ /* 0x040fe20003f84070 */
[----:B------:R-:W-:Y:S01]  /*7670*/  @!P2 IMAD.IADD R34, R34, 0x1, -R61 ;  /* 0x000000012222a824 */ /* 0x000fe200078e0a3d */
[----:B------:R-:W-:-:S03]  /*7680*/  ISETP.GT.U32.AND P2, PT, R61, R38, PT ;  /* 0x000000263d00720c */ /* 0x000fc60003f44070 */
[----:B------:R-:W-:Y:S01]  /*7690*/  @!P1 IMAD.IADD R36, R36, 0x1, -R61 ;  /* 0x0000000124249824 */ /* 0x000fe200078e0a3d */
[----:B------:R-:W-:-:S03]  /*76a0*/  ISETP.GT.U32.AND P1, PT, R61, R50, PT ;  /* 0x000000323d00720c */ /* 0x000fc60003f24070 */
[--C-:B------:R-:W-:Y:S01]  /*76b0*/  @!P0 IMAD.IADD R40, R40, 0x1, -R61.reuse ;  /* 0x0000000128288824 */ /* 0x100fe200078e0a3d */
[----:B------:R-:W-:Y:S01]  /*76c0*/  ISETP.GT.U32.AND P0, PT, R61, R55, PT ;  /* 0x000000373d00720c */ /* 0x000fe20003f04070 */
[--C-:B------:R-:W-:Y:S01]  /*76d0*/  @!P6 IMAD.IADD R37, R37, 0x1, -R61.reuse ;  /* 0x000000012525e824 */ /* 0x100fe200078e0a3d */
[----:B------:R-:W-:Y:S01]  /*76e0*/  ISETP.GT.U32.AND P6, PT, R61, R57, PT ;  /* 0x000000393d00720c */ /* 0x000fe20003fc4070 */
[--C-:B------:R-:W-:Y:S02]  /*76f0*/  @!P4 IMAD.IADD R39, R39, 0x1, -R61.reuse ;  /* 0x000000012727c824 */ /* 0x100fe400078e0a3d */
[----:B------:R-:W-:-:S04]  /*7700*/  @!P2 IMAD.IADD R38, R38, 0x1, -R61 ;  /* 0x000000012626a824 */ /* 0x000fc800078e0a3d */
[----:B------:R-:W-:-:S04]  /*7710*/  @!P1 IMAD.IADD R50, R50, 0x1, -R61 ;  /* 0x0000000132329824 */ /* 0x000fc800078e0a3d */
[--C-:B------:R-:W-:Y:S02]  /*7720*/  @!P0 IMAD.IADD R55, R55, 0x1, -R61.reuse ;  /* 0x0000000137378824 */ /* 0x100fe400078e0a3d */
[----:B------:R-:W-:Y:S01]  /*7730*/  @!P6 IMAD.IADD R57, R57, 0x1, -R61 ;  /* 0x000000013939e824 */ /* 0x000fe200078e0a3d */
[----:B------:R-:W-:Y:S01]  /*7740*/  ISETP.GT.U32.AND P6, PT, R61, R50, PT ;  /* 0x000000323d00720c */ /* 0x000fe20003fc4070 */
[----:B------:R-:W-:-:S12]  /*7750*/  IMAD.HI.U32 R11, R59, R10, RZ ;  /* 0x0000000a3b0b7227 */ /* 0x000fd800078e00ff */
[----:B------:R-:W-:Y:S02]  /*7760*/  @!P6 IMAD.IADD R50, R50, 0x1, -R61 ;  /* 0x000000013232e824 */ /* 0x000fe400078e0a3d */
[----:B------:R-:W-:Y:S02]  /*7770*/  IMAD.MOV R11, RZ, RZ, -R11 ;  /* 0x000000ffff0b7224 */ /* 0x000fe400078e0a0b */
[----:B------:R-:W-:-:S04]  /*7780*/  IMAD.HI.U32 R13, R59, R2, RZ ;  /* 0x000000023b0d7227 */ /* 0x000fc800078e00ff */
[----:B------:R-:W-:Y:S01]  /*7790*/  IMAD.MOV R13, RZ, RZ, -R13 ;  /* 0x000000ffff0d7224 */ /* 0x000fe200078e0a0d */
[C---:B----4-:R-:W-:Y:S02]  /*77a0*/  ISETP.GT.U32.AND P2, PT, R61.reuse, R45, PT ;  /* 0x0000002d3d00720c */ /* 0x050fe40003f44070 */
[C---:B-----5:R-:W-:Y:S02]  /*77b0*/  ISETP.GT.U32.AND P4, PT, R61.reuse, R20, PT ;  /* 0x000000143d00720c */ /* 0x060fe40003f84070 */
[C---:B--2---:R-:W-:Y:S02]  /*77c0*/  ISETP.GT.U32.AND P1, PT, R61.reuse, R30, PT ;  /* 0x0000001e3d00720c */ /* 0x044fe40003f24070 */
[----:B------:R-:W-:-:S07]  /*77d0*/  ISETP.GT.U32.AND P0, PT, R61, R44, PT ;  /* 0x0000002c3d00720c */ /* 0x000fce0003f04070 */
[--C-:B------:R-:W-:Y:S01]  /*77e0*/  @!P2 IMAD.IADD R45, R45, 0x1, -R61.reuse ;  /* 0x000000012d2da824 */ /* 0x100fe200078e0a3d */
[C---:B------:R-:W-:Y:S01]  /*77f0*/  ISETP.GT.U32.AND P2, PT, R61.reuse, R55, PT ;  /* 0x000000373d00720c */ /* 0x040fe20003f44070 */
[--C-:B------:R-:W-:Y:S01]  /*7800*/  @!P4 IMAD.IADD R20, R20, 0x1, -R61.reuse ;  /* 0x000000011414c824 */ /* 0x100fe200078e0a3d */
[C---:B------:R-:W-:Y:S01]  /*7810*/  ISETP.GT.U32.AND P4, PT, R61.reuse, R57, PT ;  /* 0x000000393d00720c */ /* 0x040fe20003f84070 */
[--C-:B------:R-:W-:Y:S01]  /*7820*/  @!P1 IMAD.IADD R30, R30, 0x1, -R61.reuse ;  /* 0x000000011e1e9824 */ /* 0x100fe200078e0a3d */
[----:B------:R-:W-:Y:S01]  /*7830*/  ISETP.GT.U32.AND P1, PT, R61, R45, PT ;  /* 0x0000002d3d00720c */ /* 0x000fe20003f24070 */
[----:B------:R-:W-:-:S08]  /*7840*/  @!P0 IMAD.IADD R44, R44, 0x1, -R61 ;  /* 0x000000012c2c8824 */ /* 0x000fd000078e0a3d */
[--C-:B------:R-:W-:Y:S01]  /*7850*/  @!P2 IMAD.IADD R55, R55, 0x1, -R61.reuse ;  /* 0x000000013737a824 */ /* 0x100fe200078e0a3d */
[----:B------:R-:W-:Y:S01]  /*7860*/  ISETP.GT.U32.AND P2, PT, R61, R30, PT ;  /* 0x0000001e3d00720c */ /* 0x000fe20003f44070 */
[--C-:B------:R-:W-:Y:S01]  /*7870*/  @!P4 IMAD.IADD R57, R57, 0x1, -R61.reuse ;  /* 0x000000013939c824 */ /* 0x100fe200078e0a3d */
[C---:B------:R-:W-:Y:S02]  /*7880*/  ISETP.GT.U32.AND P4, PT, R61.reuse, R29, PT ;  /* 0x0000001d3d00720c */ /* 0x040fe40003f84070 */
[----:B------:R-:W-:Y:S01]  /*7890*/  ISETP.GT.U32.AND P6, PT, R61, R44, PT ;  /* 0x0000002c3d00720c */ /* 0x000fe20003fc4070 */
[----:B------:R-:W-:Y:S01]  /*78a0*/  @!P1 IMAD.IADD R45, R45, 0x1, -R61 ;  /* 0x000000012d2d9824 */ /* 0x000fe200078e0a3d */
[----:B------:R-:W-:-:S07]  /*78b0*/  ISETP.GT.U32.AND P1, PT, R61, R33, PT ;  /* 0x000000213d00720c */ /* 0x000fce0003f24070 */
[--C-:B------:R-:W-:Y:S01]  /*78c0*/  @!P2 IMAD.IADD R30, R30, 0x1, -R61.reuse ;  /* 0x000000011e1ea824 */ /* 0x100fe200078e0a3d */
[----:B------:R-:W-:Y:S01]  /*78d0*/  ISETP.GT.U32.AND P2, PT, R61, R26, PT ;  /* 0x0000001a3d00720c */ /* 0x000fe20003f44070 */
[--C-:B------:R-:W-:Y:S01]  /*78e0*/  @!P4 IMAD.IADD R29, R29, 0x1, -R61.reuse ;  /* 0x000000011d1dc824 */ /* 0x100fe200078e0a3d */
[----:B------:R-:W-:Y:S01]  /*78f0*/  IABS R3, R46 ;  /* 0x0000002e00037213 */ /* 0x000fe20000000000 */
[--C-:B------:R-:W-:Y:S01]  /*7900*/  @!P6 IMAD.IADD R44, R44, 0x1, -R61.reuse ;  /* 0x000000012c2ce824 */ /* 0x100fe200078e0a3d */
[C---:B------:R-:W-:Y:S01]  /*7910*/  ISETP.GT.U32.AND P0, PT, R61.reuse, R20, PT ;  /* 0x000000143d00720c */ /* 0x040fe20003f04070 */
[C---:B------:R-:W-:Y:S01]  /*7920*/  IMAD R46, R61.reuse, R11, R10 ;  /* 0x0000000b3d2e7224 */ /* 0x040fe200078e020a */
[----:B------:R-:W-:Y:S02]  /*7930*/  ISETP.GT.U32.AND P6, PT, R61, R29, PT ;  /* 0x0000001d3d00720c */ /* 0x000fe40003fc4070 */
[----:B------:R-:W-:Y:S02]  /*7940*/  IABS R10, R19 ;  /* 0x00000013000a7213 */ /* 0x000fe40000000000 */
[----:B------:R-:W2:Y:S01]  /*7950*/  LDL.LU R19, [R1+0x4c] ;  /* 0x00004c0001137983 */ /* 0x000ea20000300800 */
[----:B------:R-:W-:-:S02]  /*7960*/  @!P1 IMAD.IADD R33, R33, 0x1, -R61 ;  /* 0x0000000121219824 */ /* 0x000fc400078e0a3d */
[----:B------:R-:W-:-:S03]  /*7970*/  @!P2 IMAD.IADD R26, R26, 0x1, -R61 ;  /* 0x000000011a1aa824 */ /* 0x000fc600078e0a3d */
[----:B------:R-:W-:Y:S01]  /*7980*/  ISETP.GT.U32.AND P1, PT, R61, R33, PT ;  /* 0x000000213d00720c */ /* 0x000fe20003f24070 */
[----:B------:R-:W-:Y:S01]  /*7990*/  @!P0 IMAD.IADD R20, R20, 0x1, -R61 ;  /* 0x0000000114148824 */ /* 0x000fe200078e0a3d */
[----:B------:R0:W-:Y:S01]  /*79a0*/  STL [R1+0x6c], R45 ;  /* 0x00006c2d01007387 */ /* 0x0001e20000100800 */
[----:B------:R-:W-:Y:S01]  /*79b0*/  IMAD.HI.U32 R11, R59, R3, RZ ;  /* 0x000000033b0b7227 */ /* 0x000fe200078e00ff */
[----:B---3--:R-:W-:-:S03]  /*79c0*/  IABS R12, R12 ;  /* 0x0000000c000c7213 */ /* 0x008fc60000000000 */
[----:B------:R-:W-:Y:S01]  /*79d0*/  @!P6 IMAD.IADD R29, R29, 0x1, -R61 ;  /* 0x000000011d1de824 */ /* 0x000fe200078e0a3d */
[C---:B------:R-:W-:Y:S01]  /*79e0*/  ISETP.GT.U32.AND P6, PT, R61.reuse, R26, PT ;  /* 0x0000001a3d00720c */ /* 0x040fe20003fc4070 */
[----:B------:R-:W-:Y:S02]  /*79f0*/  IMAD.MOV R11, RZ, RZ, -R11 ;  /* 0x000000ffff0b7224 */ /* 0x000fe400078e0a0b */
[----:B0-----:R-:W-:Y:S02]  /*7a00*/  IMAD R45, R61, R13, R2 ;  /* 0x0000000d3d2d7224 */ /* 0x001fe400078e0202 */
[----:B------:R-:W3:Y:S04]  /*7a10*/  LDL R2, [R1+0x23e0] ;  /* 0x0023e00001027983 */ /* 0x000ee80000100800 */
[----:B------:R0:W-:Y:S01]  /*7a20*/  STL [R1+0x68], R20 ;  /* 0x0000681401007387 */ /* 0x0001e20000100800 */
[----:B------:R-:W-:-:S03]  /*7a30*/  IMAD.HI.U32 R13, R59, R12, RZ ;  /* 0x0000000c3b0d7227 */ /* 0x000fc600078e00ff */
[----:B------:R-:W-:Y:S01]  /*7a40*/  STL [R1+0x64], R30 ;  /* 0x0000641e01007387 */ /* 0x000fe20000100800 */
[----:B------:R-:W-:-:S03]  /*7a50*/  @!P1 IMAD.IADD R33, R33, 0x1, -R61 ;  /* 0x0000000121219824 */ /* 0x000fc600078e0a3d */
[----:B0-----:R-:W4:Y:S04]  /*7a60*/  LDL R20, [R1+0x23f8] ;  /* 0x0023f80001147983 */ /* 0x001f280000100800 */
[----:B------:R0:W-:Y:S01]  /*7a70*/  STL [R1+0x60], R44 ;  /* 0x0000602c01007387 */ /* 0x0001e20000100800 */
[----:B------:R-:W-:Y:S02]  /*7a80*/  IMAD.MOV R13, RZ, RZ, -R13 ;  /* 0x000000ffff0d7224 */ /* 0x000fe400078e0a0d */
[----:B------:R-:W-:Y:S02]  /*7a90*/  @!P6 IMAD.IADD R26, R26, 0x1, -R61 ;  /* 0x000000011a1ae824 */ /* 0x000fe400078e0a3d */
[----:B0-----:R-:W-:Y:S02]  /*7aa0*/  IMAD R44, R61, R11, R3 ;  /* 0x0000000b3d2c7224 */ /* 0x001fe400078e0203 */
[----:B------:R-:W-:Y:S01]  /*7ab0*/  IMAD.HI.U32 R11, R59, R10, RZ ;  /* 0x0000000a3b0b7227 */ /* 0x000fe200078e00ff */
[----:B------:R-:W-:Y:S03]  /*7ac0*/  STL [R1+0x5c], R29 ;  /* 0x00005c1d01007387 */ /* 0x000fe60000100800 */
[----:B------:R-:W-:Y:S01]  /*7ad0*/  IMAD.MOV R11, RZ, RZ, -R11 ;  /* 0x000000ffff0b7224 */ /* 0x000fe200078e0a0b */
[----:B------:R0:W-:Y:S03]  /*7ae0*/  STL [R1+0x58], R33 ;  /* 0x0000582101007387 */ /* 0x0001e60000100800 */
[----:B------:R-:W-:-:S02]  /*7af0*/  IMAD R30, R61, R11, R10 ;  /* 0x0000000b3d1e7224 */ /* 0x000fc400078e020a */
[----:B------:R-:W5:Y:S01]  /*7b00*/  LDL R10, [R1+0x23e4] ;  /* 0x0023e400010a7983 */ /* 0x000f620000100800 */
[----:B0-----:R-:W-:-:S03]  /*7b10*/  IMAD R33, R61, R13, R12 ;  /* 0x0000000d3d217224 */ /* 0x001fc600078e020c */
[----:B------:R-:W4:Y:S04]  /*7b20*/  LDL R13, [R1+0x23f0] ;  /* 0x0023f000010d7983 */ /* 0x000f280000100800 */
[----:B------:R-:W4:Y:S04]  /*7b30*/  LDL R12, [R1+0x23f4] ;  /* 0x0023f400010c7983 */ /* 0x000f280000100800 */
[----:B------:R0:W-:Y:S04]  /*7b40*/  STL [R1+0x54], R26 ;  /* 0x0000541a01007387 */ /* 0x0001e80000100800 */
[----:B0-----:R-:W4:Y:S01]  /*7b50*/  LDL.LU R26, [R1+0x2b30] ;  /* 0x002b3000011a7983 */ /* 0x001f220000300800 */
[----:B------:R-:W-:-:S02]  /*7b60*/  ISETP.GT.U32.AND P0, PT, R61, R0, PT ;  /* 0x000000003d00720c */ /* 0x000fc40003f04070 */
[----:B------:R-:W-:-:S11]  /*7b70*/  ISETP.GT.U32.AND P4, PT, R61, R5, PT ;  /* 0x000000053d00720c */ /* 0x000fd60003f84070 */
[----:B------:R-:W-:-:S05]  /*7b80*/  @!P0 IMAD.IADD R0, R0, 0x1, -R61 ;  /* 0x0000000100008824 */ /* 0x000fca00078e0a3d */
[----:B------:R-:W-:Y:S01]  /*7b90*/  ISETP.GT.U32.AND P2, PT, R61, R0, PT ;  /* 0x000000003d00720c */ /* 0x000fe20003f44070 */
[----:B------:R-:W-:Y:S01]  /*7ba0*/  @!P4 IMAD.IADD R5, R5, 0x1, -R61 ;  /* 0x000000010505c824 */ /* 0x000fe200078e0a3d */
[C---:B------:R-:W-:Y:S02]  /*7bb0*/  ISETP.GT.U32.AND P1, PT, R61.reuse, R60, PT ;  /* 0x0000003c3d00720c */ /* 0x040fe40003f24070 */
[C---:B------:R-:W-:Y:S02]  /*7bc0*/  ISETP.GT.U32.AND P6, PT, R61.reuse, R56, PT ;  /* 0x000000383d00720c */ /* 0x040fe40003fc4070 */
[----:B------:R-:W-:-:S07]  /*7bd0*/  ISETP.GT.U32.AND P4, PT, R61, R5, PT ;  /* 0x000000053d00720c */ /* 0x000fce0003f84070 */
[--C-:B------:R-:W-:Y:S02]  /*7be0*/  @!P2 IMAD.IADD R0, R0, 0x1, -R61.reuse ;  /* 0x000000010000a824 */ /* 0x100fe400078e0a3d */
[--C-:B------:R-:W-:Y:S01]  /*7bf0*/  @!P1 IMAD.IADD R60, R60, 0x1, -R61.reuse ;  /* 0x000000013c3c9824 */ /* 0x100fe200078e0a3d */
[----:B------:R-:W-:Y:S01]  /*7c00*/  ISETP.GT.U32.AND P1, PT, R61, R27, PT ;  /* 0x0000001b3d00720c */ /* 0x000fe20003f24070 */
[--C-:B------:R-:W-:Y:S02]  /*7c10*/  @!P6 IMAD.IADD R56, R56, 0x1, -R61.reuse ;  /* 0x000000013838e824 */ /* 0x100fe400078e0a3d */
[----:B------:R-:W-:Y:S01]  /*7c20*/  @!P4 IMAD.IADD R5, R5, 0x1, -R61 ;  /* 0x000000010505c824 */ /* 0x000fe200078e0a3d */
[----:B------:R-:W-:-:S09]  /*7c30*/  ISETP.GT.U32.AND P4, PT, R61, R60, PT ;  /* 0x0000003c3d00720c */ /* 0x000fd20003f84070 */
[----:B------:R-:W-:Y:S01]  /*7c40*/  @!P1 IMAD.IADD R27, R27, 0x1, -R61 ;  /* 0x000000011b1b9824 */ /* 0x000fe200078e0a3d */
[----:B------:R-:W-:-:S03]  /*7c50*/  ISETP.GT.U32.AND P1, PT, R61, R56, PT ;  /* 0x000000383d00720c */ /* 0x000fc60003f24070 */
[--C-:B------:R-:W-:Y:S01]  /*7c60*/  @!P4 IMAD.IADD R60, R60, 0x1, -R61.reuse ;  /* 0x000000013c3cc824 */ /* 0x100fe200078e0a3d */
[----:B------:R-:W-:Y:S01]  /*7c70*/  ISETP.GT.U32.AND P4, PT, R61, R27, PT ;  /* 0x0000001b3d00720c */ /* 0x000fe20003f84070 */
[----:B------:R0:W-:Y:S08]  /*7c80*/  STL [R1+0x50], R5 ;  /* 0x0000500501007387 */ /* 0x0001f00000100800 */
[--C-:B------:R-:W-:Y:S01]  /*7c90*/  @!P1 IMAD.IADD R56, R56, 0x1, -R61.reuse ;  /* 0x0000000138389824 */ /* 0x100fe200078e0a3d */
[----:B0-----:R-:W5:Y:S03]  /*7ca0*/  LDL.LU R5, [R1+0x2b2c] ;  /* 0x002b2c0001057983 */ /* 0x001f660000300800 */
[----:B------:R-:W-:Y:S01]  /*7cb0*/  @!P4 IMAD.IADD R27, R27, 0x1, -R61 ;  /* 0x000000011b1bc824 */ /* 0x000fe200078e0a3d */
[----:B--2---:R-:W-:-:S13]  /*7cc0*/  ISETP.GT.U32.AND P0, PT, R61, R19, PT ;  /* 0x000000133d00720c */ /* 0x004fda0003f04070 */
[----:B------:R-:W-:Y:S01]  /*7cd0*/  @!P0 IMAD.IADD R19, R19, 0x1, -R61 ;  /* 0x0000000113138824 */ /* 0x000fe200078e0a3d */
[----:B------:R-:W-:-:S04]  /*7ce0*/  ISETP.GT.U32.AND P0, PT, R61, R58, PT ;  /* 0x0000003a3d00720c */ /* 0x000fc80003f04070 */
[----:B------:R-:W-:-:S09]  /*7cf0*/  ISETP.GT.U32.AND P2, PT, R61, R19, PT ;  /* 0x000000133d00720c */ /* 0x000fd20003f44070 */
[----:B------:R-:W-:-:S04]  /*7d00*/  @!P0 IMAD.IADD R58, R58, 0x1, -R61 ;  /* 0x000000013a3a8824 */ /* 0x000fc800078e0a3d */
[----:B------:R-:W-:Y:S01]  /*7d10*/  @!P2 IMAD.IADD R19, R19, 0x1, -R61 ;  /* 0x000000011313a824 */ /* 0x000fe200078e0a3d */
[C---:B------:R-:W-:Y:S02]  /*7d20*/  ISETP.GT.U32.AND P2, PT, R61.reuse, R24, PT ;  /* 0x000000183d00720c */ /* 0x040fe40003f44070 */
[----:B------:R-:W-:Y:S02]  /*7d30*/  ISETP.GT.U32.AND P6, PT, R61, R58, PT ;  /* 0x0000003a3d00720c */ /* 0x000fe40003fc4070 */
[----:B---3--:R-:W-:-:S05]  /*7d40*/  IABS R2, R2 ;  /* 0x0000000200027213 */ /* 0x008fca0000000000 */
[----:B------:R-:W-:-:S04]  /*7d50*/  IMAD.HI.U32 R3, R59, R2, RZ ;  /* 0x000000023b037227 */ /* 0x000fc800078e00ff */
[--C-:B------:R-:W-:Y:S02]  /*7d60*/  @!P2 IMAD.IADD R24, R24, 0x1, -R61.reuse ;  /* 0x000000011818a824 */ /* 0x100fe400078e0a3d */
[----:B------:R-:W-:Y:S02]  /*7d70*/  @!P6 IMAD.IADD R58, R58, 0x1, -R61 ;  /* 0x000000013a3ae824 */ /* 0x000fe400078e0a3d */
[----:B------:R-:W-:Y:S01]  /*7d80*/  IMAD.MOV R3, RZ, RZ, -R3 ;  /* 0x000000ffff037224 */ /* 0x000fe200078e0a03 */
[----:B------:R-:W-:-:S03]  /*7d90*/  ISETP.GT.U32.AND P2, PT, R61, R24, PT ;  /* 0x000000183d00720c */ /* 0x000fc60003f44070 */
[C---:B------:R-:W-:Y:S01]  /*7da0*/  IMAD R29, R61.reuse, R3, R2 ;  /* 0x000000033d1d7224 */ /* 0x040fe200078e0202 */
[----:B------:R-:W-:Y:S01]  /*7db0*/  STL [R1+0x4c], R19 ;  /* 0x00004c1301007387 */ /* 0x000fe20000100800 */
[----:B----4-:R-:W-:Y:S02]  /*7dc0*/  ISETP.GT.U32.AND P0, PT, R61, R26, PT ;  /* 0x0000001a3d00720c */ /* 0x010fe40003f04070 */
[----:B------:R-:W-:-:S11]  /*7dd0*/  IABS R2, R13 ;  /* 0x0000000d00027213 */ /* 0x000fd60000000000 */
[----:B------:R-:W-:-:S05]  /*7de0*/  @!P0 IMAD.IADD R26, R26, 0x1, -R61 ;  /* 0x000000011a1a8824 */ /* 0x000fca00078e0a3d */
[----:B------:R-:W-:Y:S02]  /*7df0*/  ISETP.GT.U32.AND P6, PT, R61, R26, PT ;  /* 0x0000001a3d00720c */ /* 0x000fe40003fc4070 */
[----:B-----5:R-:W-:Y:S01]  /*7e00*/  IABS R11, R10 ;  /* 0x0000000a000b7213 */ /* 0x020fe20000000000 */
[----:B------:R0:W-:Y:S01]  /*7e10*/  STL [R1+0x2c], R60 ;  /* 0x00002c3c01007387 */ /* 0x0001e20000100800 */
[----:B------:R-:W-:Y:S01]  /*7e20*/  IABS R10, R20 ;  /* 0x00000014000a7213 */ /* 0x000fe20000000000 */
[----:B------:R-:W-:-:S04]  /*7e30*/  IMAD.HI.U32 R20, R59, R2, RZ ;  /* 0x000000023b147227 */ /* 0x000fc800078e00ff */
[--C-:B------:R-:W-:Y:S01]  /*7e40*/  @!P2 IMAD.IADD R24, R24, 0x1, -R61.reuse ;  /* 0x000000011818a824 */ /* 0x100fe200078e0a3d */
[----:B0-----:R-:W2:Y:S03]  /*7e50*/  LDL.LU R60, [R1+0x2b28] ;  /* 0x002b2800013c7983 */ /* 0x001ea60000300800 */
[----:B------:R-:W-:Y:S01]  /*7e60*/  @!P6 IMAD.IADD R26, R26, 0x1, -R61 ;  /* 0x000000011a1ae824 */ /* 0x000fe200078e0a3d */
[----:B------:R0:W-:Y:S01]  /*7e70*/  STL [R1+0x28], R58 ;  /* 0x0000283a01007387 */ /* 0x0001e20000100800 */
[----:B------:R-:W-:-:S04]  /*7e80*/  IMAD.HI.U32 R19, R59, R11, RZ ;  /* 0x0000000b3b137227 */ /* 0x000fc800078e00ff */
[----:B------:R-:W-:Y:S01]  /*7e90*/  IMAD.MOV R20, RZ, RZ, -R20 ;  /* 0x000000ffff147224 */ /* 0x000fe200078e0a14 */
[----:B0-----:R-:W3:Y:S04]  /*7ea0*/  LDL.LU R58, [R1+0x2b24] ;  /* 0x002b2400013a7983 */ /* 0x001ee80000300800 */
[----:B------:R0:W-:Y:S01]  /*7eb0*/  STL [R1+0x3c], R56 ;  /* 0x00003c3801007387 */ /* 0x0001e20000100800 */
[----:B------:R-:W-:-:S03]  /*7ec0*/  IMAD.MOV R19, RZ, RZ, -R19 ;  /* 0x000000ffff137224 */ /* 0x000fc600078e0a13 */
[----:B0-----:R-:W4:Y:S04]  /*7ed0*/  LDL.LU R56, [R1+0x2b20] ;  /* 0x002b200001387983 */ /* 0x001f280000300800 */
[----:B------:R0:W-:Y:S04]  /*7ee0*/  STL [R1+0x48], R27 ;  /* 0x0000481b01007387 */ /* 0x0001e80000100800 */
[----:B------:R-:W-:Y:S04]  /*7ef0*/  STL [R1+0x24], R26 ;  /* 0x0000241a01007387 */ /* 0x000fe80000100800 */
[----:B------:R1:W-:Y:S01]  /*7f00*/  STL [R1+0x20], R24 ;  /* 0x0000201801007387 */ /* 0x0003e20000100800 */
[----:B0-----:R-:W-:-:S03]  /*7f10*/  IMAD R27, R61, R20, R2 ;  /* 0x000000143d1b7224 */ /* 0x001fc600078e0202 */
[----:B------:R-:W5:Y:S01]  /*7f20*/  LDL R2, [R1+0x2400] ;  /* 0x0024000001027983 */ /* 0x000f620000100800 */
[----:B------:R-:W-:-:S03]  /*7f30*/  IMAD R19, R61, R19, R11 ;  /* 0x000000133d137224 */ /* 0x000fc600078e020b */
[----:B------:R-:W2:Y:S04]  /*7f40*/  LDL R20, [R1+0x23fc] ;  /* 0x0023fc0001147983 */ /* 0x000ea80000100800 */
[----:B------:R-:W3:Y:S01]  /*7f50*/  LDL R11, [R1+0x2404] ;  /* 0x00240400010b7983 */ /* 0x000ee20000100800 */
[C---:B------:R-:W-:Y:S02]  /*7f60*/  ISETP.GT.U32.AND P0, PT, R61.reuse, R54, PT ;  /* 0x000000363d00720c */ /* 0x040fe40003f04070 */
[C---:B------:R-:W-:Y:S02]  /*7f70*/  ISETP.GT.U32.AND P1, PT, R61.reuse, R53, PT ;  /* 0x000000353d00720c */ /* 0x040fe40003f24070 */
[----:B------:R-:W-:-:S09]  /*7f80*/  ISETP.GT.U32.AND P4, PT, R61, R52, PT ;  /* 0x000000343d00720c */ /* 0x000fd20003f84070 */
[----:B------:R-:W-:Y:S01]  /*7f90*/  @!P0 IMAD.IADD R54, R54, 0x1, -R61 ;  /* 0x0000000136368824 */ /* 0x000fe200078e0a3d */
[----:B------:R-:W-:-:S04]  /*7fa0*/  ISETP.GT.U32.AND P0, PT, R61, R51, PT ;  /* 0x000000333d00720c */ /* 0x000fc80003f04070 */
[----:B------:R-:W-:Y:S01]  /*7fb0*/  ISETP.GT.U32.AND P6, PT, R61, R54, PT ;  /* 0x000000363d00720c */ /* 0x000fe20003fc4070 */
[--C-:B------:R-:W-:Y:S01]  /*7fc0*/  @!P1 IMAD.IADD R53, R53, 0x1, -R61.reuse ;  /* 0x0000000135359824 */ /* 0x100fe200078e0a3d */
[C---:B------:R-:W-:Y:S02]  /*7fd0*/  ISETP.GT.U32.AND P2, PT, R61.reuse, R49, PT ;  /* 0x000000313d00720c */ /* 0x040fe40003f44070 */
        /* <DEDUP_REMOVED lines=10> */
[--C-:B------:R-:W-:Y:S01]  /*8080*/  @!P4 IMAD.IADD R53, R53, 0x1, -R61.reuse ;  /* 0x000000013535c824 */ /* 0x100fe200078e0a3d */
[C---:B------:R-:W-:Y:S02]  /*8090*/  ISETP.GT.U32.AND P1, PT, R61.reuse, R49, PT ;  /* 0x000000313d00720c */ /* 0x040fe40003f24070 */
[----:B------:R-:W-:Y:S01]  /*80a0*/  ISETP.GT.U32.AND P4, PT, R61, R22, PT ;  /* 0x000000163d00720c */ /* 0x000fe20003f84070 */
[----:B------:R-:W-:Y:S01]  /*80b0*/  @!P0 IMAD.IADD R21, R21, 0x1, -R61 ;  /* 0x0000000115158824 */ /* 0x000fe200078e0a3d */
[----:B------:R-:W-:-:S03]  /*80c0*/  ISETP.GT.U32.AND P0, PT, R61, R48, PT ;  /* 0x000000303d00720c */ /* 0x000fc60003f04070 */
[----:B------:R-:W-:Y:S01]  /*80d0*/  @!P6 IMAD.IADD R52, R52, 0x1, -R61 ;  /* 0x000000013434e824 */ /* 0x000fe200078e0a3d */
[----:B------:R-:W-:Y:S02]  /*80e0*/  ISETP.GT.U32.AND P6, PT, R61, R21, PT ;  /* 0x000000153d00720c */ /* 0x000fe40003fc4070 */
[----:B------:R-:W-:Y:S01]  /*80f0*/  IABS R3, R12 ;  /* 0x0000000c00037213 */ /* 0x000fe20000000000 */
[----:B------:R-:W-:-:S04]  /*8100*/  IMAD.HI.U32 R13, R59, R10, RZ ;  /* 0x0000000a3b0d7227 */ /* 0x000fc800078e00ff */
[----:B------:R-:W-:Y:S01]  /*8110*/  @!P2 IMAD.IADD R51, R51, 0x1, -R61 ;  /* 0x000000013333a824 */ /* 0x000fe200078e0a3d */
[----:B------:R-:W-:Y:S01]  /*8120*/  ISETP.GT.U32.AND P2, PT, R61, R47, PT ;  /* 0x0000002f3d00720c */ /* 0x000fe20003f44070 */
[----:B------:R-:W-:-:S04]  /*8130*/  IMAD.HI.U32 R12, R59, R3, RZ ;  /* 0x000000033b0c7227 */ /* 0x000fc800078e00ff */
[----:B------:R-:W-:Y:S01]  /*8140*/  @!P1 IMAD.IADD R49, R49, 0x1, -R61 ;  /* 0x0000000131319824 */ /* 0x000fe200078e0a3d */
[C---:B------:R-:W-:Y:S01]  /*8150*/  ISETP.GT.U32.AND P1, PT, R61.reuse, R46, PT ;  /* 0x0000002e3d00720c */ /* 0x040fe20003f24070 */
[----:B------:R-:W-:Y:S02]  /*8160*/  IMAD.MOV R13, RZ, RZ, -R13 ;  /* 0x000000ffff0d7224 */ /* 0x000fe400078e0a0d */
[--C-:B------:R-:W-:Y:S01]  /*8170*/  @!P4 IMAD.IADD R22, R22, 0x1, -R61.reuse ;  /* 0x000000011616c824 */ /* 0x100fe200078e0a3d */
[C---:B------:R-:W-:Y:S01]  /*8180*/  ISETP.GT.U32.AND P4, PT, R61.reuse, R45, PT ;  /* 0x0000002d3d00720c */ /* 0x040fe20003f84070 */
[--C-:B------:R-:W-:Y:S01]  /*8190*/  @!P0 IMAD.IADD R48, R48, 0x1, -R61.reuse ;  /* 0x0000000130308824 */ /* 0x100fe200078e0a3d */
[C---:B------:R-:W-:Y:S01]  /*81a0*/  ISETP.GT.U32.AND P0, PT, R61.reuse, R44, PT ;  /* 0x0000002c3d00720c */ /* 0x040fe20003f04070 */
[----:B------:R-:W-:Y:S02]  /*81b0*/  IMAD.MOV R12, RZ, RZ, -R12 ;  /* 0x000000ffff0c7224 */ /* 0x000fe400078e0a0c */
[----:B-1----:R-:W-:Y:S01]  /*81c0*/  IMAD R24, R61, R13, R10 ;  /* 0x0000000d3d187224 */ /* 0x002fe200078e020a */
[----:B------:R0:W-:Y:S01]  /*81d0*/  STL [R1+0x1c], R54 ;  /* 0x00001c3601007387 */ /* 0x0001e20000100800 */
[----:B------:R-:W-:Y:S01]  /*81e0*/  @!P6 IMAD.IADD R21, R21, 0x1, -R61 ;  /* 0x000000011515e824 */ /* 0x000fe200078e0a3d */
[C---:B------:R-:W-:Y:S01]  /*81f0*/  ISETP.GT.U32.AND P6, PT, R61.reuse, R48, PT ;  /* 0x000000303d00720c */ /* 0x040fe20003fc4070 */
[----:B------:R-:W-:-:S02]  /*8200*/  IMAD R26, R61, R12, R3 ;  /* 0x0000000c3d1a7224 */ /* 0x000fc400078e0203 */
[--C-:B------:R-:W-:Y:S01]  /*8210*/  @!P2 IMAD.IADD R47, R47, 0x1, -R61.reuse ;  /* 0x000000012f2fa824 */ /* 0x100fe200078e0a3d */
[----:B0-----:R-:W4:Y:S04]  /*8220*/  LDL.LU R54, [R1+0x2b1c] ;  /* 0x002b1c0001367983 */ /* 0x001f280000300800 */
[----:B------:R0:W-:Y:S01]  /*8230*/  STL [R1+0x18], R53 ;  /* 0x0000183501007387 */ /* 0x0001e20000100800 */
[--C-:B------:R-:W-:Y:S01]  /*8240*/  @!P1 IMAD.IADD R46, R46, 0x1, -R61.reuse ;  /* 0x000000012e2e9824 */ /* 0x100fe200078e0a3d */
[----:B------:R-:W-:Y:S01]  /*8250*/  ISETP.GT.U32.AND P1, PT, R61, R47, PT ;  /* 0x0000002f3d00720c */ /* 0x000fe20003f24070 */
[--C-:B------:R-:W-:Y:S01]  /*8260*/  @!P4 IMAD.IADD R45, R45, 0x1, -R61.reuse ;  /* 0x000000012d2dc824 */ /* 0x100fe200078e0a3d */
[----:B0-----:R-:W4:Y:S04]  /*8270*/  LDL.LU R53, [R1+0x2b18] ;  /* 0x002b180001357983 */ /* 0x001f280000300800 */
[----:B------:R0:W-:Y:S01]  /*8280*/  STL [R1+0x14], R52 ;  /* 0x0000143401007387 */ /* 0x0001e20000100800 */
[----:B------:R-:W-:Y:S01]  /*8290*/  @!P0 IMAD.IADD R44, R44, 0x1, -R61 ;  /* 0x000000012c2c8824 */ /* 0x000fe200078e0a3d */
[----:B------:R-:W-:-:S02]  /*82a0*/  ISETP.GT.U32.AND P4, PT, R61, R46, PT ;  /* 0x0000002e3d00720c */ /* 0x000fc40003f84070 */
[----:B0-----:R-:W4:Y:S04]  /*82b0*/  LDL.LU R52, [R1+0x2b14] ;  /* 0x002b140001347983 */ /* 0x001f280000300800 */
[----:B------:R0:W-:Y:S01]  /*82c0*/  STL [R1+0x10], R51 ;  /* 0x0000103301007387 */ /* 0x0001e20000100800 */
[C---:B------:R-:W-:Y:S01]  /*82d0*/  ISETP.GT.U32.AND P0, PT, R61.reuse, R45, PT ;  /* 0x0000002d3d00720c */ /* 0x040fe20003f04070 */
[----:B------:R-:W-:Y:S02]  /*82e0*/  @!P6 IMAD.IADD R48, R48, 0x1, -R61 ;  /* 0x000000013030e824 */ /* 0x000fe400078e0a3d */
[----:B0-----:R-:W4:Y:S04]  /*82f0*/  LDL.LU R51, [R1+0x2b10] ;  /* 0x002b100001337983 */ /* 0x001f280000300800 */
[----:B------:R0:W-:Y:S01]  /*8300*/  STL [R1+0xc], R49 ;  /* 0x00000c3101007387 */ /* 0x0001e20000100800 */
[----:B------:R-:W-:-:S03]  /*8310*/  ISETP.GT.U32.AND P6, PT, R61, R44, PT ;  /* 0x0000002c3d00720c */ /* 0x000fc60003fc4070 */
[----:B0-----:R-:W4:Y:S04]  /*8320*/  LDL.LU R49, [R1+0x2b0c] ;  /* 0x002b0c0001317983 */ /* 0x001f280000300800 */
[----:B------:R-:W-:Y:S04]  /*8330*/  STL [R1+0x8], R22 ;  /* 0x0000081601007387 */ /* 0x000fe80000100800 */
[----:B------:R0:W-:Y:S01]  /*8340*/  STL [R1+0x4], R21 ;  /* 0x0000041501007387 */ /* 0x0001e20000100800 */
[--C-:B------:R-:W-:Y:S01]  /*8350*/  @!P1 IMAD.IADD R47, R47, 0x1, -R61.reuse ;  /* 0x000000012f2f9824 */ /* 0x100fe200078e0a3d */
[----:B------:R-:W-:Y:S01]  /*8360*/  ISETP.GT.U32.AND P2, PT, R61, R33, PT ;  /* 0x000000213d00720c */ /* 0x000fe20003f44070 */
[----:B------:R-:W-:-:S02]  /*8370*/  @!P4 IMAD.IADD R46, R46, 0x1, -R61 ;  /* 0x000000012e2ec824 */ /* 0x000fc400078e0a3d */
[--C-:B------:R-:W-:Y:S02]  /*8380*/  @!P0 IMAD.IADD R45, R45, 0x1, -R61.reuse ;  /* 0x000000012d2d8824 */ /* 0x100fe400078e0a3d */
[----:B------:R-:W-:-:S08]  /*8390*/  @!P6 IMAD.IADD R44, R44, 0x1, -R61 ;  /* 0x000000012c2ce824 */ /* 0x000fd000078e0a3d */
[----:B------:R-:W-:-:S05]  /*83a0*/  @!P2 IMAD.IADD R33, R33, 0x1, -R61 ;  /* 0x000000012121a824 */ /* 0x000fca00078e0a3d */
[----:B------:R-:W-:-:S13]  /*83b0*/  ISETP.GT.U32.AND P2, PT, R61, R33, PT ;  /* 0x000000213d00720c */ /* 0x000fda0003f44070 */
[----:B------:R-:W-:Y:S01]  /*83c0*/  @!P2 IMAD.IADD R33, R33, 0x1, -R61 ;  /* 0x000000012121a824 */ /* 0x000fe200078e0a3d */
[----:B-----5:R-:W-:Y:S02]  /*83d0*/  IABS R10, R2 ;  /* 0x00000002000a7213 */ /* 0x020fe40000000000 */
[----:B--2---:R-:W-:Y:S02]  /*83e0*/  IABS R12, R20 ;  /* 0x00000014000c7213 */ /* 0x004fe40000000000 */
[----:B---3--:R-:W-:Y:S01]  /*83f0*/  IABS R2, R11 ;  /* 0x0000000b00027213 */ /* 0x008fe20000000000 */
[----:B------:R-:W-:-:S04]  /*8400*/  IMAD.HI.U32 R11, R59, R10, RZ ;  /* 0x0000000a3b0b7227 */ /* 0x000fc800078e00ff */
[----:B------:R-:W-:-:S04]  /*8410*/  IMAD.HI.U32 R13, R59, R12, RZ ;  /* 0x0000000c3b0d7227 */ /* 0x000fc800078e00ff */
[----:B------:R-:W-:Y:S02]  /*8420*/  IMAD.MOV R11, RZ, RZ, -R11 ;  /* 0x000000ffff0b7224 */ /* 0x000fe400078e0a0b */
[----:B------:R-:W-:Y:S02]  /*8430*/  IMAD.MOV R13, RZ, RZ, -R13 ;  /* 0x000000ffff0d7224 */ /* 0x000fe400078e0a0d */
[C---:B0-----:R-:W-:Y:S02]  /*8440*/  IMAD R21, R61.reuse, R11, R10 ;  /* 0x0000000b3d157224 */ /* 0x041fe400078e020a */
[----:B------:R-:W2:Y:S01]  /*8450*/  LDL R10, [R1+0x2408] ;  /* 0x00240800010a7983 */ /* 0x000ea20000100800 */
[----:B------:R-:W-:-:S03]  /*8460*/  IMAD R22, R61, R13, R12 ;  /* 0x0000000d3d167224 */ /* 0x000fc600078e020c */
[----:B------:R-:W3:Y:S04]  /*8470*/  LDL R13, [R1+0x240c] ;  /* 0x00240c00010d7983 */ /* 0x000ee80000100800 */
[----:B------:R-:W5:Y:S04]  /*8480*/  LDL R12, [R1+0x2410] ;  /* 0x00241000010c7983 */ /* 0x000f680000100800 */
[----:B------:R0:W-:Y:S04]  /*8490*/  STL [R1+0x44], R48 ;  /* 0x0000443001007387 */ /* 0x0001e80000100800 */
[----:B0-----:R-:W4:Y:S04]  /*84a0*/  LDL.LU R48, [R1+0x2b08] ;  /* 0x002b080001307983 */ /* 0x001f280000300800 */
[----:B------:R0:W-:Y:S04]  /*84b0*/  STL [R1+0x40], R47 ;  /* 0x0000402f01007387 */ /* 0x0001e80000100800 */
[----:B0-----:R-:W4:Y:S04]  /*84c0*/  LDL.LU R47, [R1+0x2b04] ;  /* 0x002b0400012f7983 */ /* 0x001f280000300800 */
[----:B------:R0:W-:Y:S04]  /*84d0*/  STL [R1+0xdc], R46 ;  /* 0x0000dc2e01007387 */ /* 0x0001e80000100800 */
[----:B0-----:R-:W4:Y:S04]  /*84e0*/  LDL.LU R46, [R1+0x2b00] ;  /* 0x002b0000012e7983 */ /* 0x001f280000300800 */
[----:B------:R-:W-:Y:S04]  /*84f0*/  STL [R1+0xd4], R45 ;  /* 0x0000d42d01007387 */ /* 0x000fe80000100800 */
[----:B------:R0:W-:Y:S04]  /*8500*/  STL [R1+0xd8], R44 ;  /* 0x0000d82c01007387 */ /* 0x0001e80000100800 */
[----:B0-----:R-:W4:Y:S04]  /*8510*/  LDL R44, [R1+0x1030] ;  /* 0x00103000012c7983 */ /* 0x001f280000100800 */
[----:B------:R0:W-:Y:S04]  /*8520*/  STL [R1+0xc4], R33 ;  /* 0x0000c42101007387 */ /* 0x0001e80000100800 */
[----:B------:R-:W4:Y:S04]  /*8530*/  LDL R45, [R1+0x2418] ;  /* 0x00241800012d7983 */ /* 0x000f280000100800 */
[----:B0-----:R-:W4:Y:S01]  /*8540*/  LDL R33, [R1+0x2414] ;  /* 0x0024140001217983 */ /* 0x001f220000100800 */
[----:B------:R-:W-:-:S02]  /*8550*/  ISETP.GT.U32.AND P1, PT, R61, R30, PT ;  /* 0x0000001e3d00720c */ /* 0x000fc40003f24070 */
[C---:B------:R-:W-:Y:S02]  /*8560*/  ISETP.GT.U32.AND P4, PT, R61.reuse, R29, PT ;  /* 0x0000001d3d00720c */ /* 0x040fe40003f84070 */
[C---:B------:R-:W-:Y:S02]  /*8570*/  ISETP.GT.U32.AND P0, PT, R61.reuse, R19, PT ;  /* 0x000000133d00720c */ /* 0x040fe40003f04070 */
[----:B------:R-:W-:Y:S01]  /*8580*/  ISETP.GT.U32.AND P6, PT, R61, R27, PT ;  /* 0x0000001b3d00720c */ /* 0x000fe20003fc4070 */
[----:B------:R-:W-:Y:S01]  /*8590*/  IMAD.HI.U32 R3, R59, R2, RZ ;  /* 0x000000023b037227 */ /* 0x000fe200078e00ff */
[----:B------:R-:W-:-:S05]  /*85a0*/  ISETP.GT.U32.AND P2, PT, R61, R24, PT ;  /* 0x000000183d00720c */ /* 0x000fca0003f44070 */
[--C-:B------:R-:W-:Y:S01]  /*85b0*/  @!P1 IMAD.IADD R30, R30, 0x1, -R61.reuse ;  /* 0x000000011e1e9824 */ /* 0x100fe200078e0a3d */
[----:B------:R-:W-:Y:S01]  /*85c0*/  ISETP.GT.U32.AND P1, PT, R61, R26, PT ;  /* 0x0000001a3d00720c */ /* 0x000fe20003f24070 */
[--C-:B------:R-:W-:Y:S02]  /*85d0*/  @!P4 IMAD.IADD R29, R29, 0x1, -R61.reuse ;  /* 0x000000011d1dc824 */ /* 0x100fe400078e0a3d */
[----:B------:R-:W-:-:S03]  /*85e0*/  @!P0 IMAD.IADD R19, R19, 0x1, -R61 ;  /* 0x0000000113138824 */ /* 0x000fc600078e0a3d */
[----:B------:R-:W-:Y:S01]  /*85f0*/  ISETP.GT.U32.AND P0, PT, R61, R29, PT ;  /* 0x0000001d3d00720c */ /* 0x000fe20003f04070 */
[----:B------:R-:W-:Y:S02]  /*8600*/  IMAD.MOV R3, RZ, RZ, -R3 ;  /* 0x000000ffff037224 */ /* 0x000fe400078e0a03 */
[--C-:B------:R-:W-:Y:S02]  /*8610*/  @!P6 IMAD.IADD R27, R27, 0x1, -R61.reuse ;  /* 0x000000011b1be824 */ /* 0x100fe400078e0a3d */
[C---:B------:R-:W-:Y:S02]  /*8620*/  IMAD R20, R61.reuse, R3, R2 ;  /* 0x000000033d147224 */ /* 0x040fe400078e0202 */
[--C-:B------:R-:W-:Y:S01]  /*8630*/  @!P1 IMAD.IADD R26, R26, 0x1, -R61.reuse ;  /* 0x000000011a1a9824 */ /* 0x100fe200078e0a3d */
[C---:B------:R-:W-:Y:S01]  /*8640*/  ISETP.GT.U32.AND P1, PT, R61.reuse, R27, PT ;  /* 0x0000001b3d00720c */ /* 0x040fe20003f24070 */
[----:B------:R-:W-:Y:S01]  /*8650*/  @!P2 IMAD.IADD R24, R24, 0x1, -R61 ;  /* 0x000000011818a824 */ /* 0x000fe200078e0a3d */
[----:B------:R-:W-:-:S02]  /*8660*/  ISETP.GT.U32.AND P4, PT, R61, R30, PT ;  /* 0x0000001e3d00720c */ /* 0x000fc40003f84070 */
[----:B------:R-:W-:Y:S01]  /*8670*/  ISETP.GT.U32.AND P2, PT, R61, R26, PT ;  /* 0x0000001a3d00720c */ /* 0x000fe20003f44070 */
[----:B------:R-:W-:Y:S01]  /*8680*/  @!P0 IMAD.IADD R29, R29, 0x1, -R61 ;  /* 0x000000011d1d8824 */ /* 0x000fe200078e0a3d */
[C---:B------:R-:W-:Y:S02]  /*8690*/  ISETP.GT.U32.AND P0, PT, R61.reuse, R22, PT ;  /* 0x000000163d00720c */ /* 0x040fe40003f04070 */
[----:B------:R-:W-:-:S05]  /*86a0*/  ISETP.GT.U32.AND P6, PT, R61, R19, PT ;  /* 0x000000133d00720c */ /* 0x000fca0003fc4070 */
[--C-:B------:R-:W-:Y:S01]  /*86b0*/  @!P1 IMAD.IADD R27, R27, 0x1, -R61.reuse ;  /* 0x000000011b1b9824 */ /* 0x100fe200078e0a3d */
[C---:B------:R-:W-:Y:S01]  /*86c0*/  ISETP.GT.U32.AND P1, PT, R61.reuse, R20, PT ;  /* 0x000000143d00720c */ /* 0x040fe20003f24070 */
[--C-:B------:R-:W-:Y:S02]  /*86d0*/  @!P4 IMAD.IADD R30, R30, 0x1, -R61.reuse ;  /* 0x000000011e1ec824 */ /* 0x100fe400078e0a3d */
[--C-:B------:R-:W-:Y:S01]  /*86e0*/  @!P2 IMAD.IADD R26, R26, 0x1, -R61.reuse ;  /* 0x000000011a1aa824 */ /* 0x100fe200078e0a3d */
[----:B------:R-:W-:Y:S01]  /*86f0*/  ISETP.GT.U32.AND P4, PT, R61, R24, PT ;  /* 0x000000183d00720c */ /* 0x000fe20003f84070 */
[--C-:B------:R-:W-:Y:S02]  /*8700*/  @!P0 IMAD.IADD R22, R22, 0x1, -R61.reuse ;  /* 0x0000000116168824 */ /* 0x100fe400078e0a3d */
[--C-:B------:R-:W-:Y:S01]  /*8710*/  @!P6 IMAD.IADD R19, R19, 0x1, -R61.reuse ;  /* 0x000000011313e824 */ /* 0x100fe200078e0a3d */
[----:B------:R-:W-:Y:S01]  /*8720*/  ISETP.GT.U32.AND P6, PT, R61, R21, PT ;  /* 0x000000153d00720c */ /* 0x000fe20003fc4070 */
[----:B------:R-:W-:Y:S04]  /*8730*/  STL [R1+0xc8], R30 ;  /* 0x0000c81e01007387 */ /* 0x000fe80000100800 */
[--C-:B------:R-:W-:Y:S01]  /*8740*/  @!P1 IMAD.IADD R20, R20, 0x1, -R61.reuse ;  /* 0x0000000114149824 */ /* 0x100fe200078e0a3d */
[----:B------:R-:W-:Y:S03]  /*8750*/  STL [R1+0xd0], R29 ;  /* 0x0000d01d01007387 */ /* 0x000fe60000100800 */
[----:B------:R-:W-:Y:S01]  /*8760*/  @!P4 IMAD.IADD R24, R24, 0x1, -R61 ;  /* 0x000000011818c824 */ /* 0x000fe200078e0a3d */
[----:B------:R-:W-:Y:S04]  /*8770*/  STL [R1+0xc0], R19 ;  /* 0x0000c01301007387 */ /* 0x000fe80000100800 */
[----:B------:R0:W-:Y:S04]  /*8780*/  STL [R1+0xbc], R27 ;  /* 0x0000bc1b01007387 */ /* 0x0001e80000100800 */
[----:B------:R-:W-:Y:S01]  /*8790*/  STL [R1+0xb8], R26 ;  /* 0x0000b81a01007387 */ /* 0x000fe20000100800 */
[----:B------:R-:W-:-:S03]  /*87a0*/  @!P5 IMAD.MOV R9, RZ, RZ, -R9 ;  /* 0x000000ffff09d224 */ /* 0x000fc600078e0a09 */
[----:B------:R-:W-:Y:S01]  /*87b0*/  STL [R1], R24 ;  /* 0x0000001801007387 */ /* 0x000fe20000100800 */
[----:B------:R-:W-:Y:S02]  /*87c0*/  @!P6 IMAD.IADD R21, R21, 0x1, -R61 ;  /* 0x000000011515e824 */ /* 0x000fe400078e0a3d */
[----:B------:R-:W-:-:S03]  /*87d0*/  @!P3 IMAD.MOV R8, RZ, RZ, -R8 ;  /* 0x000000ffff08b224 */ /* 0x000fc600078e0a08 */
[----:B------:R-:W-:-:S13]  /*87e0*/  ISETP.GT.U32.AND P5, PT, R61, R21, PT ;  /* 0x000000153d00720c */ /* 0x000fda0003fa4070 */
[----:B------:R-:W-:Y:S01]  /*87f0*/  @!P5 IMAD.IADD R21, R21, 0x1, -R61 ;  /* 0x000000011515d824 */ /* 0x000fe200078e0a3d */
[----:B--2---:R-:W-:Y:S02]  /*8800*/  IABS R2, R10 ;  /* 0x0000000a00027213 */ /* 0x004fe40000000000 */
[----:B---3--:R-:W-:-:S03]  /*8810*/  IABS R11, R13 ;  /* 0x0000000d000b7213 */ /* 0x008fc60000000000 */
[----:B------:R-:W-:-:S04]  /*8820*/  IMAD.HI.U32 R13, R59, R2, RZ ;  /* 0x000000023b0d7227 */ /* 0x000fc800078e00ff */
[----:B------:R-:W-:-:S04]  /*8830*/  IMAD.MOV R13, RZ, RZ, -R13 ;  /* 0x000000ffff0d7224 */ /* 0x000fc800078e0a0d */
[----:B------:R-:W-:-:S05]  /*8840*/  IMAD R2, R61, R13, R2 ;  /* 0x0000000d3d027224 */ /* 0x000fca00078e0202 */
[----:B------:R-:W-:Y:S02]  /*8850*/  ISETP.GT.U32.AND P2, PT, R61, R2, PT ;  /* 0x000000023d00720c */ /* 0x000fe40003f44070 */
[----:B-----5:R-:W-:Y:S01]  /*8860*/  IABS R10, R12 ;  /* 0x0000000c000a7213 */ /* 0x020fe20000000000 */
[----:B------:R-:W-:-:S10]  /*8870*/  IMAD.HI.U32 R12, R59, R11, RZ ;  /* 0x0000000b3b0c7227 */ /* 0x000fd400078e00ff */
[----:B------:R-:W-:Y:S01]  /*8880*/  @!P2 IMAD.IADD R2, R2, 0x1, -R61 ;  /* 0x000000010202a824 */ /* 0x000fe200078e0a3d */
[----:B----4-:R-:W-:Y:S01]  /*8890*/  ISETP.GE.AND P2, PT, R47, RZ, PT ;  /* 0x000000ff2f00720c */ /* 0x010fe20003f46270 */
[----:B------:R-:W-:Y:S01]  /*88a0*/  IMAD.HI.U32 R3, R59, R10, RZ ;  /* 0x0000000a3b037227 */ /* 0x000fe200078e00ff */
[----:B------:R-:W-:Y:S02]  /*88b0*/  ISETP.GE.AND P1, PT, R46, RZ, PT ;  /* 0x000000ff2e00720c */ /* 0x000fe40003f26270 */
[----:B------:R-:W-:Y:S01]  /*88c0*/  ISETP.GE.AND P0, PT, R44, RZ, PT ;  /* 0x000000ff2c00720c */ /* 0x000fe20003f06270 */
[----:B------:R-:W-:-:S12]  /*88d0*/  IMAD.MOV R12, RZ, RZ, -R12 ;  /* 0x000000ffff0c7224 */ /* 0x000fd800078e0a0c */
[----:B------:R-:W-:-:S05]  /*88e0*/  @!P0 IMAD.MOV R5, RZ, RZ, -R5 ;  /* 0x000000ffff058224 */ /* 0x000fca00078e0a05 */
[----:B------:R1:W-:Y:S01]  /*88f0*/  STL [R1+0x14c], R5 ;  /* 0x00014c0501007387 */ /* 0x0003e20000100800 */
[----:B------:R-:W-:Y:S01]  /*8900*/  @!P2 IMAD.MOV R4, RZ, RZ, -R4 ;  /* 0x000000ffff04a224 */ /* 0x000fe200078e0a04 */
[----:B------:R-:W-:Y:S02]  /*8910*/  ISETP.GT.U32.AND P0, PT, R61, R22, PT ;  /* 0x000000163d00720c */ /* 0x000fe40003f04070 */
[----:B0-----:R-:W2:Y:S01]  /*8920*/  LDL R27, [R1+0x241c] ;  /* 0x00241c00011b7983 */ /* 0x001ea20000100800 */
[----:B------:R-:W-:-:S03]  /*8930*/  IMAD.MOV R13, RZ, RZ, -R3 ;  /* 0x000000ffff0d7224 */ /* 0x000fc600078e0a03 */
[----:B------:R-:W3:Y:S01]  /*8940*/  LDL R29, [R1+0x2428] ;  /* 0x00242800011d7983 */ /* 0x000ee20000100800 */
[----:B-1----:R-:W-:-:S03]  /*8950*/  IMAD.MOV.U32 R5, RZ, RZ, R7 ;  /* 0x000000ffff057224 */ /* 0x002fc600078e0007 */
[----:B------:R-:W-:Y:S01]  /*8960*/  STL [R1+0x148], R9 ;  /* 0x0001480901007387 */ /* 0x000fe20000100800 */
[----:B------:R-:W-:-:S03]  /*8970*/  @!P1 IMAD.MOV R5, RZ, RZ, -R5 ;  /* 0x000000ffff059224 */ /* 0x000fc600078e0a05 */
[----:B------:R-:W4:Y:S01]  /*8980*/  LDL R44, [R1+0x242c] ;  /* 0x00242c00012c7983 */ /* 0x000f220000100800 */
[----:B------:R-:W-:Y:S01]  /*8990*/  IMAD R3, R61, R12, R11 ;  /* 0x0000000c3d037224 */ /* 0x000fe200078e020b */
[----:B------:R-:W-:Y:S02]  /*89a0*/  IABS R11, R33 ;  /* 0x00000021000b7213 */ /* 0x000fe40000000000 */
[----:B------:R-:W-:Y:S04]  /*89b0*/  STL [R1+0x144], R8 ;  /* 0x0001440801007387 */ /* 0x000fe80000100800 */
[----:B------:R-:W-:Y:S04]  /*89c0*/  STL [R1+0x140], R5 ;  /* 0x0001400501007387 */ /* 0x000fe80000100800 */
[----:B------:R-:W-:Y:S04]  /*89d0*/  STL [R1+0x13c], R4 ;  /* 0x00013c0401007387 */ /* 0x000fe80000100800 */
[----:B------:R-:W5:Y:S01]  /*89e0*/  LDL R33, [R1+0x2430] ;  /* 0x0024300001217983 */ /* 0x000f620000100800 */
[----:B------:R-:W-:-:S02]  /*89f0*/  @!P0 IMAD.IADD R22, R22, 0x1, -R61 ;  /* 0x0000000116168824 */ /* 0x000fc400078e0a3d */
[C---:B------:R-:W-:Y:S01]  /*8a00*/  IMAD R19, R61.reuse, R13, R10 ;  /* 0x0000000d3d137224 */ /* 0x040fe200078e020a */
[----:B------:R-:W-:Y:S02]  /*8a10*/  IABS R10, R45 ;  /* 0x0000002d000a7213 */ /* 0x000fe40000000000 */
[----:B------:R-:W-:Y:S04]  /*8a20*/  STL [R1+0xac], R22 ;  /* 0x0000ac1601007387 */ /* 0x000fe80000100800 */
[----:B------:R-:W2:Y:S04]  /*8a30*/  LDL R30, [R1+0x2434] ;  /* 0x00243400011e7983 */ /* 0x000ea80000100800 */
[----:B------:R-:W-:Y:S04]  /*8a40*/  STL [R1+0xb0], R21 ;  /* 0x0000b01501007387 */ /* 0x000fe80000100800 */
[----:B------:R-:W2:Y:S01]  /*8a50*/  LDL R45, [R1+0x2438] ;  /* 0x00243800012d7983 */ /* 0x000ea20000100800 */
[----:B------:R-:W-:-:S02]  /*8a60*/  ISETP.GT.U32.AND P4, PT, R61, R3, PT ;  /* 0x000000033d00720c */ /* 0x000fc40003f84070 */
[C---:B------:R-:W-:Y:S02]  /*8a70*/  ISETP.GT.U32.AND P6, PT, R61.reuse, R19, PT ;  /* 0x000000133d00720c */ /* 0x040fe40003fc4070 */
[C---:B------:R-:W-:Y:S02]  /*8a80*/  ISETP.GT.U32.AND P3, PT, R61.reuse, R20, PT ;  /* 0x000000143d00720c */ /* 0x040fe40003f64070 */
[----:B------:R-:W-:-:S07]  /*8a90*/  ISETP.GT.U32.AND P1, PT, R61, R2, PT ;  /* 0x000000023d00720c */ /* 0x000fce0003f24070 */
[--C-:B------:R-:W-:Y:S02]  /*8aa0*/  @!P4 IMAD.IADD R3, R3, 0x1, -R61.reuse ;  /* 0x000000010303c824 */ /* 0x100fe400078e0a3d */
[----:B------:R-:W-:-:S03]  /*8ab0*/  @!P6 IMAD.IADD R19, R19, 0x1, -R61 ;  /* 0x000000011313e824 */ /* 0x000fc600078e0a3d */
[C---:B------:R-:W-:Y:S02]  /*8ac0*/  ISETP.GT.U32.AND P6, PT, R61.reuse, R3, PT ;  /* 0x000000033d00720c */ /* 0x040fe40003fc4070 */
[----:B------:R-:W-:Y:S02]  /*8ad0*/  ISETP.GT.U32.AND P2, PT, R61, R19, PT ;  /* 0x000000133d00720c */ /* 0x000fe40003f44070 */
[----:B------:R-:W-:Y:S01]  /*8ae0*/  ISETP.GE.AND P4, PT, R48, RZ, PT ;  /* 0x000000ff3000720c */ /* 0x000fe20003f86270 */
[--C-:B------:R-:W-:Y:S02]  /*8af0*/  @!P3 IMAD.IADD R20, R20, 0x1, -R61.reuse ;  /* 0x000000011414b824 */ /* 0x100fe400078e0a3d */
[----:B------:R-:W-:-:S03]  /*8b00*/  @!P1 IMAD.IADD R2, R2, 0x1, -R61 ;  /* 0x0000000102029824 */ /* 0x000fc600078e0a3d */
[----:B------:R-:W-:Y:S01]  /*8b10*/  STL [R1+0xb4], R20 ;  /* 0x0000b41401007387 */ /* 0x000fe20000100800 */
[----:B------:R-:W-:-:S03]  /*8b20*/  IMAD.HI.U32 R12, R59, R11, RZ ;  /* 0x0000000b3b0c7227 */ /* 0x000fc600078e00ff */
[----:B------:R0:W-:Y:S01]  /*8b30*/  STL [R1+0x2af0], R2 ;  /* 0x002af00201007387 */ /* 0x0001e20000100800 */
[--C-:B------:R-:W-:Y:S02]  /*8b40*/  @!P6 IMAD.IADD R3, R3, 0x1, -R61.reuse ;  /* 0x000000010303e824 */ /* 0x100fe400078e0a3d */
[----:B------:R-:W-:Y:S02]  /*8b50*/  @!P2 IMAD.IADD R19, R19, 0x1, -R61 ;  /* 0x000000011313a824 */ /* 0x000fe400078e0a3d */
[----:B------:R-:W-:Y:S01]  /*8b60*/  IMAD.MOV R12, RZ, RZ, -R12 ;  /* 0x000000ffff0c7224 */ /* 0x000fe200078e0a0c */
[----:B------:R-:W-:Y:S01]  /*8b70*/  STL [R1+0x2af4], R3 ;  /* 0x002af40301007387 */ /* 0x000fe20000100800 */
[----:B0-----:R-:W-:-:S03]  /*8b80*/  IMAD.MOV.U32 R2, RZ, RZ, R6 ;  /* 0x000000ffff027224 */ /* 0x001fc600078e0006 */
[----:B------:R-:W-:Y:S01]  /*8b90*/  STL [R1+0x90], R19 ;  /* 0x0000901301007387 */ /* 0x000fe20000100800 */
[----:B------:R-:W-:Y:S02]  /*8ba0*/  @!P4 IMAD.MOV R2, RZ, RZ, -R2 ;  /* 0x000000ffff02c224 */ /* 0x000fe400078e0a02 */
[----:B------:R-:W-:-:S04]  /*8bb0*/  IMAD.HI.U32 R13, R59, R10, RZ ;  /* 0x0000000a3b0d7227 */ /* 0x000fc800078e00ff */
[----:B------:R-:W-:Y:S02]  /*8bc0*/  IMAD R4, R61, R12, R11 ;  /* 0x0000000c3d047224 */ /* 0x000fe400078e020b */
[----:B------:R-:W-:-:S04]  /*8bd0*/  IMAD.MOV R13, RZ, RZ, -R13 ;  /* 0x000000ffff0d7224 */ /* 0x000fc800078e0a0d */
[----:B------:R-:W-:Y:S01]  /*8be0*/  IMAD R5, R61, R13, R10 ;  /* 0x0000000d3d057224 */ /* 0x000fe200078e020a */
[----:B---3--:R-:W-:Y:S02]  /*8bf0*/  IABS R7, R29 ;  /* 0x0000001d00077213 */ /* 0x008fe40000000000 */
[----:B------:R-:W3:Y:S01]  /*8c00*/  LDL R29, [R1+0x243c] ;  /* 0x00243c00011d7983 */ /* 0x000ee20000100800 */
[----:B----4-:R-:W-:-:S03]  /*8c10*/  IABS R8, R44 ;  /* 0x0000002c00087213 */ /* 0x010fc60000000000 */
[----:B------:R-:W4:Y:S04]  /*8c20*/  LDL R44, [R1+0x2440] ;  /* 0x00244000012c7983 */ /* 0x000f280000100800 */
[----:B------:R0:W-:Y:S01]  /*8c30*/  STL [R1+0x138], R2 ;  /* 0x0001380201007387 */ /* 0x0001e20000100800 */
[----:B------:R-:W-:Y:S01]  /*8c40*/  IMAD.HI.U32 R10, R59, R7, RZ ;  /* 0x000000073b0a7227 */ /* 0x000fe200078e00ff */
[----:B-----5:R-:W-:Y:S02]  /*8c50*/  IABS R12, R33 ;  /* 0x00000021000c7213 */ /* 0x020fe40000000000 */
[----:B------:R-:W5:Y:S01]  /*8c60*/  LDL R33, [R1+0x2444] ;  /* 0x0024440001217983 */ /* 0x000f620000100800 */
[----:B------:R-:W-:-:S04]  /*8c70*/  IMAD.MOV R10, RZ, RZ, -R10 ;  /* 0x000000ffff0a7224 */ /* 0x000fc800078e0a0a */
[C---:B------:R-:W-:Y:S01]  /*8c80*/  IMAD R7, R61.reuse, R10, R7 ;  /* 0x0000000a3d077224 */ /* 0x040fe200078e0207 */
[----:B--2---:R-:W-:Y:S02]  /*8c90*/  IABS R10, R45 ;  /* 0x0000002d000a7213 */ /* 0x004fe40000000000 */
[----:B------:R-:W2:Y:S01]  /*8ca0*/  LDL R45, [R1+0x2448] ;  /* 0x00244800012d7983 */ /* 0x000ea20000100800 */
[C---:B------:R-:W-:Y:S02]  /*8cb0*/  ISETP.GT.U32.AND P5, PT, R61.reuse, R4, PT ;  /* 0x000000043d00720c */ /* 0x040fe40003fa4070 */
[----:B------:R-:W-:-:S11]  /*8cc0*/  ISETP.GT.U32.AND P6, PT, R61, R5, PT ;  /* 0x000000053d00720c */ /* 0x000fd60003fc4070 */
[--C-:B------:R-:W-:Y:S02]  /*8cd0*/  @!P5 IMAD.IADD R4, R4, 0x1, -R61.reuse ;  /* 0x000000010404d824 */ /* 0x100fe400078e0a3d */
[----:B------:R-:W-:-:S03]  /*8ce0*/  @!P6 IMAD.IADD R5, R5, 0x1, -R61 ;  /* 0x000000010505e824 */ /* 0x000fc600078e0a3d */
[C---:B------:R-:W-:Y:S02]  /*8cf0*/  ISETP.GT.U32.AND P4, PT, R61.reuse, R4, PT ;  /* 0x000000043d00720c */ /* 0x040fe40003f84070 */
[----:B------:R-:W-:Y:S02]  /*8d00*/  ISETP.GT.U32.AND P6, PT, R61, R5, PT ;  /* 0x000000053d00720c */ /* 0x000fe40003fc4070 */
[----:B------:R-:W-:Y:S01]  /*8d10*/  ISETP.GE.AND P0, PT, R49, RZ, PT ;  /* 0x000000ff3100720c */ /* 0x000fe20003f06270 */
[----:B------:R-:W-:-:S08]  /*8d20*/  IMAD.HI.U32 R13, R59, R12, RZ ;  /* 0x0000000c3b0d7227 */ /* 0x000fd000078e00ff */
[----:B------:R-:W-:Y:S02]  /*8d30*/  @!P4 IMAD.IADD R4, R4, 0x1, -R61 ;  /* 0x000000010404c824 */ /* 0x000fe400078e0a3d */
[----:B------:R-:W-:Y:S02]  /*8d40*/  IMAD.MOV R13, RZ, RZ, -R13 ;  /* 0x000000ffff0d7224 */ /* 0x000fe400078e0a0d */
[----:B------:R-:W-:Y:S01]  /*8d50*/  @!P6 IMAD.IADD R5, R5, 0x1, -R61 ;  /* 0x000000010505e824 */ /* 0x000fe200078e0a3d */
[----:B------:R1:W-:Y:S01]  /*8d60*/  STL [R1+0x2ae4], R4 ;  /* 0x002ae40401007387 */ /* 0x0003e20000100800 */
[----:B0-----:R-:W-:Y:S01]  /*8d70*/  IMAD R2, R61, R13, R12 ;  /* 0x0000000d3d027224 */ /* 0x001fe200078e020c */
[----:B------:R-:W-:Y:S02]  /*8d80*/  ISETP.GE.AND P3, PT, R51, RZ, PT ;  /* 0x000000ff3300720c */ /* 0x000fe40003f66270 */
[----:B------:R-:W-:Y:S01]  /*8d90*/  STL [R1+0x2adc], R5 ;  /* 0x002adc0501007387 */ /* 0x000fe20000100800 */
[----:B-1----:R-:W-:-:S04]  /*8da0*/  IMAD.MOV.U32 R4, RZ, RZ, R18 ;  /* 0x000000ffff047224 */ /* 0x002fc800078e0012 */
[----:B------:R-:W-:Y:S02]  /*8db0*/  @!P0 IMAD.MOV R4, RZ, RZ, -R4 ;  /* 0x000000ffff048224 */ /* 0x000fe400078e0a04 */
[----:B------:R-:W-:-:S04]  /*8dc0*/  IMAD.MOV.U32 R3, RZ, RZ, R14 ;  /* 0x000000ffff037224 */ /* 0x000fc800078e000e */
[----:B------:R-:W-:Y:S01]  /*8dd0*/  @!P3 IMAD.MOV R3, RZ, RZ, -R3 ;  /* 0x000000ffff03b224 */ /* 0x000fe200078e0a03 */
[----:B----4-:R-:W-:Y:S02]  /*8de0*/  IABS R12, R44 ;  /* 0x0000002c000c7213 */ /* 0x010fe40000000000 */
[----:B------:R-:W4:Y:S04]  /*8df0*/  LDL R44, [R1+0x244c] ;  /* 0x00244c00012c7983 */ /* 0x000f280000100800 */
[----:B------:R-:W-:Y:S01]  /*8e00*/  STL [R1+0x134], R4 ;  /* 0x0001340401007387 */ /* 0x000fe20000100800 */
[----:B-----5:R-:W-:-:S03]  /*8e10*/  IABS R20, R33 ;  /* 0x0000002100147213 */ /* 0x020fc60000000000 */
[----:B------:R-:W5:Y:S04]  /*8e20*/  LDL R33, [R1+0x2450] ;  /* 0x0024500001217983 */ /* 0x000f680000100800 */
[----:B------:R-:W-:Y:S01]  /*8e30*/  STL [R1+0x130], R3 ;  /* 0x0001300301007387 */ /* 0x000fe20000100800 */
[----:B--2---:R-:W-:-:S03]  /*8e40*/  IABS R14, R45 ;  /* 0x0000002d000e7213 */ /* 0x004fc60000000000 */
[----:B------:R-:W2:Y:S01]  /*8e50*/  LDL R45, [R1+0x2454] ;  /* 0x00245400012d7983 */ /* 0x000ea20000100800 */
[----:B------:R-:W-:-:S05]  /*8e60*/  IABS R9, R27 ;  /* 0x0000001b00097213 */ /* 0x000fca0000000000 */
[----:B------:R-:W-:-:S04]  /*8e70*/  IMAD.HI.U32 R6, R59, R9, RZ ;  /* 0x000000093b067227 */ /* 0x000fc800078e00ff */
[----:B------:R-:W-:-:S04]  /*8e80*/  IMAD.MOV R6, RZ, RZ, -R6 ;  /* 0x000000ffff067224 */ /* 0x000fc800078e0a06 */
[C---:B------:R-:W-:Y:S01]  /*8e90*/  IMAD R6, R61.reuse, R6, R9 ;  /* 0x000000063d067224 */ /* 0x040fe200078e0209 */
[----:B------:R-:W-:Y:S01]  /*8ea0*/  ISETP.GT.U32.AND P6, PT, R61, R7, PT ;  /* 0x000000073d00720c */ /* 0x000fe20003fc4070 */
[----:B------:R-:W-:-:S03]  /*8eb0*/  IMAD.HI.U32 R11, R59, R8, RZ ;  /* 0x000000083b0b7227 */ /* 0x000fc600078e00ff */
[----:B------:R-:W-:Y:S01]  /*8ec0*/  ISETP.GT.U32.AND P4, PT, R61, R6, PT ;  /* 0x000000063d00720c */ /* 0x000fe20003f84070 */
[----:B------:R-:W-:-:S04]  /*8ed0*/  IMAD.MOV R11, RZ, RZ, -R11 ;  /* 0x000000ffff0b7224 */ /* 0x000fc800078e0a0b */
[----:B------:R-:W-:-:S04]  /*8ee0*/  IMAD R8, R61, R11, R8 ;  /* 0x0000000b3d087224 */ /* 0x000fc800078e0208 */
[----:B------:R-:W-:Y:S01]  /*8ef0*/  @!P6 IMAD.IADD R7, R7, 0x1, -R61 ;  /* 0x000000010707e824 */ /* 0x000fe200078e0a3d */
[----:B------:R-:W-:-:S03]  /*8f00*/  ISETP.GT.U32.AND P6, PT, R61, R2, PT ;  /* 0x000000023d00720c */ /* 0x000fc60003fc4070 */
[----:B------:R-:W-:Y:S01]  /*8f10*/  @!P4 IMAD.IADD R6, R6, 0x1, -R61 ;  /* 0x000000010606c824 */ /* 0x000fe200078e0a3d */
[C---:B------:R-:W-:Y:S02]  /*8f20*/  ISETP.GT.U32.AND P4, PT, R61.reuse, R8, PT ;  /* 0x000000083d00720c */ /* 0x040fe40003f84070 */
[----:B------:R-:W-:-:S07]  /*8f30*/  ISETP.GT.U32.AND P0, PT, R61, R7, PT ;  /* 0x000000073d00720c */ /* 0x000fce0003f04070 */
[----:B------:R-:W-:-:S04]  /*8f40*/  @!P6 IMAD.IADD R2, R2, 0x1, -R61 ;  /* 0x000000010202e824 */ /* 0x000fc800078e0a3d */
[--C-:B------:R-:W-:Y:S01]  /*8f50*/  @!P4 IMAD.IADD R8, R8, 0x1, -R61.reuse ;  /* 0x000000010808c824 */ /* 0x100fe200078e0a3d */
[C---:B------:R-:W-:Y:S02]  /*8f60*/  ISETP.GT.U32.AND P4, PT, R61.reuse, R6, PT ;  /* 0x000000063d00720c */ /* 0x040fe40003f84070 */
[C---:B------:R-:W-:Y:S02]  /*8f70*/  ISETP.GT.U32.AND P3, PT, R61.reuse, R2, PT ;  /* 0x000000023d00720c */ /* 0x040fe40003f64070 */
[----:B------:R-:W-:Y:S02]  /*8f80*/  ISETP.GT.U32.AND P6, PT, R61, R8, PT ;  /* 0x000000083d00720c */ /* 0x000fe40003fc4070 */
[----:B------:R-:W-:Y:S01]  /*8f90*/  IABS R9, R30 ;  /* 0x0000001e00097213 */ /* 0x000fe20000000000 */
[----:B------:R-:W-:Y:S01]  /*8fa0*/  @!P0 IMAD.IADD R7, R7, 0x1, -R61 ;  /* 0x0000000107078824 */ /* 0x000fe200078e0a3d */
[----:B------:R-:W-:-:S05]  /*8fb0*/  ISETP.GE.AND P1, PT, R52, RZ, PT ;  /* 0x000000ff3400720c */ /* 0x000fca0003f26270 */
[----:B------:R-:W-:Y:S01]  /*8fc0*/  @!P4 IMAD.IADD R6, R6, 0x1, -R61 ;  /* 0x000000010606c824 */ /* 0x000fe200078e0a3d */
[----:B------:R-:W-:Y:S01]  /*8fd0*/  ISETP.GE.AND P2, PT, R53, RZ, PT ;  /* 0x000000ff3500720c */ /* 0x000fe20003f46270 */
[----:B------:R-:W-:-:S04]  /*8fe0*/  IMAD.HI.U32 R19, R59, R9, RZ ;  /* 0x000000093b137227 */ /* 0x000fc800078e00ff */
[--C-:B------:R-:W-:Y:S02]  /*8ff0*/  @!P6 IMAD.IADD R8, R8, 0x1, -R61.reuse ;  /* 0x000000010808e824 */ /* 0x100fe400078e0a3d */
[----:B------:R-:W-:Y:S01]  /*9000*/  @!P3 IMAD.IADD R2, R2, 0x1, -R61 ;  /* 0x000000010202b824 */ /* 0x000fe200078e0a3d */
[----:B------:R-:W-:Y:S01]  /*9010*/  STL [R1+0x2ae0], R6 ;  /* 0x002ae00601007387 */ /* 0x000fe20000100800 */
[----:B------:R-:W-:-:S03]  /*9020*/  IMAD.MOV R19, RZ, RZ, -R19 ;  /* 0x000000ffff137224 */ /* 0x000fc600078e0a13 */
[----:B------:R-:W-:Y:S01]  /*9030*/  STL [R1+0x2ae8], R7 ;  /* 0x002ae80701007387 */ /* 0x000fe20000100800 */
[----:B------:R-:W-:-:S03]  /*9040*/  IMAD.HI.U32 R18, R59, R12, RZ ;  /* 0x0000000c3b127227 */ /* 0x000fc600078e00ff */
[----:B------:R-:W-:Y:S01]  /*9050*/  STL [R1+0x2aec], R8 ;  /* 0x002aec0801007387 */ /* 0x000fe20000100800 */
[----:B------:R-:W-:-:S03]  /*9060*/  IMAD R9, R61, R19, R9 ;  /* 0x000000133d097224 */ /* 0x000fc600078e0209 */
[----:B------:R0:W-:Y:S01]  /*9070*/  STL [R1+0x7c], R2 ;  /* 0x00007c0201007387 */ /* 0x0001e20000100800 */
[----:B------:R-:W-:Y:S02]  /*9080*/  IMAD.MOV.U32 R19, RZ, RZ, R20 ;  /* 0x000000ffff137224 */ /* 0x000fe400078e0014 */
[----:B------:R-:W-:Y:S01]  /*9090*/  IMAD.MOV R18, RZ, RZ, -R18 ;  /* 0x000000ffff127224 */ /* 0x000fe200078e0a12 */
[----:B------:R-:W2:Y:S01]  /*90a0*/  LDL.LU R22, [R1+0x30] ;  /* 0x0000300001167983 */ /* 0x000ea20000300800 */
[----:B------:R-:W-:-:S03]  /*90b0*/  IMAD.HI.U32 R20, R59, R14, RZ ;  /* 0x0000000e3b147227 */ /* 0x000fc600078e00ff */
[----:B------:R-:W2:Y:S01]  /*90c0*/  LDL.LU R27, [R1+0x34] ;  /* 0x00003400011b7983 */ /* 0x000ea20000300800 */
[----:B0-----:R-:W-:Y:S02]  /*90d0*/  IMAD.MOV.U32 R2, RZ, RZ, R16 ;  /* 0x000000ffff027224 */ /* 0x001fe400078e0010 */
[----:B------:R-:W-:Y:S02]  /*90e0*/  IMAD.MOV.U32 R3, RZ, RZ, R15 ;  /* 0x000000ffff037224 */ /* 0x000fe400078e000f */
[----:B------:R-:W-:Y:S02]  /*90f0*/  @!P1 IMAD.MOV R2, RZ, RZ, -R2 ;  /* 0x000000ffff029224 */ /* 0x000fe400078e0a02 */
[C---:B------:R-:W-:Y:S02]  /*9100*/  IMAD R12, R61.reuse, R18, R12 ;  /* 0x000000123d0c7224 */ /* 0x040fe400078e020c */
[----:B------:R-:W-:Y:S01]  /*9110*/  IMAD.MOV R20, RZ, RZ, -R20 ;  /* 0x000000ffff147224 */ /* 0x000fe200078e0a14 */
[----:B------:R0:W-:Y:S01]  /*9120*/  STL [R1+0x12c], R2 ;  /* 0x00012c0201007387 */ /* 0x0001e20000100800 */
[----:B------:R-:W-:Y:S01]  /*9130*/  @!P2 IMAD.MOV R3, RZ, RZ, -R3 ;  /* 0x000000ffff03a224 */ /* 0x000fe200078e0a03 */
[----:B---3--:R-:W-:Y:S01]  /*9140*/  IABS R11, R29 ;  /* 0x0000001d000b7213 */ /* 0x008fe20000000000 */
[----:B------:R-:W-:Y:S01]  /*9150*/  IMAD R14, R61, R20, R14 ;  /* 0x000000143d0e7224 */ /* 0x000fe200078e020e */
[----:B------:R-:W3:Y:S04]  /*9160*/  LDL R30, [R1+0x2458] ;  /* 0x00245800011e7983 */ /* 0x000ee80000100800 */
[----:B------:R-:W3:Y:S01]  /*9170*/  LDL R29, [R1+0x245c] ;  /* 0x00245c00011d7983 */ /* 0x000ee20000100800 */
[----:B----4-:R-:W-:-:S03]  /*9180*/  IABS R18, R44 ;  /* 0x0000002c00127213 */ /* 0x010fc60000000000 */
[----:B------:R-:W4:Y:S04]  /*9190*/  LDL R44, [R1+0x2460] ;  /* 0x00246000012c7983 */ /* 0x000f280000100800 */
[----:B------:R-:W-:Y:S01]  /*91a0*/  STL [R1+0x128], R3 ;  /* 0x0001280301007387 */ /* 0x000fe20000100800 */
[----:B-----5:R-:W-:-:S03]  /*91b0*/  IABS R20, R33 ;  /* 0x0000002100147213 */ /* 0x020fc60000000000 */
[----:B------:R-:W5:Y:S01]  /*91c0*/  LDL R33, [R1+0x2464] ;  /* 0x0024640001217983 */ /* 0x000f620000100800 */
[----:B--2---:R-:W-:-:S03]  /*91d0*/  IABS R16, R45 ;  /* 0x0000002d00107213 */ /* 0x004fc60000000000 */
[----:B------:R-:W2:Y:S01]  /*91e0*/  LDL R45, [R1+0x2468] ;  /* 0x00246800012d7983 */ /* 0x000ea20000100800 */
[----:B------:R-:W-:Y:S01]  /*91f0*/  IMAD.HI.U32 R13, R59, R10, RZ ;  /* 0x0000000a3b0d7227 */ /* 0x000fe200078e00ff */
[----:B------:R-:W-:-:S03]  /*9200*/  ISETP.GT.U32.AND P4, PT, R61, R9, PT ;  /* 0x000000093d00720c */ /* 0x000fc60003f84070 */
[----:B------:R-:W-:-:S04]  /*9210*/  IMAD.MOV R13, RZ, RZ, -R13 ;  /* 0x000000ffff0d7224 */ /* 0x000fc800078e0a0d */
[----:B------:R-:W-:-:S05]  /*9220*/  IMAD R10, R61, R13, R10 ;  /* 0x0000000d3d0a7224 */ /* 0x000fca00078e020a */
[----:B------:R-:W-:Y:S01]  /*9230*/  ISETP.GT.U32.AND P0, PT, R61, R10, PT ;  /* 0x0000000a3d00720c */ /* 0x000fe20003f04070 */
[----:B------:R-:W-:Y:S01]  /*9240*/  @!P4 IMAD.IADD R9, R9, 0x1, -R61 ;  /* 0x000000010909c824 */ /* 0x000fe200078e0a3d */
[----:B------:R-:W-:Y:S02]  /*9250*/  ISETP.GT.U32.AND P4, PT, R61, R12, PT ;  /* 0x0000000c3d00720c */ /* 0x000fe40003f84070 */
[----:B------:R-:W-:-:S09]  /*9260*/  ISETP.GE.AND P5, PT, R54, RZ, PT ;  /* 0x000000ff3600720c */ /* 0x000fd20003fa6270 */
[--C-:B------:R-:W-:Y:S02]  /*9270*/  @!P0 IMAD.IADD R10, R10, 0x1, -R61.reuse ;  /* 0x000000010a0a8824 */ /* 0x100fe400078e0a3d */
[----:B------:R-:W-:Y:S01]  /*9280*/  @!P4 IMAD.IADD R12, R12, 0x1, -R61 ;  /* 0x000000010c0cc824 */ /* 0x000fe200078e0a3d */
[C---:B------:R-:W-:Y:S02]  /*9290*/  ISETP.GT.U32.AND P4, PT, R61.reuse, R9, PT ;  /* 0x000000093d00720c */ /* 0x040fe40003f84070 */
[----:B------:R-:W-:Y:S01]  /*92a0*/  ISETP.GT.U32.AND P1, PT, R61, R10, PT ;  /* 0x0000000a3d00720c */ /* 0x000fe20003f24070 */
[----:B0-----:R-:W-:-:S04]  /*92b0*/  IMAD.MOV.U32 R2, RZ, RZ, R17 ;  /* 0x000000ffff027224 */ /* 0x001fc800078e0011 */
[----:B------:R-:W-:-:S06]  /*92c0*/  @!P5 IMAD.MOV R2, RZ, RZ, -R2 ;  /* 0x000000ffff02d224 */ /* 0x000fcc00078e0a02 */
[--C-:B------:R-:W-:Y:S02]  /*92d0*/  @!P4 IMAD.IADD R9, R9, 0x1, -R61.reuse ;  /* 0x000000010909c824 */ /* 0x100fe400078e0a3d */
[----:B------:R-:W-:Y:S01]  /*92e0*/  @!P1 IMAD.IADD R10, R10, 0x1, -R61 ;  /* 0x000000010a0a9824 */ /* 0x000fe200078e0a3d */
[----:B------:R0:W-:Y:S01]  /*92f0*/  STL [R1+0x124], R2 ;  /* 0x0001240201007387 */ /* 0x0001e20000100800 */
[----:B------:R-:W-:-:S03]  /*9300*/  IMAD.HI.U32 R21, R59, R11, RZ ;  /* 0x0000000b3b157227 */ /* 0x000fc600078e00ff */
[----:B------:R-:W-:Y:S04]  /*9310*/  STL [R1+0x2af8], R9 ;  /* 0x002af80901007387 */ /* 0x000fe80000100800 */
[----:B------:R-:W-:Y:S01]  /*9320*/  STL [R1+0x2afc], R10 ;  /* 0x002afc0a01007387 */ /* 0x000fe20000100800 */
[----:B------:R-:W-:-:S03]  /*9330*/  IMAD.MOV R13, RZ, RZ, -R21 ;  /* 0x000000ffff0d7224 */ /* 0x000fc600078e0a15 */
[----:B------:R-:W2:Y:S01]  /*9340*/  LDL R46, [R1+0x246c] ;  /* 0x00246c00012e7983 */ /* 0x000ea20000100800 */
[----:B------:R-:W-:Y:S02]  /*9350*/  IMAD.MOV.U32 R17, RZ, RZ, R16 ;  /* 0x000000ffff117224 */ /* 0x000fe400078e0010 */
[----:B------:R-:W-:-:S04]  /*9360*/  IMAD.HI.U32 R16, R59, R20, RZ ;  /* 0x000000143b107227 */ /* 0x000fc800078e00ff */
[----:B------:R-:W-:Y:S02]  /*9370*/  IMAD R11, R61, R13, R11 ;  /* 0x0000000d3d0b7224 */ /* 0x000fe400078e020b */
[----:B------:R-:W-:-:S04]  /*9380*/  IMAD.HI.U32 R13, R59, R19, RZ ;  /* 0x000000133b0d7227 */ /* 0x000fc800078e00ff */
[----:B------:R-:W-:Y:S02]  /*9390*/  IMAD.MOV R16, RZ, RZ, -R16 ;  /* 0x000000ffff107224 */ /* 0x000fe400078e0a10 */
[----:B------:R-:W-:Y:S02]  /*93a0*/  IMAD.MOV R13, RZ, RZ, -R13 ;  /* 0x000000ffff0d7224 */ /* 0x000fe400078e0a0d */
[C---:B------:R-:W-:Y:S02]  /*93b0*/  IMAD R16, R61.reuse, R16, R20 ;  /* 0x000000103d107224 */ /* 0x040fe400078e0214 */
[----:B------:R-:W-:Y:S02]  /*93c0*/  IMAD R13, R61, R13, R19 ;  /* 0x0000000d3d0d7224 */ /* 0x000fe400078e0213 */
[----:B------:R-:W-:Y:S01]  /*93d0*/  IMAD.HI.U32 R19, R59, R18, RZ ;  /* 0x000000123b137227 */ /* 0x000fe200078e00ff */
[----:B------:R-:W-:Y:S02]  /*93e0*/  ISETP.GE.AND P3, PT, R56, RZ, PT ;  /* 0x000000ff3800720c */ /* 0x000fe40003f66270 */
[----:B------:R-:W-:Y:S01]  /*93f0*/  ISETP.GT.U32.AND P5, PT, R61, R12, PT ;  /* 0x0000000c3d00720c */ /* 0x000fe20003fa4070 */
[----:B------:R-:W-:-:S04]  /*9400*/  IMAD.MOV R19, RZ, RZ, -R19 ;  /* 0x000000ffff137224 */ /* 0x000fc800078e0a13 */
[----:B------:R-:W-:Y:S02]  /*9410*/  IMAD R15, R61, R19, R18 ;  /* 0x000000133d0f7224 */ /* 0x000fe400078e0212 */
[----:B------:R-:W-:Y:S01]  /*9420*/  IMAD.HI.U32 R18, R59, R17, RZ ;  /* 0x000000113b127227 */ /* 0x000fe200078e00ff */
[----:B------:R-:W-:-:S03]  /*9430*/  ISETP.GE.AND P0, PT, R58, RZ, PT ;  /* 0x000000ff3a00720c */ /* 0x000fc60003f06270 */
[----:B0-----:R-:W-:Y:S02]  /*9440*/  IMAD.MOV.U32 R2, RZ, RZ, R23 ;  /* 0x000000ffff027224 */ /* 0x001fe400078e0017 */
[----:B------:R-:W-:Y:S02]  /*9450*/  IMAD.MOV R18, RZ, RZ, -R18 ;  /* 0x000000ffff127224 */ /* 0x000fe400078e0a12 */
[----:B------:R-:W-:Y:S02]  /*9460*/  @!P3 IMAD.MOV R2, RZ, RZ, -R2 ;  /* 0x000000ffff02b224 */ /* 0x000fe400078e0a02 */
[----:B------:R-:W-:Y:S01]  /*9470*/  @!P5 IMAD.IADD R12, R12, 0x1, -R61 ;  /* 0x000000010c0cd824 */ /* 0x000fe200078e0a3d */
[----:B------:R-:W-:Y:S01]  /*9480*/  ISETP.GE.AND P5, PT, R22, RZ, PT ;  /* 0x000000ff1600720c */ /* 0x000fe20003fa6270 */
[----:B------:R-:W-:Y:S01]  /*9490*/  IMAD R17, R61, R18, R17 ;  /* 0x000000123d117224 */ /* 0x000fe200078e0211 */
[----:B---3--:R-:W-:Y:S02]  /*94a0*/  IABS R18, R30 ;  /* 0x0000001e00127213 */ /* 0x008fe40000000000 */
[----:B------:R-:W3:Y:S01]  /*94b0*/  LDL R30, [R1+0x2470] ;  /* 0x00247000011e7983 */ /* 0x000ee20000100800 */
[----:B----4-:R-:W-:-:S03]  /*94c0*/  IABS R20, R44 ;  /* 0x0000002c00147213 */ /* 0x010fc60000000000 */
[----:B------:R-:W4:Y:S01]  /*94d0*/  LDL R44, [R1+0x2474] ;  /* 0x00247400012c7983 */ /* 0x000f220000100800 */
[----:B-----5:R-:W-:-:S03]  /*94e0*/  IABS R21, R33 ;  /* 0x0000002100157213 */ /* 0x020fc60000000000 */
[----:B------:R-:W5:Y:S01]  /*94f0*/  LDL R33, [R1+0x2478] ;  /* 0x0024780001217983 */ /* 0x000f620000100800 */
[----:B--2---:R-:W-:-:S03]  /*9500*/  IABS R22, R45 ;  /* 0x0000002d00167213 */ /* 0x004fc60000000000 */
[----:B------:R-:W2:Y:S04]  /*9510*/  LDL R45, [R1+0x2480] ;  /* 0x00248000012d7983 */ /* 0x000ea80000100800 */
[----:B------:R0:W-:Y:S04]  /*9520*/  STL [R1+0x120], R2 ;  /* 0x0001200201007387 */ /* 0x0001e80000100800 */
[----:B------:R-:W2:Y:S04]  /*9530*/  LDL R48, [R1+0x2488] ;  /* 0x0024880001307983 */ /* 0x000ea80000100800 */
[----:B------:R-:W2:Y:S01]  /*9540*/  LDL.LU R53, [R1+0x38] ;  /* 0x0000380001357983 */ /* 0x000ea20000300800 */
[----:B0-----:R-:W-:-:S03]  /*9550*/  IMAD.MOV.U32 R2, RZ, RZ, R28 ;  /* 0x000000ffff027224 */ /* 0x001fc600078e001c */
[----:B------:R-:W2:Y:S01]  /*9560*/  LDL.LU R3, [R1+0x1040] ;  /* 0x0010400001037983 */ /* 0x000ea20000300800 */
[----:B------:R-:W-:-:S03]  /*9570*/  @!P0 IMAD.MOV R2, RZ, RZ, -R2 ;  /* 0x000000ffff028224 */ /* 0x000fc600078e0a02 */
[----:B------:R-:W2:Y:S04]  /*9580*/  LDL R52, [R1+0x248c] ;  /* 0x00248c0001347983 */ /* 0x000ea80000100800 */
[----:B------:R0:W-:Y:S04]  /*9590*/  STL [R1+0x11c], R2 ;  /* 0x00011c0201007387 */ /* 0x0001e80000100800 */
[----:B0-----:R-:W2:Y:S01]  /*95a0*/  LDL.LU R2, [R1+0x1044] ;  /* 0x0010440001027983 */ /* 0x001ea20000300800 */
[C---:B------:R-:W-:Y:S02]  /*95b0*/  ISETP.GT.U32.AND P6, PT, R61.reuse, R11, PT ;  /* 0x0000000b3d00720c */ /* 0x040fe40003fc4070 */
[----:B------:R-:W-:Y:S01]  /*95c0*/  ISETP.GT.U32.AND P4, PT, R61, R14, PT ;  /* 0x0000000e3d00720c */ /* 0x000fe20003f84070 */
[----:B------:R-:W-:Y:S01]  /*95d0*/  IMAD.HI.U32 R24, R59, R18, RZ ;  /* 0x000000123b187227 */ /* 0x000fe200078e00ff */
[----:B------:R-:W-:Y:S01]  /*95e0*/  IABS R19, R29 ;  /* 0x0000001d00137213 */ /* 0x000fe20000000000 */
[----:B------:R-:W2:Y:S08]  /*95f0*/  LDL R51, [R1+0x2490] ;  /* 0x0024900001337983 */ /* 0x000eb00000100800 */
[----:B------:R-:W-:-:S02]  /*9600*/  @!P6 IMAD.IADD R11, R11, 0x1, -R61 ;  /* 0x000000010b0be824 */ /* 0x000fc400078e0a3d */
[----:B------:R-:W-:Y:S01]  /*9610*/  IMAD.MOV.U32 R4, RZ, RZ, R25 ;  /* 0x000000ffff047224 */ /* 0x000fe200078e0019 */
[----:B------:R-:W-:Y:S01]  /*9620*/  ISETP.GE.AND P1, PT, R60, RZ, PT ;  /* 0x000000ff3c00720c */ /* 0x000fe20003f26270 */
[--C-:B------:R-:W-:Y:S01]  /*9630*/  @!P4 IMAD.IADD R14, R14, 0x1, -R61.reuse ;  /* 0x000000010e0ec824 */ /* 0x100fe200078e0a3d */
[----:B------:R-:W-:Y:S01]  /*9640*/  ISETP.GT.U32.AND P2, PT, R61, R11, PT ;  /* 0x0000000b3d00720c */ /* 0x000fe20003f44070 */
[----:B------:R-:W-:Y:S01]  /*9650*/  IMAD.MOV R24, RZ, RZ, -R24 ;  /* 0x000000ffff187224 */ /* 0x000fe200078e0a18 */
[----:B------:R-:W2:Y:S11]  /*9660*/  LDL.LU R49, [R1+0x1048] ;  /* 0x0010480001317983 */ /* 0x000eb60000300800 */
[----:B------:R-:W-:Y:S01]  /*9670*/  @!P2 IMAD.IADD R11, R11, 0x1, -R61 ;  /* 0x000000010b0ba824 */ /* 0x000fe200078e0a3d */
[----:B------:R-:W-:-:S02]  /*9680*/  ISETP.GT.U32.AND P2, PT, R61, R15, PT ;  /* 0x0000000f3d00720c */ /* 0x000fc40003f44070 */
[C---:B------:R-:W-:Y:S02]  /*9690*/  ISETP.GT.U32.AND P4, PT, R61.reuse, R14, PT ;  /* 0x0000000e3d00720c */ /* 0x040fe40003f84070 */
[C---:B------:R-:W-:Y:S01]  /*96a0*/  ISETP.GT.U32.AND P6, PT, R61.reuse, R13, PT ;  /* 0x0000000d3d00720c */ /* 0x040fe20003fc4070 */
[----:B------:R-:W-:Y:S01]  /*96b0*/  IMAD R18, R61, R24, R18 ;  /* 0x000000183d127224 */ /* 0x000fe200078e0212 */
[----:B------:R-:W-:Y:S01]  /*96c0*/  IABS R23, R46 ;  /* 0x0000002e00177213 */ /* 0x000fe20000000000 */
[----:B------:R-:W-:Y:S01]  /*96d0*/  IMAD.HI.U32 R29, R59, R20, RZ ;  /* 0x000000143b1d7227 */ /* 0x000fe200078e00ff */
[----:B------:R-:W2:Y:S05]  /*96e0*/  LDL R47, [R1+0x2494] ;  /* 0x00249400012f7983 */ /* 0x000eaa0000100800 */
[--C-:B------:R-:W-:Y:S01]  /*96f0*/  @!P2 IMAD.IADD R15, R15, 0x1, -R61.reuse ;  /* 0x000000010f0fa824 */ /* 0x100fe200078e0a3d */
[----:B------:R-:W2:Y:S04]  /*9700*/  LDL R46, [R1+0x2498] ;  /* 0x00249800012e7983 */ /* 0x000ea80000100800 */
[C---:B------:R-:W-:Y:S01]  /*9710*/  ISETP.GT.U32.AND P2, PT, R61.reuse, R15, PT ;  /* 0x0000000f3d00720c */ /* 0x040fe20003f44070 */
[--C-:B------:R-:W-:Y:S01]  /*9720*/  @!P4 IMAD.IADD R14, R14, 0x1, -R61.reuse ;  /* 0x000000010e0ec824 */ /* 0x100fe200078e0a3d */
[----:B------:R-:W-:Y:S01]  /*9730*/  ISETP.GT.U32.AND P4, PT, R61, R16, PT ;  /* 0x000000103d00720c */ /* 0x000fe20003f84070 */
[----:B------:R-:W-:-:S10]  /*9740*/  @!P6 IMAD.IADD R13, R13, 0x1, -R61 ;  /* 0x000000010d0de824 */ /* 0x000fd400078e0a3d */
[--C-:B------:R-:W-:Y:S01]  /*9750*/  @!P2 IMAD.IADD R15, R15, 0x1, -R61.reuse ;  /* 0x000000010f0fa824 */ /* 0x100fe200078e0a3d */
[C---:B------:R-:W-:Y:S02]  /*9760*/  ISETP.GT.U32.AND P2, PT, R61.reuse, R17, PT ;  /* 0x000000113d00720c */ /* 0x040fe40003f44070 */
[C---:B------:R-:W-:Y:S01]  /*9770*/  ISETP.GT.U32.AND P6, PT, R61.reuse, R13, PT ;  /* 0x0000000d3d00720c */ /* 0x040fe20003fc4070 */
[----:B------:R-:W-:Y:S01]  /*9780*/  @!P4 IMAD.IADD R16, R16, 0x1, -R61 ;  /* 0x000000011010c824 */ /* 0x000fe200078e0a3d */
[----:B------:R-:W-:Y:S01]  /*9790*/  ISETP.GT.U32.AND P4, PT, R61, R18, PT ;  /* 0x000000123d00720c */ /* 0x000fe20003f84070 */
[----:B------:R-:W-:-:S08]  /*97a0*/  IMAD.HI.U32 R26, R59, R19, RZ ;  /* 0x000000133b1a7227 */ /* 0x000fd000078e00ff */
[----:B------:R-:W-:-:S05]  /*97b0*/  @!P2 IMAD.IADD R17, R17, 0x1, -R61 ;  /* 0x000000011111a824 */ /* 0x000fca00078e0a3d */
[C---:B------:R-:W-:Y:S01]  /*97c0*/  ISETP.GT.U32.AND P2, PT, R61.reuse, R17, PT ;  /* 0x000000113d00720c */ /* 0x040fe20003f44070 */
[----:B------:R-:W-:Y:S01]  /*97d0*/  IMAD.MOV R24, RZ, RZ, -R29 ;  /* 0x000000ffff187224 */ /* 0x000fe200078e0a1d */
[----:B------:R-:W-:Y:S01]  /*97e0*/  ISETP.GT.U32.AND P3, PT, R61, R16, PT ;  /* 0x000000103d00720c */ /* 0x000fe20003f64070 */
[----:B------:R-:W-:Y:S01]  /*97f0*/  @!P6 IMAD.IADD R13, R13, 0x1, -R61 ;  /* 0x000000010d0de824 */ /* 0x000fe200078e0a3d */
[----:B------:R-:W-:Y:S01]  /*9800*/  ISETP.GE.AND P6, PT, R27, RZ, PT ;  /* 0x000000ff1b00720c */ /* 0x000fe20003fc6270 */
[----:B------:R-:W-:Y:S02]  /*9810*/  IMAD.MOV R26, RZ, RZ, -R26 ;  /* 0x000000ffff1a7224 */ /* 0x000fe400078e0a1a */
[----:B------:R-:W-:-:S04]  /*9820*/  IMAD.HI.U32 R27, R59, R21, RZ ;  /* 0x000000153b1b7227 */ /* 0x000fc800078e00ff */
[C---:B------:R-:W-:Y:S02]  /*9830*/  IMAD R20, R61.reuse, R24, R20 ;  /* 0x000000183d147224 */ /* 0x040fe400078e0214 */
[----:B------:R-:W-:Y:S02]  /*9840*/  IMAD R19, R61, R26, R19 ;  /* 0x0000001a3d137224 */ /* 0x000fe400078e0213 */
[----:B------:R-:W-:Y:S02]  /*9850*/  IMAD.MOV R26, RZ, RZ, -R27 ;  /* 0x000000ffff1a7224 */ /* 0x000fe400078e0a1b */
[--C-:B------:R-:W-:Y:S02]  /*9860*/  @!P4 IMAD.IADD R18, R18, 0x1, -R61.reuse ;  /* 0x000000011212c824 */ /* 0x100fe400078e0a3d */
[----:B------:R-:W-:Y:S01]  /*9870*/  @!P2 IMAD.IADD R17, R17, 0x1, -R61 ;  /* 0x000000011111a824 */ /* 0x000fe200078e0a3d */
[C---:B------:R-:W-:Y:S01]  /*9880*/  ISETP.GT.U32.AND P2, PT, R61.reuse, R20, PT ;  /* 0x000000143d00720c */ /* 0x040fe20003f44070 */
[C---:B------:R-:W-:Y:S01]  /*9890*/  IMAD R21, R61.reuse, R26, R21 ;  /* 0x0000001a3d157224 */ /* 0x040fe200078e0215 */
[----:B------:R-:W-:Y:S01]  /*98a0*/  ISETP.GT.U32.AND P4, PT, R61, R18, PT ;  /* 0x000000123d00720c */ /* 0x000fe20003f84070 */
[----:B------:R-:W-:-:S04]  /*98b0*/  IMAD.HI.U32 R26, R59, R23, RZ ;  /* 0x000000173b1a7227 */ /* 0x000fc800078e00ff */
[----:B------:R-:W-:Y:S01]  /*98c0*/  @!P3 IMAD.IADD R16, R16, 0x1, -R61 ;  /* 0x000000011010b824 */ /* 0x000fe200078e0a3d */
[----:B------:R-:W-:Y:S01]  /*98d0*/  ISETP.GT.U32.AND P3, PT, R61, R19, PT ;  /* 0x000000133d00720c */ /* 0x000fe20003f64070 */
[----:B------:R-:W-:Y:S02]  /*98e0*/  IMAD.MOV R26, RZ, RZ, -R26 ;  /* 0x000000ffff1a7224 */ /* 0x000fe400078e0a1a */
[----:B------:R-:W-:-:S04]  /*98f0*/  IMAD.HI.U32 R27, R59, R22, RZ ;  /* 0x000000163b1b7227 */ /* 0x000fc800078e00ff */
[C---:B------:R-:W-:Y:S02]  /*9900*/  IMAD R23, R61.reuse, R26, R23 ;  /* 0x0000001a3d177224 */ /* 0x040fe400078e0217 */
[----:B------:R-:W-:Y:S02]  /*9910*/  IMAD.MOV R24, RZ, RZ, -R27 ;  /* 0x000000ffff187224 */ /* 0x000fe400078e0a1b */
[--C-:B------:R-:W-:Y:S01]  /*9920*/  @!P2 IMAD.IADD R20, R20, 0x1, -R61.reuse ;  /* 0x000000011414a824 */ /* 0x100fe200078e0a3d */
[C---:B------:R-:W-:Y:S01]  /*9930*/  ISETP.GT.U32.AND P2, PT, R61.reuse, R23, PT ;  /* 0x000000173d00720c */ /* 0x040fe20003f44070 */
[C---:B------:R-:W-:Y:S02]  /*9940*/  IMAD R22, R61.reuse, R24, R22 ;  /* 0x000000183d167224 */ /* 0x040fe400078e0216 */
[--C-:B------:R-:W-:Y:S01]  /*9950*/  @!P4 IMAD.IADD R18, R18, 0x1, -R61.reuse ;  /* 0x000000011212c824 */ /* 0x100fe200078e0a3d */
[C---:B------:R-:W-:Y:S02]  /*9960*/  ISETP.GT.U32.AND P4, PT, R61.reuse, R21, PT ;  /* 0x000000153d00720c */ /* 0x040fe40003f84070 */
[----:B------:R-:W-:Y:S01]  /*9970*/  ISETP.GT.U32.AND P0, PT, R61, R20, PT ;  /* 0x000000143d00720c */ /* 0x000fe20003f04070 */
[----:B------:R-:W-:Y:S01]  /*9980*/  @!P3 IMAD.IADD R19, R19, 0x1, -R61 ;  /* 0x000000011313b824 */ /* 0x000fe200078e0a3d */
[----:B------:R-:W-:-:S05]  /*9990*/  ISETP.GT.U32.AND P3, PT, R61, R22, PT ;  /* 0x000000163d00720c */ /* 0x000fca0003f64070 */
[----:B------:R-:W-:-:S04]  /*99a0*/  @!P2 IMAD.IADD R23, R23, 0x1, -R61 ;  /* 0x000000011717a824 */ /* 0x000fc800078e0a3d */
[--C-:B------:R-:W-:Y:S02]  /*99b0*/  @!P4 IMAD.IADD R21, R21, 0x1, -R61.reuse ;  /* 0x000000011515c824 */ /* 0x100fe400078e0a3d */
[--C-:B------:R-:W-:Y:S01]  /*99c0*/  @!P0 IMAD.IADD R20, R20, 0x1, -R61.reuse ;  /* 0x0000000114148824 */ /* 0x100fe200078e0a3d */
[C---:B------:R-:W-:Y:S01]  /*99d0*/  ISETP.GT.U32.AND P2, PT, R61.reuse, R23, PT ;  /* 0x000000173d00720c */ /* 0x040fe20003f44070 */
[----:B------:R-:W-:Y:S01]  /*99e0*/  @!P3 IMAD.IADD R22, R22, 0x1, -R61 ;  /* 0x000000011616b824 */ /* 0x000fe200078e0a3d */
[----:B---3--:R-:W-:Y:S02]  /*99f0*/  IABS R24, R30 ;  /* 0x0000001e00187213 */ /* 0x008fe40000000000 */
[----:B------:R-:W-:Y:S01]  /*9a00*/  ISETP.GT.U32.AND P3, PT, R61, R21, PT ;  /* 0x000000153d00720c */ /* 0x000fe20003f64070 */
[----:B------:R-:W-:-:S05]  /*9a10*/  @!P1 IMAD.MOV R4, RZ, RZ, -R4 ;  /* 0x000000ffff049224 */ /* 0x000fca00078e0a04 */
[----:B------:R0:W-:Y:S03]  /*9a20*/  STL [R1+0x118], R4 ;  /* 0x0001180401007387 */ /* 0x0001e60000100800 */
[----:B------:R-:W-:-:S04]  /*9a30*/  @!P2 IMAD.IADD R23, R23, 0x1, -R61 ;  /* 0x000000011717a824 */ /* 0x000fc800078e0a3d */
[----:B------:R-:W-:Y:S02]  /*9a40*/  @!P3 IMAD.IADD R21, R21, 0x1, -R61 ;  /* 0x000000011515b824 */ /* 0x000fe400078e0a3d */
[----:B------:R-:W-:Y:S02]  /*9a50*/  IMAD.MOV.U32 R5, RZ, RZ, R43 ;  /* 0x000000ffff057224 */ /* 0x000fe400078e002b */
[----:B0-----:R-:W-:Y:S02]  /*9a60*/  IMAD.MOV.U32 R4, RZ, RZ, R31 ;  /* 0x000000ffff047224 */ /* 0x001fe400078e001f */
[----:B------:R-:W-:Y:S01]  /*9a70*/  @!P6 IMAD.MOV R5, RZ, RZ, -R5 ;  /* 0x000000ffff05e224 */ /* 0x000fe200078e0a05 */
[----:B----4-:R-:W-:Y:S02]  /*9a80*/  IABS R29, R44 ;  /* 0x0000002c001d7213 */ /* 0x010fe40000000000 */
[----:B-----5:R-:W-:-:S03]  /*9a90*/  IABS R27, R33 ;  /* 0x00000021001b7213 */ /* 0x020fc60000000000 */
[----:B------:R-:W-:-:S04]  /*9aa0*/  IMAD.HI.U32 R33, R59, R29, RZ ;  /* 0x0000001d3b217227 */ /* 0x000fc800078e00ff */
[----:B------:R-:W-:-:S04]  /*9ab0*/  IMAD.MOV R28, RZ, RZ, -R33 ;  /* 0x000000ffff1c7224 */ /* 0x000fc800078e0a21 */
[----:B------:R-:W-:-:S05]  /*9ac0*/  IMAD R25, R61, R28, R29 ;  /* 0x0000001c3d197224 */ /* 0x000fca00078e021d */
[----:B------:R-:W-:Y:S02]  /*9ad0*/  ISETP.GT.U32.AND P0, PT, R61, R25, PT ;  /* 0x000000193d00720c */ /* 0x000fe40003f04070 */
[----:B--2---:R-:W-:Y:S01]  /*9ae0*/  IABS R30, R45 ;  /* 0x0000002d001e7213 */ /* 0x004fe20000000000 */
[----:B------:R-:W-:-:S04]  /*9af0*/  IMAD.MOV.U32 R26, RZ, RZ, R27 ;  /* 0x000000ffff1a7224 */ /* 0x000fc800078e001b */
[----:B------:R-:W-:-:S04]  /*9b00*/  IMAD.MOV.U32 R27, RZ, RZ, R30 ;  /* 0x000000ffff1b7224 */ /* 0x000fc800078e001e */
[----:B------:R-:W-:-:S04]  /*9b10*/  IMAD.HI.U32 R45, R59, R27, RZ ;  /* 0x0000001b3b2d7227 */ /* 0x000fc800078e00ff */
[----:B------:R-:W-:Y:S01]  /*9b20*/  @!P0 IMAD.IADD R25, R25, 0x1, -R61 ;  /* 0x0000000119198824 */ /* 0x000fe200078e0a3d */
[----:B------:R-:W-:Y:S01]  /*9b30*/  ISETP.GE.AND P3, PT, R53, RZ, PT ;  /* 0x000000ff3500720c */ /* 0x000fe20003f66270 */
[----:B------:R-:W-:Y:S01]  /*9b40*/  IMAD.MOV R29, RZ, RZ, -R45 ;  /* 0x000000ffff1d7224 */ /* 0x000fe200078e0a2d */
[----:B------:R-:W-:Y:S02]  /*9b50*/  ISETP.GE.AND P2, PT, R3, RZ, PT ;  /* 0x000000ff0300720c */ /* 0x000fe40003f46270 */
[----:B------:R-:W-:Y:S02]  /*9b60*/  IABS R28, R48 ;  /* 0x00000030001c7213 */ /* 0x000fe40000000000 */
[----:B------:R-:W2:Y:S01]  /*9b70*/  LDL R48, [R1+0x249c] ;  /* 0x00249c0001307983 */ /* 0x000ea20000100800 */
[----:B------:R-:W-:Y:S01]  /*9b80*/  IMAD R27, R61, R29, R27 ;  /* 0x0000001d3d1b7224 */ /* 0x000fe200078e021b */
[----:B------:R-:W-:Y:S02]  /*9b90*/  IABS R29, R52 ;  /* 0x00000034001d7213 */ /* 0x000fe40000000000 */
[----:B------:R-:W3:Y:S04]  /*9ba0*/  LDL.LU R54, [R1+0x104c] ;  /* 0x00104c0001367983 */ /* 0x000ee80000300800 */
[----:B------:R-:W4:Y:S04]  /*9bb0*/  LDL R53, [R1+0x24a0] ;  /* 0x0024a00001357983 */ /* 0x000f280000100800 */
[----:B------:R-:W5:Y:S01]  /*9bc0*/  LDL.LU R3, [R1+0x1050] ;  /* 0x0010500001037983 */ /* 0x000f620000300800 */
[----:B------:R-:W-:Y:S01]  /*9bd0*/  ISETP.GE.AND P0, PT, R2, RZ, PT ;  /* 0x000000ff0200720c */ /* 0x000fe20003f06270 */
[----:B------:R-:W-:-:S02]  /*9be0*/  IMAD.MOV.U32 R2, RZ, RZ, R35 ;  /* 0x000000ffff027224 */ /* 0x000fc400078e0023 */
[----:B------:R-:W2:Y:S02]  /*9bf0*/  LDL R52, [R1+0x24a4] ;  /* 0x0024a40001347983 */ /* 0x000ea40000100800 */
[----:B------:R-:W-:-:S05]  /*9c00*/  @!P5 IMAD.MOV R2, RZ, RZ, -R2 ;  /* 0x000000ffff02d224 */ /* 0x000fca00078e0a02 */
[----:B------:R0:W-:Y:S01]  /*9c10*/  STL [R1+0x114], R2 ;  /* 0x0001140201007387 */ /* 0x0001e20000100800 */
[----:B------:R-:W-:Y:S02]  /*9c20*/  @!P3 IMAD.MOV R4, RZ, RZ, -R4 ;  /* 0x000000ffff04b224 */ /* 0x000fe400078e0a04 */
[----:B0-----:R-:W-:-:S04]  /*9c30*/  IMAD.MOV.U32 R2, RZ, RZ, R32 ;  /* 0x000000ffff027224 */ /* 0x001fc800078e0020 */
[----:B------:R-:W-:Y:S01]  /*9c40*/  @!P2 IMAD.MOV R2, RZ, RZ, -R2 ;  /* 0x000000ffff02a224 */ /* 0x000fe200078e0a02 */
[----:B------:R-:W-:Y:S04]  /*9c50*/  STL [R1+0x110], R5 ;  /* 0x0001100501007387 */ /* 0x000fe80000100800 */
[----:B------:R0:W-:Y:S04]  /*9c60*/  STL [R1+0x108], R2 ;  /* 0x0001080201007387 */ /* 0x0001e80000100800 */
[----:B------:R1:W-:Y:S04]  /*9c70*/  STL [R1+0x10c], R4 ;  /* 0x00010c0401007387 */ /* 0x0003e80000100800 */
[----:B0-----:R-:W3:Y:S01]  /*9c80*/  LDL.LU R2, [R1+0x1054] ;  /* 0x0010540001027983 */ /* 0x001ee20000300800 */
[----:B------:R-:W-:Y:S01]  /*9c90*/  IMAD.HI.U32 R30, R59, R24, RZ ;  /* 0x000000183b1e7227 */ /* 0x000fe200078e00ff */
[----:B------:R-:W-:-:S03]  /*9ca0*/  ISETP.GT.U32.AND P1, PT, R61, R22, PT ;  /* 0x000000163d00720c */ /* 0x000fc60003f24070 */
[----:B------:R-:W-:Y:S02]  /*9cb0*/  IMAD.MOV R30, RZ, RZ, -R30 ;  /* 0x000000ffff1e7224 */ /* 0x000fe400078e0a1e */
[----:B------:R-:W-:-:S04]  /*9cc0*/  IMAD.HI.U32 R44, R59, R26, RZ ;  /* 0x0000001a3b2c7227 */ /* 0x000fc800078e00ff */
[----:B------:R-:W-:Y:S02]  /*9cd0*/  IMAD R24, R61, R30, R24 ;  /* 0x0000001e3d187224 */ /* 0x000fe400078e0218 */
[----:B------:R-:W-:-:S04]  /*9ce0*/  IMAD.MOV R30, RZ, RZ, -R44 ;  /* 0x000000ffff1e7224 */ /* 0x000fc800078e0a2c */
[----:B------:R-:W-:Y:S02]  /*9cf0*/  IMAD R26, R61, R30, R26 ;  /* 0x0000001e3d1a7224 */ /* 0x000fe400078e021a */
[----:B------:R-:W-:Y:S02]  /*9d00*/  @!P1 IMAD.IADD R22, R22, 0x1, -R61 ;  /* 0x0000000116169824 */ /* 0x000fe400078e0a3d */
[----:B------:R-:W-:Y:S01]  /*9d10*/  IMAD.HI.U32 R30, R59, R28, RZ ;  /* 0x0000001c3b1e7227 */ /* 0x000fe200078e00ff */
[----:B------:R-:W-:-:S03]  /*9d20*/  ISETP.GT.U32.AND P1, PT, R61, R26, PT ;  /* 0x0000001a3d00720c */ /* 0x000fc60003f24070 */
[----:B------:R-:W-:Y:S01]  /*9d30*/  IMAD.MOV R44, RZ, RZ, -R30 ;  /* 0x000000ffff2c7224 */ /* 0x000fe200078e0a1e */
[----:B------:R-:W-:Y:S02]  /*9d40*/  IABS R33, R51 ;  /* 0x0000003300217213 */ /* 0x000fe40000000000 */
[----:B------:R-:W4:Y:S01]  /*9d50*/  LDL R51, [R1+0x2818] ;  /* 0x0028180001337983 */ /* 0x000f220000100800 */
[----:B------:R-:W-:Y:S02]  /*9d60*/  IMAD R28, R61, R44, R28 ;  /* 0x0000002c3d1c7224 */ /* 0x000fe400078e021c */
[----:B------:R-:W-:-:S04]  /*9d70*/  IMAD.HI.U32 R44, R59, R29, RZ ;  /* 0x0000001d3b2c7227 */ /* 0x000fc800078e00ff */
[----:B------:R-:W-:Y:S01]  /*9d80*/  IMAD.MOV.U32 R30, RZ, RZ, R33 ;  /* 0x000000ffff1e7224 */ /* 0x000fe200078e0021 */
[----:B------:R-:W-:Y:S01]  /*9d90*/  IABS R33, R47 ;  /* 0x0000002f00217213 */ /* 0x000fe20000000000 */
[----:B------:R-:W-:Y:S02]  /*9da0*/  @!P1 IMAD.IADD R26, R26, 0x1, -R61 ;  /* 0x000000011a1a9824 */ /* 0x000fe400078e0a3d */
[----:B------:R-:W-:-:S03]  /*9db0*/  IMAD.MOV R47, RZ, RZ, -R44 ;  /* 0x000000ffff2f7224 */ /* 0x000fc600078e0a2c */
[C---:B------:R-:W-:Y:S01]  /*9dc0*/  ISETP.GT.U32.AND P3, PT, R61.reuse, R26, PT ;  /* 0x0000001a3d00720c */ /* 0x040fe20003f64070 */
[----:B------:R-:W-:Y:S02]  /*9dd0*/  IMAD R29, R61, R47, R29 ;  /* 0x0000002f3d1d7224 */ /* 0x000fe400078e021d */
[----:B------:R-:W-:-:S04]  /*9de0*/  IMAD.HI.U32 R47, R59, R33, RZ ;  /* 0x000000213b2f7227 */ /* 0x000fc800078e00ff */
[----:B------:R-:W-:-:S04]  /*9df0*/  IMAD.MOV R35, RZ, RZ, -R47 ;  /* 0x000000ffff237224 */ /* 0x000fc800078e0a2f */
[----:B------:R-:W-:Y:S02]  /*9e00*/  IMAD R31, R61, R35, R33 ;  /* 0x000000233d1f7224 */ /* 0x000fe400078e0221 */
[----:B------:R-:W-:Y:S01]  /*9e10*/  @!P3 IMAD.IADD R26, R26, 0x1, -R61 ;  /* 0x000000011a1ab824 */ /* 0x000fe200078e0a3d */
[----:B------:R-:W-:Y:S02]  /*9e20*/  ISETP.GE.AND P1, PT, R49, RZ, PT ;  /* 0x000000ff3100720c */ /* 0x000fe40003f26270 */
[----:B------:R-:W-:Y:S01]  /*9e30*/  ISETP.GT.U32.AND P3, PT, R61, R31, PT ;  /* 0x0000001f3d00720c */ /* 0x000fe20003f64070 */
[----:B------:R-:W4:-:S12]  /*9e40*/  LDL.LU R49, [R1+0x1058] ;  /* 0x0010580001317983 */ /* 0x000f180000300800 */
[----:B------:R-:W-:Y:S01]  /*9e50*/  @!P3 IMAD.IADD R31, R31, 0x1, -R61 ;  /* 0x000000011f1fb824 */ /* 0x000fe200078e0a3d */
[----:B--2---:R-:W-:Y:S02]  /*9e60*/  IABS R35, R52 ;  /* 0x0000003400237213 */ /* 0x004fe40000000000 */
[----:B------:R-:W2:Y:S01]  /*9e70*/  LDL.LU R52, [R1+0x105c] ;  /* 0x00105c0001347983 */ /* 0x000ea20000300800 */
[----:B---3--:R-:W-:-:S03]  /*9e80*/  ISETP.GE.AND P3, PT, R2, RZ, PT ;  /* 0x000000ff0200720c */ /* 0x008fc60003f66270 */
[----:B------:R-:W3:Y:S01]  /*9e90*/  LDL.LU R2, [R1+0x1060] ;  /* 0x0010600001027983 */ /* 0x000ee20000300800 */
[----:B------:R-:W-:-:S13]  /*9ea0*/  ISETP.GT.U32.AND P4, PT, R61, R19, PT ;  /* 0x000000133d00720c */ /* 0x000fda0003f84070 */
[----:B------:R-:W-:Y:S01]  /*9eb0*/  @!P4 IMAD.IADD R19, R19, 0x1, -R61 ;  /* 0x000000011313c824 */ /* 0x000fe200078e0a3d */
[----:B------:R-:W-:-:S13]  /*9ec0*/  ISETP.GT.U32.AND P4, PT, R61, R24, PT ;  /* 0x000000183d00720c */ /* 0x000fda0003f84070 */
[----:B------:R-:W-:Y:S01]  /*9ed0*/  @!P4 IMAD.IADD R24, R24, 0x1, -R61 ;  /* 0x000000011818c824 */ /* 0x000fe200078e0a3d */
[----:B------:R-:W-:-:S13]  /*9ee0*/  ISETP.GT.U32.AND P4, PT, R61, R27, PT ;  /* 0x0000001b3d00720c */ /* 0x000fda0003f84070 */
[----:B------:R-:W-:Y:S01]  /*9ef0*/  @!P4 IMAD.IADD R27, R27, 0x1, -R61 ;  /* 0x000000011b1bc824 */ /* 0x000fe200078e0a3d */
[----:B------:R-:W-:Y:S01]  /*9f00*/  ISETP.GT.U32.AND P4, PT, R61, R28, PT ;  /* 0x0000001c3d00720c */ /* 0x000fe20003f84070 */
[----:B------:R-:W-:Y:S01]  /*9f10*/  IMAD.HI.U32 R45, R59, R30, RZ ;  /* 0x0000001e3b2d7227 */ /* 0x000fe200078e00ff */
[----:B------:R-:W-:Y:S02]  /*9f20*/  IABS R46, R46 ;  /* 0x0000002e002e7213 */ /* 0x000fe40000000000 */
[----:B------:R-:W-:Y:S01]  /*9f30*/  ISETP.GT.U32.AND P5, PT, R61, R25, PT ;  /* 0x000000193d00720c */ /* 0x000fe20003fa4070 */
[----:B------:R-:W-:-:S08]  /*9f40*/  IMAD.MOV R44, RZ, RZ, -R45 ;  /* 0x000000ffff2c7224 */ /* 0x000fd000078e0a2d */
[----:B------:R-:W-:Y:S01]  /*9f50*/  @!P4 IMAD.IADD R28, R28, 0x1, -R61 ;  /* 0x000000011c1cc824 */ /* 0x000fe200078e0a3d */
[----:B------:R-:W-:Y:S01]  /*9f60*/  ISETP.GT.U32.AND P4, PT, R61, R24, PT ;  /* 0x000000183d00720c */ /* 0x000fe20003f84070 */
[----:B------:R-:W-:-:S03]  /*9f70*/  IMAD.MOV.U32 R45, RZ, RZ, R46 ;  /* 0x000000ffff2d7224 */ /* 0x000fc600078e002e */
[----:B------:R-:W-:Y:S01]  /*9f80*/  ISETP.GT.U32.AND P2, PT, R61, R28, PT ;  /* 0x0000001c3d00720c */ /* 0x000fe20003f44070 */
[----:B------:R-:W-:Y:S01]  /*9f90*/  IMAD.HI.U32 R46, R59, R45, RZ ;  /* 0x0000002d3b2e7227 */ /* 0x000fe200078e00ff */
[----:B------:R-:W-:-:S03]  /*9fa0*/  IABS R48, R48 ;  /* 0x0000003000307213 */ /* 0x000fc60000000000 */
[C---:B------:R-:W-:Y:S01]  /*9fb0*/  IMAD R30, R61.reuse, R44, R30 ;  /* 0x0000002c3d1e7224 */ /* 0x040fe200078e021e */
[----:B------:R-:W-:-:S03]  /*9fc0*/  ISETP.GT.U32.AND P6, PT, R61, R27, PT ;  /* 0x0000001b3d00720c */ /* 0x000fc60003fc4070 */
[--C-:B------:R-:W-:Y:S01]  /*9fd0*/  @!P4 IMAD.IADD R24, R24, 0x1, -R61.reuse ;  /* 0x000000011818c824 */ /* 0x100fe200078e0a3d */
[----:B------:R-:W-:Y:S01]  /*9fe0*/  ISETP.GT.U32.AND P4, PT, R61, R29, PT ;  /* 0x0000001d3d00720c */ /* 0x000fe20003f84070 */
[----:B------:R-:W-:Y:S02]  /*9ff0*/  IMAD.MOV R32, RZ, RZ, -R46 ;  /* 0x000000ffff207224 */ /* 0x000fe400078e0a2e */
[----:B------:R-:W-:Y:S01]  /*a000*/  @!P5 IMAD.IADD R25, R25, 0x1, -R61 ;  /* 0x000000011919d824 */ /* 0x000fe200078e0a3d */
[C---:B------:R-:W-:Y:S01]  /*a010*/  ISETP.GT.U32.AND P5, PT, R61.reuse, R30, PT ;  /* 0x0000001e3d00720c */ /* 0x040fe20003fa4070 */
[----:B------:R-:W-:Y:S02]  /*a020*/  IMAD.MOV.U32 R44, RZ, RZ, R48 ;  /* 0x000000ffff2c7224 */ /* 0x000fe400078e0030 */
[----:B------:R-:W-:Y:S02]  /*a030*/  IMAD R32, R61, R32, R45 ;  /* 0x000000203d207224 */ /* 0x000fe400078e022d */
[----:B------:R-:W-:-:S04]  /*a040*/  IMAD.HI.U32 R33, R59, R44, RZ ;  /* 0x0000002c3b217227 */ /* 0x000fc800078e00ff */
[----:B------:R-:W-:Y:S01]  /*a050*/  @!P2 IMAD.IADD R28, R28, 0x1, -R61 ;  /* 0x000000011c1ca824 */ /* 0x000fe200078e0a3d */
[----:B------:R-:W-:Y:S01]  /*a060*/  ISETP.GT.U32.AND P2, PT, R61, R32, PT ;  /* 0x000000203d00720c */ /* 0x000fe20003f44070 */
[----:B------:R-:W-:Y:S02]  /*a070*/  IMAD.MOV R33, RZ, RZ, -R33 ;  /* 0x000000ffff217224 */ /* 0x000fe400078e0a21 */
[--C-:B------:R-:W-:Y:S01]  /*a080*/  @!P4 IMAD.IADD R29, R29, 0x1, -R61.reuse ;  /* 0x000000011d1dc824 */ /* 0x100fe200078e0a3d */
[----:B-----5:R-:W-:Y:S01]  /*a090*/  ISETP.GE.AND P4, PT, R3, RZ, PT ;  /* 0x000000ff0300720c */ /* 0x020fe20003f86270 */
[--C-:B------:R-:W-:Y:S01]  /*a0a0*/  @!P6 IMAD.IADD R27, R27, 0x1, -R61.reuse ;  /* 0x000000011b1be824 */ /* 0x100fe200078e0a3d */
[----:B------:R-:W-:Y:S01]  /*a0b0*/  ISETP.GE.AND P6, PT, R54, RZ, PT ;  /* 0x000000ff3600720c */ /* 0x000fe20003fc6270 */
[----:B------:R-:W-:Y:S01]  /*a0c0*/  IMAD.MOV.U32 R3, RZ, RZ, R42 ;  /* 0x000000ffff037224 */ /* 0x000fe200078e002a */
[----:B----4-:R-:W-:Y:S01]  /*a0d0*/  IABS R43, R53 ;  /* 0x00000035002b7213 */ /* 0x010fe20000000000 */
[----:B------:R-:W-:Y:S01]  /*a0e0*/  IMAD R33, R61, R33, R44 ;  /* 0x000000213d217224 */ /* 0x000fe200078e022c */
[----:B------:R-:W-:Y:S01]  /*a0f0*/  IABS R44, R51 ;  /* 0x00000033002c7213 */ /* 0x000fe20000000000 */
[----:B------:R-:W-:Y:S01]  /*a100*/  @!P5 IMAD.IADD R30, R30, 0x1, -R61 ;  /* 0x000000011e1ed824 */ /* 0x000fe200078e0a3d */
[----:B------:R-:W4:Y:S01]  /*a110*/  LDL.LU R53, [R1+0x1064] ;  /* 0x0010640001357983 */ /* 0x000f220000300800 */
[----:B-1----:R-:W-:-:S02]  /*a120*/  IMAD.MOV.U32 R4, RZ, RZ, R41 ;  /* 0x000000ffff047224 */ /* 0x002fc400078e0029 */
[----:B------:R-:W-:Y:S01]  /*a130*/  @!P0 IMAD.MOV R3, RZ, RZ, -R3 ;  /* 0x000000ffff038224 */ /* 0x000fe200078e0a03 */
[----:B------:R-:W5:Y:S01]  /*a140*/  LDL R51, [R1+0x2814] ;  /* 0x0028140001337983 */ /* 0x000f620000100800 */
[----:B------:R-:W-:Y:S01]  /*a150*/  @!P1 IMAD.MOV R4, RZ, RZ, -R4 ;  /* 0x000000ffff049224 */ /* 0x000fe200078e0a04 */
[----:B------:R-:W-:Y:S01]  /*a160*/  ISETP.GT.U32.AND P1, PT, R61, R30, PT ;  /* 0x0000001e3d00720c */ /* 0x000fe20003f24070 */
[----:B------:R-:W-:Y:S01]  /*a170*/  @!P2 IMAD.IADD R32, R32, 0x1, -R61 ;  /* 0x000000012020a824 */ /* 0x000fe200078e0a3d */
[----:B------:R0:W-:Y:S01]  /*a180*/  STL [R1+0x104], R3 ;  /* 0x0001040301007387 */ /* 0x0001e20000100800 */
[----:B------:R-:W-:Y:S01]  /*a190*/  ISETP.GE.AND P2, PT, R49, RZ, PT ;  /* 0x000000ff3100720c */ /* 0x000fe20003f46270 */
[----:B------:R-:W-:Y:S02]  /*a1a0*/  IMAD.MOV.U32 R6, RZ, RZ, R34 ;  /* 0x000000ffff067224 */ /* 0x000fe400078e0022 */
[----:B------:R-:W-:Y:S02]  /*a1b0*/  IMAD.MOV.U32 R5, RZ, RZ, R36 ;  /* 0x000000ffff057224 */ /* 0x000fe400078e0024 */
[----:B------:R-:W-:Y:S01]  /*a1c0*/  @!P6 IMAD.MOV R6, RZ, RZ, -R6 ;  /* 0x000000ffff06e224 */ /* 0x000fe200078e0a06 */
[----:B0-----:R-:W4:Y:S04]  /*a1d0*/  LDL.LU R3, [R1+0x1068] ;  /* 0x0010680001037983 */ /* 0x001f280000300800 */
[----:B------:R-:W4:Y:S01]  /*a1e0*/  LDL R49, [R1+0x2810] ;  /* 0x0028100001317983 */ /* 0x000f220000100800 */
[----:B------:R-:W-:-:S03]  /*a1f0*/  @!P4 IMAD.MOV R5, RZ, RZ, -R5 ;  /* 0x000000ffff05c224 */ /* 0x000fc600078e0a05 */
[----:B------:R0:W-:Y:S01]  /*a200*/  STL [R1+0x100], R4 ;  /* 0x0001000401007387 */ /* 0x0001e20000100800 */
[----:B------:R-:W-:-:S03]  /*a210*/  @!P1 IMAD.IADD R30, R30, 0x1, -R61 ;  /* 0x000000011e1e9824 */ /* 0x000fc600078e0a3d */
[----:B------:R-:W-:Y:S01]  /*a220*/  STL [R1+0xfc], R6 ;  /* 0x0000fc0601007387 */ /* 0x000fe20000100800 */
[----:B0-----:R-:W-:-:S03]  /*a230*/  IMAD.MOV.U32 R4, RZ, RZ, R40 ;  /* 0x000000ffff047224 */ /* 0x001fc600078e0028 */
[----:B------:R-:W-:Y:S01]  /*a240*/  STL [R1+0xf8], R5 ;  /* 0x0000f80501007387 */ /* 0x000fe20000100800 */
[----:B------:R-:W-:Y:S01]  /*a250*/  @!P3 IMAD.MOV R4, RZ, RZ, -R4 ;  /* 0x000000ffff04b224 */ /* 0x000fe200078e0a04 */
[----:B--2---:R-:W-:Y:S02]  /*a260*/  ISETP.GE.AND P6, PT, R52, RZ, PT ;  /* 0x000000ff3400720c */ /* 0x004fe40003fc6270 */
[----:B------:R-:W2:Y:S04]  /*a270*/  LDL.LU R52, [R1+0x106c] ;  /* 0x00106c0001347983 */ /* 0x000ea80000300800 */
[----:B------:R0:W-:Y:S01]  /*a280*/  STL [R1+0xf4], R4 ;  /* 0x0000f40401007387 */ /* 0x0001e20000100800 */
[----:B---3--:R-:W-:-:S03]  /*a290*/  ISETP.GE.AND P1, PT, R2, RZ, PT ;  /* 0x000000ff0200720c */ /* 0x008fc60003f26270 */
[----:B------:R-:W3:Y:S01]  /*a2a0*/  LDL.LU R2, [R1+0x1070] ;  /* 0x0010700001027983 */ /* 0x000ee20000300800 */
[----:B------:R-:W-:Y:S01]  /*a2b0*/  ISETP.GT.U32.AND P5, PT, R61, R33, PT ;  /* 0x000000213d00720c */ /* 0x000fe20003fa4070 */
[----:B------:R-:W-:Y:S01]  /*a2c0*/  IMAD.HI.U32 R45, R59, R43, RZ ;  /* 0x0000002b3b2d7227 */ /* 0x000fe200078e00ff */
[----:B------:R-:W-:-:S03]  /*a2d0*/  ISETP.GT.U32.AND P0, PT, R61, R29, PT ;  /* 0x0000001d3d00720c */ /* 0x000fc60003f04070 */
[----:B------:R-:W-:-:S04]  /*a2e0*/  IMAD.MOV R45, RZ, RZ, -R45 ;  /* 0x000000ffff2d7224 */ /* 0x000fc800078e0a2d */
[----:B------:R-:W-:-:S04]  /*a2f0*/  IMAD R34, R61, R45, R43 ;  /* 0x0000002d3d227224 */ /* 0x000fc800078e022b */
[--C-:B------:R-:W-:Y:S02]  /*a300*/  @!P5 IMAD.IADD R33, R33, 0x1, -R61.reuse ;  /* 0x000000012121d824 */ /* 0x100fe400078e0a3d */
[----:B------:R-:W-:Y:S01]  /*a310*/  @!P0 IMAD.IADD R29, R29, 0x1, -R61 ;  /* 0x000000011d1d8824 */ /* 0x000fe200078e0a3d */
[----:B------:R-:W-:Y:S01]  /*a320*/  ISETP.GT.U32.AND P0, PT, R61, R34, PT ;  /* 0x000000223d00720c */ /* 0x000fe20003f04070 */
[----:B------:R-:W-:Y:S01]  /*a330*/  IMAD.HI.U32 R36, R59, R44, RZ ;  /* 0x0000002c3b247227 */ /* 0x000fe200078e00ff */
[C---:B------:R-:W-:Y:S02]  /*a340*/  ISETP.GT.U32.AND P4, PT, R61.reuse, R32, PT ;  /* 0x000000203d00720c */ /* 0x040fe40003f84070 */
[----:B------:R-:W-:Y:S01]  /*a350*/  ISETP.GT.U32.AND P3, PT, R61, R33, PT ;  /* 0x000000213d00720c */ /* 0x000fe20003f64070 */
[----:B------:R-:W-:Y:S02]  /*a360*/  IMAD.MOV R36, RZ, RZ, -R36 ;  /* 0x000000ffff247224 */ /* 0x000fe400078e0a24 */
[----:B0-----:R-:W-:-:S02]  /*a370*/  IMAD.MOV.U32 R4, RZ, RZ, R37 ;  /* 0x000000ffff047224 */ /* 0x001fc400078e0025 */
[C---:B------:R-:W-:Y:S02]  /*a380*/  IMAD R36, R61.reuse, R36, R44 ;  /* 0x000000243d247224 */ /* 0x040fe400078e022c */
[----:B------:R-:W-:Y:S02]  /*a390*/  @!P2 IMAD.MOV R4, RZ, RZ, -R4 ;  /* 0x000000ffff04a224 */ /* 0x000fe400078e0a04 */
[--C-:B------:R-:W-:Y:S01]  /*a3a0*/  @!P0 IMAD.IADD R34, R34, 0x1, -R61.reuse ;  /* 0x0000000122228824 */ /* 0x100fe200078e0a3d */
[----:B------:R-:W-:Y:S01]  /*a3b0*/  ISETP.GT.U32.AND P0, PT, R61, R36, PT ;  /* 0x000000243d00720c */ /* 0x000fe20003f04070 */
[--C-:B------:R-:W-:Y:S02]  /*a3c0*/  @!P4 IMAD.IADD R32, R32, 0x1, -R61.reuse ;  /* 0x000000012020c824 */ /* 0x100fe400078e0a3d */
[----:B------:R-:W-:-:S10]  /*a3d0*/  @!P3 IMAD.IADD R33, R33, 0x1, -R61 ;  /* 0x000000012121b824 */ /* 0x000fd400078e0a3d */
[----:B------:R-:W-:Y:S01]  /*a3e0*/  @!P0 IMAD.IADD R36, R36, 0x1, -R61 ;  /* 0x0000000124248824 */ /* 0x000fe200078e0a3d */
[----:B-----5:R-:W-:Y:S02]  /*a3f0*/  IABS R40, R51 ;  /* 0x0000003300287213 */ /* 0x020fe40000000000 */
[----:B------:R-:W5:Y:S04]  /*a400*/  LDL.LU R51, [R1+0x1074] ;  /* 0x0010740001337983 */ /* 0x000f680000300800 */
[----:B------:R-:W5:Y:S01]  /*a410*/  LDL R54, [R1+0x2804] ;  /* 0x0028040001367983 */ /* 0x000f620000100800 */
[----:B----4-:R-:W-:-:S03]  /*a420*/  ISETP.GE.AND P4, PT, R53, RZ, PT ;  /* 0x000000ff3500720c */ /* 0x010fc60003f86270 */
[----:B------:R-:W4:Y:S01]  /*a430*/  LDL R53, [R1+0x27fc] ;  /* 0x0027fc0001357983 */ /* 0x000f220000100800 */
[----:B------:R-:W-:Y:S01]  /*a440*/  ISETP.GE.AND P3, PT, R3, RZ, PT ;  /* 0x000000ff0300720c */ /* 0x000fe20003f66270 */
[----:B------:R-:W-:Y:S01]  /*a450*/  IMAD.MOV.U32 R3, RZ, RZ, R38 ;  /* 0x000000ffff037224 */ /* 0x000fe200078e0026 */
[----:B------:R-:W-:Y:S02]  /*a460*/  IABS R41, R49 ;  /* 0x0000003100297213 */ /* 0x000fe40000000000 */
[----:B------:R-:W4:Y:S01]  /*a470*/  LDL R49, [R1+0x27f8] ;  /* 0x0027f80001317983 */ /* 0x000f220000100800 */
[----:B------:R-:W-:-:S03]  /*a480*/  @!P6 IMAD.MOV R3, RZ, RZ, -R3 ;  /* 0x000000ffff03e224 */ /* 0x000fc600078e0a03 */
[----:B------:R0:W-:Y:S02]  /*a490*/  STL [R1+0xf0], R4 ;  /* 0x0000f00401007387 */ /* 0x0001e40000100800 */
[----:B0-----:R-:W-:Y:S02]  /*a4a0*/  IMAD.MOV.U32 R4, RZ, RZ, R39 ;  /* 0x000000ffff047224 */ /* 0x001fe400078e0027 */
[----:B------:R0:W-:Y:S02]  /*a4b0*/  STL [R1+0xec], R3 ;  /* 0x0000ec0301007387 */ /* 0x0001e40000100800 */
[----:B------:R-:W-:Y:S02]  /*a4c0*/  @!P1 IMAD.MOV R4, RZ, RZ, -R4 ;  /* 0x000000ffff049224 */ /* 0x000fe400078e0a04 */
[----:B0-----:R-:W4:Y:S04]  /*a4d0*/  LDL R3, [R1+0x27f4] ;  /* 0x0027f40001037983 */ /* 0x001f280000100800 */
[----:B------:R0:W-:Y:S01]  /*a4e0*/  STL [R1+0xe8], R4 ;  /* 0x0000e80401007387 */ /* 0x0001e20000100800 */
[----:B---3--:R-:W-:Y:S01]  /*a4f0*/  ISETP.GE.AND P0, PT, R2, RZ, PT ;  /* 0x000000ff0200720c */ /* 0x008fe20003f06270 */
[----:B------:R-:W-:-:S02]  /*a500*/  IMAD.HI.U32 R46, R59, R35, RZ ;  /* 0x000000233b2e7227 */ /* 0x000fc400078e00ff */
[----:B------:R-:W3:Y:S01]  /*a510*/  LDL R2, [R1+0x27e8] ;  /* 0x0027e80001027983 */ /* 0x000ee20000100800 */
[C---:B------:R-:W-:Y:S01]  /*a520*/  ISETP.GT.U32.AND P5, PT, R61.reuse, R31, PT ;  /* 0x0000001f3d00720c */ /* 0x040fe20003fa4070 */
[----:B------:R-:W-:Y:S01]  /*a530*/  IMAD.MOV R42, RZ, RZ, -R46 ;  /* 0x000000ffff2a7224 */ /* 0x000fe200078e0a2e */
[----:B------:R-:W-:Y:S01]  /*a540*/  ISETP.GT.U32.AND P2, PT, R61, R34, PT ;  /* 0x000000223d00720c */ /* 0x000fe20003f44070 */
[----:B------:R-:W-:Y:S01]  /*a550*/  IMAD.HI.U32 R37, R59, R40, RZ ;  /* 0x000000283b257227 */ /* 0x000fe200078e00ff */
[----:B------:R-:W3:Y:S03]  /*a560*/  LDL R5, [R1+0x27bc] ;  /* 0x0027bc0001057983 */ /* 0x000ee60000100800 */
[----:B------:R-:W-:Y:S01]  /*a570*/  IMAD R35, R61, R42, R35 ;  /* 0x0000002a3d237224 */ /* 0x000fe200078e0223 */
[----:B0-----:R-:W3:Y:S05]  /*a580*/  LDL R4, [R1+0x27b8] ;  /* 0x0027b80001047983 */ /* 0x001eea0000100800 */
[----:B------:R-:W-:Y:S01]  /*a590*/  @!P5 IMAD.IADD R31, R31, 0x1, -R61 ;  /* 0x000000011f1fd824 */ /* 0x000fe200078e0a3d */
[----:B------:R-:W-:Y:S01]  /*a5a0*/  ISETP.GT.U32.AND P5, PT, R61, R35, PT ;  /* 0x000000233d00720c */ /* 0x000fe20003fa4070 */
[----:B------:R-:W-:-:S02]  /*a5b0*/  IMAD.MOV.U32 R38, RZ, RZ, R41 ;  /* 0x000000ffff267224 */ /* 0x000fc400078e0029 */
[----:B------:R-:W-:Y:S02]  /*a5c0*/  IMAD.MOV R37, RZ, RZ, -R37 ;  /* 0x000000ffff257224 */ /* 0x000fe400078e0a25 */
[----:B------:R-:W-:-:S08]  /*a5d0*/  IMAD.HI.U32 R39, R59, R38, RZ ;  /* 0x000000263b277227 */ /* 0x000fd000078e00ff */
[--C-:B------:R-:W-:Y:S01]  /*a5e0*/  @!P5 IMAD.IADD R35, R35, 0x1, -R61.reuse ;  /* 0x000000012323d824 */ /* 0x100fe200078e0a3d */
[----:B--2---:R-:W-:Y:S02]  /*a5f0*/  ISETP.GE.AND P5, PT, R52, RZ, PT ;  /* 0x000000ff3400720c */ /* 0x004fe40003fa6270 */
[----:B------:R-:W2:Y:S01]  /*a600*/  LDL R52, [R1+0x27f0] ;  /* 0x0027f00001347983 */ /* 0x000ea20000100800 */
[----:B------:R-:W-:Y:S02]  /*a610*/  @!P2 IMAD.IADD R34, R34, 0x1, -R61 ;  /* 0x000000012222a824 */ /* 0x000fe400078e0a3d */
[----:B------:R-:W-:Y:S02]  /*a620*/  IMAD R37, R61, R37, R40 ;  /* 0x000000253d257224 */ /* 0x000fe400078e0228 */
[----:B------:R-:W-:-:S04]  /*a630*/  IMAD.MOV R39, RZ, RZ, -R39 ;  /* 0x000000ffff277224 */ /* 0x000fc800078e0a27 */
[----:B------:R-:W-:Y:S01]  /*a640*/  IMAD R38, R61, R39, R38 ;  /* 0x000000273d267224 */ /* 0x000fe200078e0226 */
[----:B-----5:R-:W-:Y:S02]  /*a650*/  ISETP.GE.AND P2, PT, R51, RZ, PT ;  /* 0x000000ff3300720c */ /* 0x020fe40003f46270 */
[----:B------:R-:W5:Y:S01]  /*a660*/  LDL R51, [R1+0x27e4] ;  /* 0x0027e40001337983 */ /* 0x000f620000100800 */
[----:B------:R-:W-:-:S03]  /*a670*/  IABS R40, R54 ;  /* 0x0000003600287213 */ /* 0x000fc60000000000 */
[----:B------:R-:W5:Y:S02]  /*a680*/  LDL R54, [R1+0x27d8] ;  /* 0x0027d80001367983 */ /* 0x000f640000100800 */
[----:B------:R-:W-:Y:S01]  /*a690*/  IMAD.MOV.U32 R39, RZ, RZ, R40 ;  /* 0x000000ffff277224 */ /* 0x000fe200078e0028 */
[----:B----4-:R-:W-:Y:S02]  /*a6a0*/  IABS R41, R53 ;  /* 0x0000003500297213 */ /* 0x010fe40000000000 */
[----:B------:R-:W4:Y:S01]  /*a6b0*/  LDL R53, [R1+0x27d4] ;  /* 0x0027d40001357983 */ /* 0x000f220000100800 */
[----:B------:R-:W-:Y:S01]  /*a6c0*/  IMAD.HI.U32 R45, R59, R39, RZ ;  /* 0x000000273b2d7227 */ /* 0x000fe200078e00ff */
[----:B------:R-:W-:Y:S02]  /*a6d0*/  IABS R42, R49 ;  /* 0x00000031002a7213 */ /* 0x000fe40000000000 */
[----:B------:R-:W4:Y:S01]  /*a6e0*/  LDL R49, [R1+0x27e0] ;  /* 0x0027e00001317983 */ /* 0x000f220000100800 */
[----:B------:R-:W-:-:S02]  /*a6f0*/  IMAD.MOV R45, RZ, RZ, -R45 ;  /* 0x000000ffff2d7224 */ /* 0x000fc400078e0a2d */
[----:B------:R-:W-:Y:S02]  /*a700*/  IMAD.MOV.U32 R40, RZ, RZ, R41 ;  /* 0x000000ffff287224 */ /* 0x000fe400078e0029 */
[----:B------:R-:W-:Y:S02]  /*a710*/  IMAD.MOV.U32 R41, RZ, RZ, R42 ;  /* 0x000000ffff297224 */ /* 0x000fe400078e002a */
[----:B------:R-:W-:Y:S01]  /*a720*/  IMAD R39, R61, R45, R39 ;  /* 0x0000002d3d277224 */ /* 0x000fe200078e0227 */
[----:B------:R-:W-:Y:S02]  /*a730*/  IABS R42, R3 ;  /* 0x00000003002a7213 */ /* 0x000fe40000000000 */
[----:B------:R-:W4:Y:S01]  /*a740*/  LDL R3, [R1+0x27cc] ;  /* 0x0027cc0001037983 */ /* 0x000f220000100800 */
[----:B---3--:R-:W-:-:S03]  /*a750*/  IABS R45, R2 ;  /* 0x00000002002d7213 */ /* 0x008fc60000000000 */
[----:B------:R-:W3:Y:S01]  /*a760*/  LDL R2, [R1+0x27c0] ;  /* 0x0027c00001027983 */ /* 0x000ee20000100800 */
[----:B------:R-:W-:-:S04]  /*a770*/  IMAD.HI.U32 R44, R59, R40, RZ ;  /* 0x000000283b2c7227 */ /* 0x000fc800078e00ff */
[----:B------:R-:W-:-:S04]  /*a780*/  IMAD.HI.U32 R43, R59, R41, RZ ;  /* 0x000000293b2b7227 */ /* 0x000fc800078e00ff */
[----:B------:R-:W-:Y:S02]  /*a790*/  IMAD.MOV R44, RZ, RZ, -R44 ;  /* 0x000000ffff2c7224 */ /* 0x000fe400078e0a2c */
[----:B------:R-:W-:Y:S02]  /*a7a0*/  IMAD.MOV R43, RZ, RZ, -R43 ;  /* 0x000000ffff2b7224 */ /* 0x000fe400078e0a2b */
[C---:B------:R-:W-:Y:S02]  /*a7b0*/  IMAD R40, R61.reuse, R44, R40 ;  /* 0x0000002c3d287224 */ /* 0x040fe400078e0228 */
[----:B------:R-:W-:Y:S02]  /*a7c0*/  IMAD R41, R61, R43, R41 ;  /* 0x0000002b3d297224 */ /* 0x000fe400078e0229 */
[----:B------:R-:W-:-:S04]  /*a7d0*/  IMAD.HI.U32 R44, R59, R42, RZ ;  /* 0x0000002a3b2c7227 */ /* 0x000fc800078e00ff */
[----:B------:R-:W-:Y:S01]  /*a7e0*/  IMAD.MOV R44, RZ, RZ, -R44 ;  /* 0x000000ffff2c7224 */ /* 0x000fe200078e0a2c */
[----:B--2---:R-:W-:Y:S02]  /*a7f0*/  IABS R43, R52 ;  /* 0x00000034002b7213 */ /* 0x004fe40000000000 */
[----:B------:R-:W2:Y:S01]  /*a800*/  LDL R52, [R1+0x27c8] ;  /* 0x0027c80001347983 */ /* 0x000ea20000100800 */
[----:B------:R-:W-:Y:S02]  /*a810*/  IMAD R42, R61, R44, R42 ;  /* 0x0000002c3d2a7224 */ /* 0x000fe400078e022a */
[----:B------:R-:W-:Y:S01]  /*a820*/  IMAD.MOV.U32 R44, RZ, RZ, R45 ;  /* 0x000000ffff2c7224 */ /* 0x000fe200078e002d */
[----:B-----5:R-:W-:-:S05]  /*a830*/  IABS R47, R51 ;  /* 0x00000033002f7213 */ /* 0x020fca0000000000 */
[----:B------:R-:W-:Y:S01]  /*a840*/  IMAD.MOV.U32 R45, RZ, RZ, R47 ;  /* 0x000000ffff2d7224 */ /* 0x000fe200078e002f */
[----:B----4-:R-:W-:-:S03]  /*a850*/  IABS R46, R49 ;  /* 0x00000031002e7213 */ /* 0x010fc60000000000 */
[----:B------:R-:W-:-:S04]  /*a860*/  IMAD.HI.U32 R49, R59, R45, RZ ;  /* 0x0000002d3b317227 */ /* 0x000fc800078e00ff */
[----:B------:R-:W-:-:S04]  /*a870*/  IMAD.MOV R49, RZ, RZ, -R49 ;  /* 0x000000ffff317224 */ /* 0x000fc800078e0a31 */
        /* <DEDUP_REMOVED lines=9> */
[----:B------:R-:W-:-:S04]  /*a910*/  IMAD.HI.U32 R51, R59, R46, RZ ;  /* 0x0000002e3b337227 */ /* 0x000fc800078e00ff */
[C---:B------:R-:W-:Y:S01]  /*a920*/  IMAD R43, R61.reuse, R47, R43 ;  /* 0x0000002f3d2b7224 */ /* 0x040fe200078e022b */
[----:B------:R-:W-:Y:S01]  /*a930*/  IABS R47, R54 ;  /* 0x00000036002f7213 */ /* 0x000fe20000000000 */
[----:B------:R-:W-:Y:S01]  /*a940*/  IMAD R44, R61, R48, R44 ;  /* 0x000000303d2c7224 */ /* 0x000fe200078e022c */
[----:B------:R-:W-:Y:S01]  /*a950*/  IABS R48, R53 ;  /* 0x0000003500307213 */ /* 0x000fe20000000000 */
[----:B------:R-:W-:Y:S02]  /*a960*/  IMAD.MOV R51, RZ, RZ, -R51 ;  /* 0x000000ffff337224 */ /* 0x000fe400078e0a33 */
[----:B------:R-:W-:-:S04]  /*a970*/  IMAD.HI.U32 R54, R59, R47, RZ ;  /* 0x0000002f3b367227 */ /* 0x000fc800078e00ff */
[----:B------:R-:W-:Y:S01]  /*a980*/  IMAD R46, R61, R51, R46 ;  /* 0x000000333d2e7224 */ /* 0x000fe200078e022e */
[----:B--2---:R-:W-:Y:S01]  /*a990*/  IABS R51, R52 ;  /* 0x0000003400337213 */ /* 0x004fe20000000000 */
[----:B------:R-:W-:-:S04]  /*a9a0*/  IMAD.HI.U32 R53, R59, R48, RZ ;  /* 0x000000303b357227 */ /* 0x000fc800078e00ff */
[----:B------:R-:W-:-:S04]  /*a9b0*/  IMAD.HI.U32 R52, R59, R49, RZ ;  /* 0x000000313b347227 */ /* 0x000fc800078e00ff */
[----:B------:R-:W-:Y:S02]  /*a9c0*/  IMAD.MOV R56, RZ, RZ, -R54 ;  /* 0x000000ffff387224 */ /* 0x000fe400078e0a36 */
[----:B------:R-:W-:Y:S02]  /*a9d0*/  IMAD.MOV R54, RZ, RZ, -R53 ;  /* 0x000000ffff367224 */ /* 0x000fe400078e0a35 */
[----:B------:R-:W-:Y:S02]  /*a9e0*/  IMAD.MOV R53, RZ, RZ, -R52 ;  /* 0x000000ffff357224 */ /* 0x000fe400078e0a34 */
[----:B------:R-:W-:Y:S02]  /*a9f0*/  IMAD.MOV.U32 R52, RZ, RZ, R58 ;  /* 0x000000ffff347224 */ /* 0x000fe400078e003a */
[----:B------:R-:W-:-:S04]  /*aa00*/  IMAD.HI.U32 R58, R59, R51, RZ ;  /* 0x000000333b3a7227 */ /* 0x000fc800078e00ff */
[----:B------:R-:W-:Y:S02]  /*aa10*/  IMAD R49, R61, R53, R49 ;  /* 0x000000353d317224 */ /* 0x000fe400078e0231 */
[----:B------:R-:W-:-:S04]  /*aa20*/  IMAD.HI.U32 R53, R59, R52, RZ ;  /* 0x000000343b357227 */ /* 0x000fc800078e00ff */
[----:B------:R-:W-:Y:S02]  /*aa30*/  IMAD.MOV.U32 R6, RZ, RZ, R50 ;  /* 0x000000ffff067224 */ /* 0x000fe400078e0032 */
[C---:B------:R-:W-:Y:S02]  /*aa40*/  IMAD R48, R61.reuse, R54, R48 ;  /* 0x000000363d307224 */ /* 0x040fe400078e0230 */
[----:B------:R-:W-:Y:S02]  /*aa50*/  IMAD.MOV R54, RZ, RZ, -R58 ;  /* 0x000000ffff367224 */ /* 0x000fe400078e0a3a */
[----:B------:R-:W-:Y:S02]  /*aa60*/  IMAD.MOV R53, RZ, RZ, -R53 ;  /* 0x000000ffff357224 */ /* 0x000fe400078e0a35 */
[----:B------:R-:W-:Y:S02]  /*aa70*/  @!P4 IMAD.MOV R6, RZ, RZ, -R6 ;  /* 0x000000ffff06c224 */ /* 0x000fe400078e0a06 */
[----:B------:R-:W-:-:S02]  /*aa80*/  IMAD R50, R61, R54, R51 ;  /* 0x000000363d327224 */ /* 0x000fc400078e0233 */
[----:B------:R-:W-:Y:S01]  /*aa90*/  IMAD R51, R61, R53, R52 ;  /* 0x000000353d337224 */ /* 0x000fe200078e0234 */
[----:B------:R-:W-:Y:S01]  /*aaa0*/  IABS R52, R5 ;  /* 0x0000000500347213 */ /* 0x000fe20000000000 */
[----:B------:R0:W-:Y:S01]  /*aab0*/  STL [R1+0xe4], R6 ;  /* 0x0000e40601007387 */ /* 0x0001e20000100800 */
[----:B------:R-:W-:-:S03]  /*aac0*/  IABS R53, R4 ;  /* 0x0000000400357213 */ /* 0x000fc60000000000 */
[----:B------:R-:W2:Y:S01]  /*aad0*/  LDL R5, [R1+0x27ac] ;  /* 0x0027ac0001057983 */ /* 0x000ea20000100800 */
[----:B----4-:R-:W-:-:S03]  /*aae0*/  IABS R54, R3 ;  /* 0x0000000300367213 */ /* 0x010fc60000000000 */
[----:B------:R-:W4:Y:S01]  /*aaf0*/  LDL R3, [R1+0x27a8] ;  /* 0x0027a80001037983 */ /* 0x000f220000100800 */
[----:B---3--:R-:W-:-:S03]  /*ab00*/  IABS R4, R2 ;  /* 0x0000000200047213 */ /* 0x008fc60000000000 */
[----:B------:R-:W3:Y:S01]  /*ab10*/  LDL R2, [R1+0x27a4] ;  /* 0x0027a40001027983 */ /* 0x000ee20000100800 */
[----:B------:R-:W-:Y:S02]  /*ab20*/  IMAD R47, R61, R56, R47 ;  /* 0x000000383d2f7224 */ /* 0x000fe400078e022f */
[----:B------:R-:W-:-:S04]  /*ab30*/  IMAD.HI.U32 R56, R59, R52, RZ ;  /* 0x000000343b387227 */ /* 0x000fc800078e00ff */
[----:B------:R-:W-:Y:S02]  /*ab40*/  IMAD.MOV R56, RZ, RZ, -R56 ;  /* 0x000000ffff387224 */ /* 0x000fe400078e0a38 */
[----:B------:R-:W-:-:S04]  /*ab50*/  IMAD.HI.U32 R60, R59, R53, RZ ;  /* 0x000000353b3c7227 */ /* 0x000fc800078e00ff */
[----:B------:R-:W-:-:S04]  /*ab60*/  IMAD.HI.U32 R58, R59, R54, RZ ;  /* 0x000000363b3a7227 */ /* 0x000fc800078e00ff */
[C---:B------:R-:W-:Y:S02]  /*ab70*/  IMAD R52, R61.reuse, R56, R52 ;  /* 0x000000383d347224 */ /* 0x040fe400078e0234 */
[----:B------:R-:W-:Y:S02]  /*ab80*/  IMAD.MOV R60, RZ, RZ, -R60 ;  /* 0x000000ffff3c7224 */ /* 0x000fe400078e0a3c */
[----:B------:R-:W-:Y:S02]  /*ab90*/  IMAD.MOV R56, RZ, RZ, -R58 ;  /* 0x000000ffff387224 */ /* 0x000fe400078e0a3a */
[----:B------:R-:W-:Y:S02]  /*aba0*/  IMAD.MOV.U32 R58, RZ, RZ, R4 ;  /* 0x000000ffff3a7224 */ /* 0x000fe400078e0004 */
[----:B------:R-:W-:Y:S02]  /*abb0*/  IMAD R53, R61, R60, R53 ;  /* 0x0000003c3d357224 */ /* 0x000fe400078e0235 */
[----:B------:R-:W-:-:S04]  /*abc0*/  IMAD.HI.U32 R60, R59, R58, RZ ;  /* 0x0000003a3b3c7227 */ /* 0x000fc800078e00ff */
[----:B------:R-:W-:Y:S02]  /*abd0*/  IMAD.MOV.U32 R4, RZ, RZ, R55 ;  /* 0x000000ffff047224 */ /* 0x000fe400078e0037 */
[C---:B------:R-:W-:Y:S02]  /*abe0*/  IMAD R54, R61.reuse, R56, R54 ;  /* 0x000000383d367224 */ /* 0x040fe400078e0236 */
[----:B------:R-:W-:Y:S02]  /*abf0*/  IMAD.MOV R55, RZ, RZ, -R60 ;  /* 0x000000ffff377224 */ /* 0x000fe400078e0a3c */
[----:B------:R-:W-:Y:S02]  /*ac00*/  @!P3 IMAD.MOV R4, RZ, RZ, -R4 ;  /* 0x000000ffff04b224 */ /* 0x000fe400078e0a04 */
[----:B------:R-:W-:-:S03]  /*ac10*/  IMAD R55, R61, R55, R58 ;  /* 0x000000373d377224 */ /* 0x000fc600078e023a */
[----:B------:R-:W-:Y:S04]  /*ac20*/  STL [R1+0xe0], R4 ;  /* 0x0000e00401007387 */ /* 0x000fe80000100800 */
[----:B------:R-:W5:Y:S04]  /*ac30*/  LDL R7, [R1+0x27a0] ;  /* 0x0027a00001077983 */ /* 0x000f680000100800 */
[----:B0-----:R-:W5:Y:S01]  /*ac40*/  LDL.LU R6, [R1+0x1078] ;  /* 0x0010780001067983 */ /* 0x001f620000300800 */
[----:B--2---:R-:W-:-:S05]  /*ac50*/  IABS R56, R5 ;  /* 0x0000000500387213 */ /* 0x004fca0000000000 */
[----:B------:R-:W-:Y:S01]  /*ac60*/  IMAD.HI.U32 R60, R59, R56, RZ ;  /* 0x000000383b3c7227 */ /* 0x000fe200078e00ff */
[----:B----4-:R-:W-:Y:S02]  /*ac70*/  IABS R58, R3 ;  /* 0x00000003003a7213 */ /* 0x010fe40000000000 */
[C---:B------:R-:W-:Y:S02]  /*ac80*/  ISETP.GT.U32.AND P6, PT, R61.reuse, R35, PT ;  /* 0x000000233d00720c */ /* 0x040fe40003fc4070 */
[----:B------:R-:W-:-:S11]  /*ac90*/  ISETP.GT.U32.AND P1, PT, R61, R36, PT ;  /* 0x000000243d00720c */ /* 0x000fd60003f24070 */
[--C-:B------:R-:W-:Y:S01]  /*aca0*/  @!P6 IMAD.IADD R35, R35, 0x1, -R61.reuse ;  /* 0x000000012323e824 */ /* 0x100fe200078e0a3d */
[C---:B------:R-:W-:Y:S01]  /*acb0*/  ISETP.GT.U32.AND P6, PT, R61.reuse, R37, PT ;  /* 0x000000253d00720c */ /* 0x040fe20003fc4070 */
[----:B------:R-:W-:Y:S01]  /*acc0*/  @!P1 IMAD.IADD R36, R36, 0x1, -R61 ;  /* 0x0000000124249824 */ /* 0x000fe200078e0a3d */
[----:B------:R-:W-:Y:S02]  /*acd0*/  ISETP.GT.U32.AND P1, PT, R61, R38, PT ;  /* 0x000000263d00720c */ /* 0x000fe40003f24070 */
[----:B---3--:R-:W-:Y:S01]  /*ace0*/  IABS R3, R2 ;  /* 0x0000000200037213 */ /* 0x008fe20000000000 */
[----:B------:R-:W-:-:S04]  /*acf0*/  IMAD.MOV R2, RZ, RZ, -R60 ;  /* 0x000000ffff027224 */ /* 0x000fc800078e0a3c */
[----:B------:R-:W-:Y:S02]  /*ad00*/  IMAD.MOV.U32 R60, RZ, RZ, R3 ;  /* 0x000000ffff3c7224 */ /* 0x000fe400078e0003 */
[----:B------:R-:W-:-:S04]  /*ad10*/  IMAD.HI.U32 R3, R59, R58, RZ ;  /* 0x0000003a3b037227 */ /* 0x000fc800078e00ff */
[----:B------:R-:W-:Y:S02]  /*ad20*/  IMAD.MOV R9, RZ, RZ, -R3 ;  /* 0x000000ffff097224 */ /* 0x000fe400078e0a03 */
[----:B------:R-:W-:Y:S02]  /*ad30*/  IMAD.MOV.U32 R3, RZ, RZ, R57 ;  /* 0x000000ffff037224 */ /* 0x000fe400078e0039 */
[----:B------:R-:W-:Y:S02]  /*ad40*/  IMAD R56, R61, R2, R56 ;  /* 0x000000023d387224 */ /* 0x000fe400078e0238 */
[----:B------:R-:W2:Y:S01]  /*ad50*/  LDL R2, [R1+0x279c] ;  /* 0x00279c0001027983 */ /* 0x000ea20000100800 */
[----:B------:R-:W-:-:S03]  /*ad60*/  @!P5 IMAD.MOV R3, RZ, RZ, -R3 ;  /* 0x000000ffff03d224 */ /* 0x000fc600078e0a03 */
[----:B------:R-:W3:Y:S04]  /*ad70*/  LDL.LU R5, [R1+0x107c] ;  /* 0x00107c0001057983 */ /* 0x000ee80000300800 */
[----:B------:R0:W-:Y:S04]  /*ad80*/  STL [R1+0xcc], R3 ;  /* 0x0000cc0301007387 */ /* 0x0001e80000100800 */
[----:B0-----:R-:W4:Y:S01]  /*ad90*/  LDL.LU R3, [R1+0x1080] ;  /* 0x0010800001037983 */ /* 0x001f220000300800 */
[----:B------:R-:W-:-:S04]  /*ada0*/  IMAD.HI.U32 R4, R59, R60, RZ ;  /* 0x0000003c3b047227 */ /* 0x000fc800078e00ff */
[----:B------:R-:W-:Y:S02]  /*adb0*/  IMAD.MOV R8, RZ, RZ, -R4 ;  /* 0x000000ffff087224 */ /* 0x000fe400078e0a04 */
[----:B------:R-:W4:Y:S01]  /*adc0*/  LDL.LU R4, [R1+0x1084] ;  /* 0x0010840001047983 */ /* 0x000f220000300800 */
[--C-:B------:R-:W-:Y:S02]  /*add0*/  @!P6 IMAD.IADD R37, R37, 0x1, -R61.reuse ;  /* 0x000000012525e824 */ /* 0x100fe400078e0a3d */
[----:B------:R-:W-:-:S03]  /*ade0*/  @!P1 IMAD.IADD R38, R38, 0x1, -R61 ;  /* 0x0000000126269824 */ /* 0x000fc600078e0a3d */
[C---:B------:R-:W-:Y:S02]  /*adf0*/  ISETP.GT.U32.AND P6, PT, R61.reuse, R37, PT ;  /* 0x000000253d00720c */ /* 0x040fe40003fc4070 */
[----:B------:R-:W-:-:S11]  /*ae00*/  ISETP.GT.U32.AND P1, PT, R61, R38, PT ;  /* 0x000000263d00720c */ /* 0x000fd60003f24070 */
[--C-:B------:R-:W-:Y:S01]  /*ae10*/  @!P6 IMAD.IADD R37, R37, 0x1, -R61.reuse ;  /* 0x000000012525e824 */ /* 0x100fe200078e0a3d */
[C---:B------:R-:W-:Y:S01]  /*ae20*/  ISETP.GT.U32.AND P6, PT, R61.reuse, R39, PT ;  /* 0x000000273d00720c */ /* 0x040fe20003fc4070 */
[----:B------:R-:W-:Y:S01]  /*ae30*/  @!P1 IMAD.IADD R38, R38, 0x1, -R61 ;  /* 0x0000000126269824 */ /* 0x000fe200078e0a3d */
[----:B------:R-:W-:-:S11]  /*ae40*/  ISETP.GT.U32.AND P1, PT, R61, R40, PT ;  /* 0x000000283d00720c */ /* 0x000fd60003f24070 */
        /* <DEDUP_REMOVED lines=8> */
[--C-:B------:R-:W-:Y:S01]  /*aed0*/  @!P6 IMAD.IADD R41, R41, 0x1, -R61.reuse ;  /* 0x000000012929e824 */ /* 0x100fe200078e0a3d */
[----:B------:R-:W-:Y:S01]  /*aee0*/  ISETP.GT.U32.AND P6, PT, R61, R43, PT ;  /* 0x0000002b3d00720c */ /* 0x000fe20003fc4070 */
[----:B------:R-:W-:-:S03]  /*aef0*/  @!P1 IMAD.IADD R42, R42, 0x1, -R61 ;  /* 0x000000012a2a9824 */ /* 0x000fc600078e0a3d */
[----:B------:R-:W-:-:S09]  /*af00*/  ISETP.GT.U32.AND P1, PT, R61, R41, PT ;  /* 0x000000293d00720c */ /* 0x000fd20003f24070 */
[----:B------:R-:W-:Y:S01]  /*af10*/  @!P6 IMAD.IADD R43, R43, 0x1, -R61 ;  /* 0x000000012b2be824 */ /* 0x000fe200078e0a3d */
[----:B------:R-:W-:-:S03]  /*af20*/  ISETP.GT.U32.AND P6, PT, R61, R42, PT ;  /* 0x0000002a3d00720c */ /* 0x000fc60003fc4070 */
[----:B------:R-:W-:Y:S01]  /*af30*/  @!P1 IMAD.IADD R41, R41, 0x1, -R61 ;  /* 0x0000000129299824 */ /* 0x000fe200078e0a3d */
[C---:B------:R-:W-:Y:S02]  /*af40*/  ISETP.GT.U32.AND P4, PT, R61.reuse, R43, PT ;  /* 0x0000002b3d00720c */ /* 0x040fe40003f84070 */
[----:B------:R-:W-:-:S07]  /*af50*/  ISETP.GT.U32.AND P1, PT, R61, R44, PT ;  /* 0x0000002c3d00720c */ /* 0x000fce0003f24070 */
[----:B------:R-:W-:Y:S01]  /*af60*/  @!P6 IMAD.IADD R42, R42, 0x1, -R61 ;  /* 0x000000012a2ae824 */ /* 0x000fe200078e0a3d */
[----:B------:R-:W-:-:S03]  /*af70*/  ISETP.GT.U32.AND P6, PT, R61, R45, PT ;  /* 0x0000002d3d00720c */ /* 0x000fc60003fc4070 */
[--C-:B------:R-:W-:Y:S01]  /*af80*/  @!P4 IMAD.IADD R43, R43, 0x1, -R61.reuse ;  /* 0x000000012b2bc824 */ /* 0x100fe200078e0a3d */
[C---:B------:R-:W-:Y:S01]  /*af90*/  ISETP.GT.U32.AND P4, PT, R61.reuse, R46, PT ;  /* 0x0000002e3d00720c */ /* 0x040fe20003f84070 */
[----:B------:R-:W-:Y:S01]  /*afa0*/  @!P1 IMAD.IADD R44, R44, 0x1, -R61 ;  /* 0x000000012c2c9824 */ /* 0x000fe200078e0a3d */
[----:B------:R-:W-:-:S07]  /*afb0*/  ISETP.GT.U32.AND P1, PT, R61, R47, PT ;  /* 0x0000002f3d00720c */ /* 0x000fce0003f24070 */
[----:B------:R-:W-:Y:S01]  /*afc0*/  @!P6 IMAD.IADD R45, R45, 0x1, -R61 ;  /* 0x000000012d2de824 */ /* 0x000fe200078e0a3d */
[----:B------:R-:W-:-:S03]  /*afd0*/  ISETP.GT.U32.AND P6, PT, R61, R44, PT ;  /* 0x0000002c3d00720c */ /* 0x000fc60003fc4070 */
[--C-:B------:R-:W-:Y:S01]  /*afe0*/  @!P4 IMAD.IADD R46, R46, 0x1, -R61.reuse ;  /* 0x000000012e2ec824 */ /* 0x100fe200078e0a3d */
[----:B------:R-:W-:Y:S01]  /*aff0*/  ISETP.GT.U32.AND P4, PT, R61, R45, PT ;  /* 0x0000002d3d00720c */ /* 0x000fe20003f84070 */
[----:B------:R-:W-:-:S03]  /*b000*/  @!P1 IMAD.IADD R47, R47, 0x1, -R61 ;  /* 0x000000012f2f9824 */ /* 0x000fc600078e0a3d */
[C---:B------:R-:W-:Y:S02]  /*b010*/  ISETP.GT.U32.AND P1, PT, R61.reuse, R46, PT ;  /* 0x0000002e3d00720c */ /* 0x040fe40003f24070 */
[----:B------:R-:W-:-:S03]  /*b020*/  ISETP.GT.U32.AND P3, PT, R61, R47, PT ;  /* 0x0000002f3d00720c */ /* 0x000fc60003f64070 */
[----:B------:R-:W-:Y:S01]  /*b030*/  @!P6 IMAD.IADD R44, R44, 0x1, -R61 ;  /* 0x000000012c2ce824 */ /* 0x000fe200078e0a3d */
[----:B------:R-:W-:-:S03]  /*b040*/  ISETP.GT.U32.AND P6, PT, R61, R48, PT ;  /* 0x000000303d00720c */ /* 0x000fc60003fc4070 */
[----:B------:R-:W-:Y:S01]  /*b050*/  @!P4 IMAD.IADD R45, R45, 0x1, -R61 ;  /* 0x000000012d2dc824 */ /* 0x000fe200078e0a3d */
[----:B------:R-:W-:-:S03]  /*b060*/  ISETP.GT.U32.AND P4, PT, R61, R49, PT ;  /* 0x000000313d00720c */ /* 0x000fc60003f84070 */
[--C-:B------:R-:W-:Y:S02]  /*b070*/  @!P1 IMAD.IADD R46, R46, 0x1, -R61.reuse ;  /* 0x000000012e2e9824 */ /* 0x100fe400078e0a3d */
[--C-:B------:R-:W-:Y:S01]  /*b080*/  @!P3 IMAD.IADD R47, R47, 0x1, -R61.reuse ;  /* 0x000000012f2fb824 */ /* 0x100fe200078e0a3d */
[C---:B------:R-:W-:Y:S02]  /*b090*/  ISETP.GT.U32.AND P3, PT, R61.reuse, R51, PT ;  /* 0x000000333d00720c */ /* 0x040fe40003f64070 */
[----:B------:R-:W-:Y:S01]  /*b0a0*/  ISETP.GT.U32.AND P1, PT, R61, R50, PT ;  /* 0x000000323d00720c */ /* 0x000fe20003f24070 */
[----:B------:R-:W-:-:S04]  /*b0b0*/  @!P6 IMAD.IADD R48, R48, 0x1, -R61 ;  /* 0x000000013030e824 */ /* 0x000fc800078e0a3d */
[----:B------:R-:W-:Y:S01]  /*b0c0*/  @!P4 IMAD.IADD R49, R49, 0x1, -R61 ;  /* 0x000000013131c824 */ /* 0x000fe200078e0a3d */
[----:B------:R-:W-:-:S05]  /*b0d0*/  ISETP.GT.U32.AND P4, PT, R61, R48, PT ;  /* 0x000000303d00720c */ /* 0x000fca0003f84070 */
[--C-:B------:R-:W-:Y:S02]  /*b0e0*/  @!P3 IMAD.IADD R51, R51, 0x1, -R61.reuse ;  /* 0x000000013333b824 */ /* 0x100fe400078e0a3d */
[----:B------:R-:W-:-:S03]  /*b0f0*/  @!P1 IMAD.IADD R50, R50, 0x1, -R61 ;  /* 0x0000000132329824 */ /* 0x000fc600078e0a3d */
[C---:B------:R-:W-:Y:S02]  /*b100*/  ISETP.GT.U32.AND P5, PT, R61.reuse, R51, PT ;  /* 0x000000333d00720c */ /* 0x040fe40003fa4070 */
[C---:B------:R-:W-:Y:S01]  /*b110*/  ISETP.GT.U32.AND P3, PT, R61.reuse, R50, PT ;  /* 0x000000323d00720c */ /* 0x040fe20003f64070 */
[----:B------:R-:W-:Y:S01]  /*b120*/  @!P4 IMAD.IADD R48, R48, 0x1, -R61 ;  /* 0x000000013030c824 */ /* 0x000fe200078e0a3d */
[C---:B------:R-:W-:Y:S02]  /*b130*/  ISETP.GT.U32.AND P6, PT, R61.reuse, R52, PT ;  /* 0x000000343d00720c */ /* 0x040fe40003fc4070 */
[C---:B------:R-:W-:Y:S02]  /*b140*/  ISETP.GT.U32.AND P4, PT, R61.reuse, R53, PT ;  /* 0x000000353d00720c */ /* 0x040fe40003f84070 */
[----:B-----5:R-:W-:Y:S01]  /*b150*/  IABS R7, R7 ;  /* 0x0000000700077213 */ /* 0x020fe20000000000 */
[----:B------:R-:W-:-:S04]  /*b160*/  IMAD R57, R61, R9, R58 ;  /* 0x000000093d397224 */ /* 0x000fc800078e023a */
[--C-:B------:R-:W-:Y:S01]  /*b170*/  @!P5 IMAD.IADD R51, R51, 0x1, -R61.reuse ;  /* 0x000000013333d824 */ /* 0x100fe200078e0a3d */
[C---:B------:R-:W-:Y:S01]  /*b180*/  ISETP.GT.U32.AND P5, PT, R61.reuse, R56, PT ;  /* 0x000000383d00720c */ /* 0x040fe20003fa4070 */
[--C-:B------:R-:W-:Y:S01]  /*b190*/  @!P3 IMAD.IADD R50, R50, 0x1, -R61.reuse ;  /* 0x000000013232b824 */ /* 0x100fe200078e0a3d */
[C---:B------:R-:W-:Y:S01]  /*b1a0*/  ISETP.GT.U32.AND P3, PT, R61.reuse, R55, PT ;  /* 0x000000373d00720c */ /* 0x040fe20003f64070 */
[----:B------:R-:W-:Y:S02]  /*b1b0*/  @!P6 IMAD.IADD R52, R52, 0x1, -R61 ;  /* 0x000000013434e824 */ /* 0x000fe400078e0a3d */
[----:B------:R-:W-:Y:S02]  /*b1c0*/  IMAD R58, R61, R8, R60 ;  /* 0x000000083d3a7224 */ /* 0x000fe400078e023c */
[----:B------:R-:W-:Y:S02]  /*b1d0*/  IMAD.MOV.U32 R60, RZ, RZ, R7 ;  /* 0x000000ffff3c7224 */ /* 0x000fe400078e0007 */
[--C-:B------:R-:W-:Y:S01]  /*b1e0*/  @!P4 IMAD.IADD R53, R53, 0x1, -R61.reuse ;  /* 0x000000013535c824 */ /* 0x100fe200078e0a3d */
[----:B------:R-:W-:Y:S01]  /*b1f0*/  ISETP.GE.AND P4, PT, R6, RZ, PT ;  /* 0x000000ff0600720c */ /* 0x000fe20003f86270 */
[----:B------:R-:W5:Y:S01]  /*b200*/  LDL.LU R8, [R1+0x1088] ;  /* 0x0010880001087983 */ /* 0x000f620000300800 */
[----:B------:R-:W-:Y:S01]  /*b210*/  ISETP.GT.U32.AND P6, PT, R61, R52, PT ;  /* 0x000000343d00720c */ /* 0x000fe20003fc4070 */
[----:B------:R-:W-:-:S02]  /*b220*/  @!P5 IMAD.IADD R56, R56, 0x1, -R61 ;  /* 0x000000013838d824 */ /* 0x000fc400078e0a3d */
[----:B------:R-:W-:-:S10]  /*b230*/  @!P3 IMAD.IADD R55, R55, 0x1, -R61 ;  /* 0x000000013737b824 */ /* 0x000fd400078e0a3d */
[----:B------:R-:W-:Y:S01]  /*b240*/  @!P6 IMAD.IADD R52, R52, 0x1, -R61 ;  /* 0x000000013434e824 */ /* 0x000fe200078e0a3d */
[----:B------:R-:W-:-:S13]  /*b250*/  ISETP.GT.U32.AND P6, PT, R61, R57, PT ;  /* 0x000000393d00720c */ /* 0x000fda0003fc4070 */
[----:B------:R-:W-:Y:S01]  /*b260*/  @!P6 IMAD.IADD R57, R57, 0x1, -R61 ;  /* 0x000000013939e824 */ /* 0x000fe200078e0a3d */
[----:B--2---:R-:W-:Y:S01]  /*b270*/  IABS R6, R2 ;  /* 0x0000000200067213 */ /* 0x004fe20000000000 */
[----:B------:R-:W-:-:S04]  /*b280*/  IMAD.HI.U32 R2, R59, R60, RZ ;  /* 0x0000003c3b027227 */ /* 0x000fc800078e00ff */
[----:B------:R-:W-:Y:S02]  /*b290*/  IMAD.MOV.U32 R7, RZ, RZ, R6 ;  /* 0x000000ffff077224 */ /* 0x000fe400078e0006 */
[----:B------:R-:W-:Y:S01]  /*b2a0*/  IMAD.MOV R2, RZ, RZ, -R2 ;  /* 0x000000ffff027224 */ /* 0x000fe200078e0a02 */
[----:B---3--:R-:W-:Y:S02]  /*b2b0*/  ISETP.GE.AND P3, PT, R5, RZ, PT ;  /* 0x000000ff0500720c */ /* 0x008fe40003f66270 */
[----:B------:R-:W2:Y:S01]  /*b2c0*/  LDL.LU R5, [R1+0x108c] ;  /* 0x00108c0001057983 */ /* 0x000ea20000300800 */
[----:B----4-:R-:W-:Y:S01]  /*b2d0*/  ISETP.GE.AND P5, PT, R3, RZ, PT ;  /* 0x000000ff0300720c */ /* 0x010fe20003fa6270 */
[----:B------:R-:W-:-:S04]  /*b2e0*/  IMAD.HI.U32 R3, R59, R7, RZ ;  /* 0x000000073b037227 */ /* 0x000fc800078e00ff */
[----:B------:R-:W-:Y:S02]  /*b2f0*/  IMAD R59, R61, R2, R60 ;  /* 0x000000023d3b7224 */ /* 0x000fe400078e023c */
[----:B------:R-:W3:Y:S01]  /*b300*/  LDL.LU R2, [R1+0x6c] ;  /* 0x00006c0001027983 */ /* 0x000ee20000300800 */
[----:B------:R-:W-:-:S03]  /*b310*/  ISETP.GE.AND P6, PT, R4, RZ, PT ;  /* 0x000000ff0400720c */ /* 0x000fc60003fc6270 */
[----:B------:R-:W4:Y:S04]  /*b320*/  LDL.LU R4, [R1+0x1090] ;  /* 0x0010900001047983 */ /* 0x000f280000300800 */
[----:B------:R-:W2:Y:S01]  /*b330*/  LDL.LU R6, [R1+0x68] ;  /* 0x0000680001067983 */ /* 0x000ea20000300800 */
[----:B------:R-:W-:-:S03]  /*b340*/  IMAD.MOV R60, RZ, RZ, -R3 ;  /* 0x000000ffff3c7224 */ /* 0x000fc600078e0a03 */
[----:B------:R-:W2:Y:S01]  /*b350*/  LDL.LU R3, [R1+0x1094] ;  /* 0x0010940001037983 */ /* 0x000ea20000300800 */
[----:B---3--:R-:W-:-:S05]  /*b360*/  @!P0 IMAD.MOV R2, RZ, RZ, -R2 ;  /* 0x000000ffff028224 */ /* 0x008fca00078e0a02 */
[----:B------:R0:W-:Y:S04]  /*b370*/  STL [R1+0xa8], R2 ;  /* 0x0000a80201007387 */ /* 0x0001e80000100800 */
[----:B0-----:R-:W3:Y:S04]  /*b380*/  LDL.LU R2, [R1+0x1098] ;  /* 0x0010980001027983 */ /* 0x001ee80000300800 */
[----:B------:R-:W3:Y:S01]  /*b390*/  LDL.LU R9, [R1+0x64] ;  /* 0x0000640001097983 */ /* 0x000ee20000300800 */
[----:B--2---:R-:W-:-:S05]  /*b3a0*/  @!P2 IMAD.MOV R6, RZ, RZ, -R6 ;  /* 0x000000ffff06a224 */ /* 0x004fca00078e0a06 */
[----:B------:R0:W-:Y:S04]  /*b3b0*/  STL [R1+0xa4], R6 ;  /* 0x0000a40601007387 */ /* 0x0001e80000100800 */
[----:B0-----:R-:W2:Y:S04]  /*b3c0*/  LDL.LU R6, [R1+0x60] ;  /* 0x0000600001067983 */ /* 0x001ea80000300800 */
[----:B------:R-:W4:Y:S01]  /*b3d0*/  LDL.LU R10, [R1+0x5c] ;  /* 0x00005c00010a7983 */ /* 0x000f220000300800 */
[----:B------:R-:W-:Y:S01]  /*b3e0*/  ISETP.GT.U32.AND P1, PT, R61, R49, PT ;  /* 0x000000313d00720c */ /* 0x000fe20003f24070 */
[----:B---3--:R-:W-:-:S05]  /*b3f0*/  @!P4 IMAD.MOV R9, RZ, RZ, -R9 ;  /* 0x000000ffff09c224 */ /* 0x008fca00078e0a09 */
[----:B------:R0:W-:Y:S04]  /*b400*/  STL [R1+0xa0], R9 ;  /* 0x0000a00901007387 */ /* 0x0001e80000100800 */
[----:B0-----:R-:W3:Y:S01]  /*b410*/  LDL.LU R9, [R1+0x58] ;  /* 0x0000580001097983 */ /* 0x001ee20000300800 */
[----:B--2---:R-:W-:-:S05]  /*b420*/  @!P3 IMAD.MOV R6, RZ, RZ, -R6 ;  /* 0x000000ffff06b224 */ /* 0x004fca00078e0a06 */
[----:B------:R0:W-:Y:S04]  /*b430*/  STL [R1+0x9c], R6 ;  /* 0x00009c0601007387 */ /* 0x0001e80000100800 */
[----:B0-----:R-:W2:Y:S01]  /*b440*/  LDL.LU R6, [R1+0x109c] ;  /* 0x00109c0001067983 */ /* 0x001ea20000300800 */
[----:B------:R-:W-:Y:S01]  /*b450*/  @!P1 IMAD.IADD R49, R49, 0x1, -R61 ;  /* 0x0000000131319824 */ /* 0x000fe200078e0a3d */
[C---:B------:R-:W-:Y:S01]  /*b460*/  ISETP.GT.U32.AND P1, PT, R61.reuse, R54, PT ;  /* 0x000000363d00720c */ /* 0x040fe20003f24070 */
[C---:B------:R-:W-:Y:S02]  /*b470*/  IMAD R60, R61.reuse, R60, R7 ;  /* 0x0000003c3d3c7224 */ /* 0x040fe400078e0207 */
[----:B------:R-:W0:Y:S10]  /*b480*/  S2R R7, SR_TID.X ;  /* 0x0000000000077919 */ /* 0x000e340000002100 */
[----:B------:R-:W-:Y:S01]  /*b490*/  @!P1 IMAD.IADD R54, R54, 0x1, -R61 ;  /* 0x0000000136369824 */ /* 0x000fe200078e0a3d */
[----:B------:R-:W-:-:S02]  /*b4a0*/  ISETP.GT.U32.AND P1, PT, R61, R58, PT ;  /* 0x0000003a3d00720c */ /* 0x000fc40003f24070 */
[C---:B------:R-:W-:Y:S01]  /*b4b0*/  ISETP.GT.U32.AND P2, PT, R61.reuse, R55, PT ;  /* 0x000000373d00720c */ /* 0x040fe20003f44070 */
[----:B----4-:R-:W-:Y:S01]  /*b4c0*/  @!P5 IMAD.MOV R10, RZ, RZ, -R10 ;  /* 0x000000ffff0ad224 */ /* 0x010fe200078e0a0a */
[----:B------:R-:W-:-:S09]  /*b4d0*/  ISETP.GT.U32.AND P4, PT, R61, R57, PT ;  /* 0x000000393d00720c */ /* 0x000fd20003f84070 */
[----:B------:R-:W-:-:S05]  /*b4e0*/  @!P1 IMAD.IADD R58, R58, 0x1, -R61 ;  /* 0x000000013a3a9824 */ /* 0x000fca00078e0a3d */
[C---:B------:R-:W-:Y:S02]  /*b4f0*/  ISETP.GT.U32.AND P5, PT, R61.reuse, R58, PT ;  /* 0x0000003a3d00720c */ /* 0x040fe40003fa4070 */
[----:B------:R-:W-:Y:S01]  /*b500*/  ISETP.GT.U32.AND P3, PT, R61, R56, PT ;  /* 0x000000383d00720c */ /* 0x000fe20003f64070 */
[--C-:B------:R-:W-:Y:S01]  /*b510*/  @!P2 IMAD.IADD R55, R55, 0x1, -R61.reuse ;  /* 0x000000013737a824 */ /* 0x100fe200078e0a3d */
[C---:B------:R-:W-:Y:S02]  /*b520*/  ISETP.GT.U32.AND P1, PT, R61.reuse, R54, PT ;  /* 0x000000363d00720c */ /* 0x040fe40003f24070 */
[----:B------:R-:W-:Y:S01]  /*b530*/  ISETP.GT.U32.AND P2, PT, R61, R60, PT ;  /* 0x0000003c3d00720c */ /* 0x000fe20003f44070 */
[----:B------:R-:W-:Y:S01]  /*b540*/  @!P4 IMAD.IADD R57, R57, 0x1, -R61 ;  /* 0x000000013939c824 */ /* 0x000fe200078e0a3d */
[----:B------:R-:W-:-:S05]  /*b550*/  ISETP.GE.AND P4, PT, R3, RZ, PT ;  /* 0x000000ff0300720c */ /* 0x000fca0003f86270 */
[--C-:B------:R-:W-:Y:S01]  /*b560*/  @!P5 IMAD.IADD R58, R58, 0x1, -R61.reuse ;  /* 0x000000013a3ad824 */ /* 0x100fe200078e0a3d */
[----:B------:R-:W-:Y:S02]  /*b570*/  ISETP.GE.AND P5, PT, R2, RZ, PT ;  /* 0x000000ff0200720c */ /* 0x000fe40003fa6270 */
[----:B0-----:R-:W-:Y:S01]  /*b580*/  LOP3.LUT R2, R7, 0x3, RZ, 0xc0, !PT ;  /* 0x0000000307027812 */ /* 0x001fe200078ec0ff */
[----:B------:R-:W-:Y:S01]  /*b590*/  @!P3 IMAD.IADD R56, R56, 0x1, -R61 ;  /* 0x000000013838b824 */ /* 0x000fe200078e0a3d */
[----:B------:R-:W-:Y:S02]  /*b5a0*/  SHF.R.S32.HI R3, RZ, 0x2, R7 ;  /* 0x00000002ff037819 */ /* 0x000fe40000011407 */
[----:B------:R-:W-:Y:S01]  /*b5b0*/  ISETP.GE.AND P3, PT, R4, RZ, PT ;  /* 0x000000ff0400720c */ /* 0x000fe20003f66270 */
[----:B------:R-:W-:Y:S01]  /*b5c0*/  IMAD.SHL.U32 R4, R2, 0x20, RZ ;  /* 0x0000002002047824 */ /* 0x000fe200078e00ff */
[----:B------:R-:W-:Y:S01]  /*b5d0*/  STL [R1+0x98], R10 ;  /* 0x0000980a01007387 */ /* 0x000fe20000100800 */
[--C-:B------:R-:W-:Y:S01]  /*b5e0*/  @!P1 IMAD.IADD R54, R54, 0x1, -R61.reuse ;  /* 0x0000000136369824 */ /* 0x100fe200078e0a3d */
[----:B------:R-:W-:Y:S01]  /*b5f0*/  SGXT R3, R3, 0x1 ;  /* 0x000000010303781a */ /* 0x000fe20000000200 */
[----:B------:R-:W-:Y:S01]  /*b600*/  @!P2 IMAD.IADD R60, R60, 0x1, -R61 ;  /* 0x000000013c3ca824 */ /* 0x000fe200078e0a3d */
[----:B------:R-:W-:Y:S01]  /*b610*/  ISETP.GE.AND P1, PT, R5, RZ, PT ;  /* 0x000000ff0500720c */ /* 0x000fe20003f26270 */
[----:B---3--:R-:W-:Y:S01]  /*b620*/  @!P6 IMAD.MOV R9, RZ, RZ, -R9 ;  /* 0x000000ffff09e224 */ /* 0x008fe200078e0a09 */
[----:B-----5:R-:W-:-:S04]  /*b630*/  ISETP.GE.AND P6, PT, R8, RZ, PT ;  /* 0x000000ff0800720c */ /* 0x020fc80003fc6270 */
[----:B------:R0:W-:Y:S04]  /*b640*/  STL [R1+0x94], R9 ;  /* 0x0000940901007387 */ /* 0x0001e80000100800 */
[----:B------:R-:W3:Y:S05]  /*b650*/  LDL R5, [R1+0x103c] ;  /* 0x00103c0001057983 */ /* 0x000eea0000100800 */
[----:B------:R-:W-:Y:S01]  /*b660*/  @!P6 IMAD.MOV R0, RZ, RZ, -R0 ;  /* 0x000000ffff00e224 */ /* 0x000fe200078e0a00 */
[----:B0-----:R-:W4:Y:S01]  /*b670*/  LDL R9, [R1+0x2484] ;  /* 0x0024840001097983 */ /* 0x001f220000100800 */
[----:B--2---:R-:W-:Y:S01]  /*b680*/  ISETP.GE.AND P2, PT, R6, RZ, PT ;  /* 0x000000ff0600720c */ /* 0x004fe20003f46270 */
[----:B------:R-:W-:-:S02]  /*b690*/  IMAD.SHL.U32 R6, R7, 0x2, RZ ;  /* 0x0000000207067824 */ /* 0x000fc400078e00ff */
[----:B------:R0:W-:Y:S02]  /*b6a0*/  STL [R1+0x8c], R0 ;  /* 0x00008c0001007387 */ /* 0x0001e40000100800 */
[----:B0-----:R-:W-:Y:S02]  /*b6b0*/  LOP3.LUT R0, R4, 0x90, R3, 0xf8, !PT ;  /* 0x0000009004007812 */ /* 0x001fe400078ef803 */
[----:B------:R-:W2:Y:S02]  /*b6c0*/  LDL R3, [R1+0x2158] ;  /* 0x0021580001037983 */ /* 0x000ea40000100800 */
[----:B------:R-:W-:Y:S02]  /*b6d0*/  LOP3.LUT R6, R0, 0x10, R6, 0x78, !PT ;  /* 0x0000001000067812 */ /* 0x000fe400078e7806 */
[----:B------:R-:W5:Y:S01]  /*b6e0*/  LDL.LU R0, [R1+0x10a0] ;  /* 0x0010a00001007983 */ /* 0x000f620000300800 */
[----:B------:R-:W-:-:S13]  /*b6f0*/  ISETP.GT.U32.AND P0, PT, R61, R53, PT ;  /* 0x000000353d00720c */ /* 0x000fda0003f04070 */
[----:B------:R-:W-:Y:S01]  /*b700*/  @!P0 IMAD.IADD R53, R53, 0x1, -R61 ;  /* 0x0000000135358824 */ /* 0x000fe200078e0a3d */
[----:B------:R-:W-:-:S13]  /*b710*/  ISETP.GT.U32.AND P0, PT, R61, R59, PT ;  /* 0x0000003b3d00720c */ /* 0x000fda0003f04070 */
[----:B------:R-:W-:-:S05]  /*b720*/  @!P0 IMAD.IADD R59, R59, 0x1, -R61 ;  /* 0x000000013b3b8824 */ /* 0x000fca00078e0a3d */
[----:B------:R-:W-:-:S13]  /*b730*/  ISETP.GT.U32.AND P0, PT, R61, R59, PT ;  /* 0x0000003b3d00720c */ /* 0x000fda0003f04070 */
[----:B------:R-:W-:Y:S02]  /*b740*/  @!P0 IMAD.IADD R59, R59, 0x1, -R61 ;  /* 0x000000013b3b8824 */ /* 0x000fe400078e0a3d */
[----:B------:R-:W-:Y:S02]  /*b750*/  IMAD.SHL.U32 R10, R2, 0x400, RZ ;  /* 0x00000400020a7824 */ /* 0x000fe400078e00ff */
[----:B------:R-:W-:Y:S01]  /*b760*/  IMAD.SHL.U32 R7, R7, 0x10, RZ ;  /* 0x0000001007077824 */ /* 0x000fe200078e00ff */
[----:B------:R-:W2:Y:S04]  /*b770*/  LDL R2, [R1+0x215c] ;  /* 0x00215c0001027983 */ /* 0x000ea80000100800 */
[----:B------:R-:W-:Y:S02]  /*b780*/  LOP3.LUT R8, R7, 0x100, RZ, 0xc0, !PT ;  /* 0x0000010007087812 */ /* 0x000fe400078ec0ff */
[----:B------:R-:W2:Y:S01]  /*b790*/  LDL R7, [R1+0x2160] ;  /* 0x0021600001077983 */ /* 0x000ea20000100800 */
[----:B-----5:R-:W-:-:S02]  /*b7a0*/  ISETP.GE.AND P0, PT, R0, RZ, PT ;  /* 0x000000ff0000720c */ /* 0x020fc40003f06270 */
[----:B------:R-:W0:Y:S02]  /*b7b0*/  S2R R0, SR_TID.X ;  /* 0x0000000000007919 */ /* 0x000e240000002100 */
[----:B0-----:R-:W-:-:S04]  /*b7c0*/  SHF.R.U32.HI R0, RZ, 0x2, R0 ;  /* 0x00000002ff007819 */ /* 0x001fc80000011600 */
[----:B------:R-:W-:-:S04]  /*b7d0*/  SGXT.U32 R0, R0, 0x3 ;  /* 0x000000030000781a */ /* 0x000fc80000000000 */
[----:B------:R-:W-:Y:S02]  /*b7e0*/  LOP3.LUT R0, R4, R10, R0, 0xfe, !PT ;  /* 0x0000000a04007212 */ /* 0x000fe400078efe00 */
[----:B------:R-:W5:Y:S04]  /*b7f0*/  LDL R4, [R1+0x2164] ;  /* 0x0021640001047983 */ /* 0x000f680000100800 */
[----:B------:R0:W-:Y:S02]  /*b800*/  STL [R1+0x29dc], R0 ;  /* 0x0029dc0001007387 */ /* 0x0001e40000100800 */
[----:B0-----:R-:W-:Y:S02]  /*b810*/  IADD3 R0, PT, PT, R6, UR5, R8 ;  /* 0x0000000506007c10 */ /* 0x001fe4000fffe008 */
[----:B------:R-:W2:Y:S04]  /*b820*/  LDL.LU R8, [R1+0x54] ;  /* 0x0000540001087983 */ /* 0x000ea80000300800 */
[----:B------:R0:W-:Y:S04]  /*b830*/  STL [R1+0x1038], R0 ;  /* 0x0010380001007387 */ /* 0x0001e80000100800 */
[----:B------:R-:W4:Y:S04]  /*b840*/  LDL R6, [R1+0x2168] ;  /* 0x0021680001067983 */ /* 0x000f280000100800 */
[----:B0-----:R-:W4:Y:S04]  /*b850*/  LDL.LU R0, [R1+0x50] ;  /* 0x0000500001007983 */ /* 0x001f280000300800 */
[----:B------:R-:W4:Y:S01]  /*b860*/  LDL R10, [R1+0x216c] ;  /* 0x00216c00010a7983 */ /* 0x000f220000100800 */
[----:B--2---:R-:W-:Y:S01]  /*b870*/  @!P1 IMAD.MOV R8, RZ, RZ, -R8 ;  /* 0x000000ffff089224 */ /* 0x004fe200078e0a08 */
[----:B---3--:R-:W-:-:S02]  /*b880*/  ISETP.NE.AND P1, PT, R5, RZ, PT ;  /* 0x000000ff0500720c */ /* 0x008fc40003f25270 */
[----:B------:R-:W2:Y:S04]  /*b890*/  LDL R5, [R1+0x23b0] ;  /* 0x0023b00001057983 */ /* 0x000ea80000100800 */
[----:B------:R0:W-:Y:S04]  /*b8a0*/  STL [R1+0x88], R8 ;  /* 0x0000880801007387 */ /* 0x0001e80000100800 */
[----:B0-----:R-:W3:Y:S01]  /*b8b0*/  LDL.LU R8, [R1+0x4c] ;  /* 0x00004c0001087983 */ /* 0x001ee20000300800 */
[----:B----4-:R-:W-:Y:S01]  /*b8c0*/  @!P3 IMAD.MOV R0, RZ, RZ, -R0 ;  /* 0x000000ffff00b224 */ /* 0x010fe200078e0a00 */
[----:B------:R-:W-:-:S02]  /*b8d0*/  ISETP.GE.AND P3, PT, R9, RZ, PT ;  /* 0x000000ff0900720c */ /* 0x000fc40003f66270 */
[----:B------:R-:W4:Y:S04]  /*b8e0*/  LDL R9, [R1+0x23b4] ;  /* 0x0023b40001097983 */ /* 0x000f280000100800 */
[----:B------:R0:W-:Y:S04]  /*b8f0*/  STL [R1+0x84], R0 ;  /* 0x0000840001007387 */ /* 0x0001e80000100800 */
[----:B0-----:R-:W2:Y:S01]  /*b900*/  LDL.LU R0, [R1+0x2c] ;  /* 0x00002c0001007983 */ /* 0x001ea20000300800 */
[----:B---3--:R-:W-:Y:S01]  /*b910*/  @!P4 IMAD.MOV R8, RZ, RZ, -R8 ;  /* 0x000000ffff08c224 */ /* 0x008fe200078e0a08 */
[----:B------:R-:W-:-:S02]  /*b920*/  ISETP.GE.AND P4, PT, R3, RZ, PT ;  /* 0x000000ff0300720c */ /* 0x000fc40003f86270 */
[----:B------:R-:W3:Y:S04]  /*b930*/  LDL R3, [R1+0x23b8] ;  /* 0x0023b80001037983 */ /* 0x000ee80000100800 */
[----:B------:R0:W-:Y:S04]  /*b940*/  STL [R1+0x80], R8 ;  /* 0x0000800801007387 */ /* 0x0001e80000100800 */
[----:B0-----:R-:W3:Y:S01]  /*b950*/  LDL.LU R8, [R1+0x28] ;  /* 0x0000280001087983 */ /* 0x001ee20000300800 */
[----:B--2---:R-:W-:Y:S01]  /*b960*/  @!P5 IMAD.MOV R0, RZ, RZ, -R0 ;  /* 0x000000ffff00d224 */ /* 0x004fe200078e0a00 */
[----:B------:R-:W-:-:S02]  /*b970*/  ISETP.GE.AND P5, PT, R2, RZ, PT ;  /* 0x000000ff0200720c */ /* 0x000fc40003fa6270 */
[----:B------:R-:W2:Y:S04]  /*b980*/  LDL R2, [R1+0x23bc] ;  /* 0x0023bc0001027983 */ /* 0x000ea80000100800 */
        /* <DEDUP_REMOVED lines=8> */
[----:B-----5:R-:W-:-:S02]  /*ba10*/  ISETP.GE.AND P0, PT, R4, RZ, PT ;  /* 0x000000ff0400720c */ /* 0x020fc40003f06270 */
[----:B------:R-:W2:Y:S04]  /*ba20*/  LDL R4, [R1+0x23c4] ;  /* 0x0023c40001047983 */ /* 0x000ea80000100800 */
[----:B------:R0:W-:Y:S04]  /*ba30*/  STL [R1+0x70], R0 ;  /* 0x0000700001007387 */ /* 0x0001e80000100800 */
[----:B0-----:R-:W5:Y:S01]  /*ba40*/  LDL.LU R0, [R1+0x24] ;  /* 0x0000240001007983 */ /* 0x001f620000300800 */
[----:B---3--:R-:W-:Y:S01]  /*ba50*/  @!P3 IMAD.MOV R8, RZ, RZ, -R8 ;  /* 0x000000ffff08b224 */ /* 0x008fe200078e0a08 */
[----:B------:R-:W-:-:S02]  /*ba60*/  ISETP.GE.AND P3, PT, R6, RZ, PT ;  /* 0x000000ff0600720c */ /* 0x000fc40003f66270 */
[----:B------:R-:W3:Y:S04]  /*ba70*/  LDL R6, [R1+0x23c8] ;  /* 0x0023c80001067983 */ /* 0x000ee80000100800 */
[----:B------:R0:W-:Y:S04]  /*ba80*/  STL [R1+0x6c], R8 ;  /* 0x00006c0801007387 */ /* 0x0001e80000100800 */
[----:B0-----:R-:W2:Y:S01]  /*ba90*/  LDL.LU R8, [R1+0x20] ;  /* 0x0000200001087983 */ /* 0x001ea20000300800 */
[----:B-----5:R-:W-:Y:S01]  /*baa0*/  @!P4 IMAD.MOV R0, RZ, RZ, -R0 ;  /* 0x000000ffff00c224 */ /* 0x020fe200078e0a00 */
[----:B------:R-:W-:-:S02]  /*bab0*/  ISETP.GE.AND P4, PT, R10, RZ, PT ;  /* 0x000000ff0a00720c */ /* 0x000fc40003f86270 */
[----:B------:R-:W5:Y:S04]  /*bac0*/  LDL R10, [R1+0x23cc] ;  /* 0x0023cc00010a7983 */ /* 0x000f680000100800 */
        /* <DEDUP_REMOVED lines=8> */
[----:B----4-:R-:W-:-:S02]  /*bb50*/  ISETP.GE.AND P2, PT, R9, RZ, PT ;  /* 0x000000ff0900720c */ /* 0x010fc40003f46270 */
[----:B------:R-:W3:Y:S04]  /*bb60*/  LDL R9, [R1+0x23d4] ;  /* 0x0023d40001097983 */ /* 0x000ee80000100800 */
[----:B------:R0:W-:Y:S04]  /*bb70*/  STL [R1+0x60], R0 ;  /* 0x0000600001007387 */ /* 0x0001e80000100800 */
[----:B0-----:R-:W4:Y:S01]  /*bb80*/  LDL.LU R0, [R1+0x14] ;  /* 0x0000140001007983 */ /* 0x001f220000300800 */
[----:B--2---:R-:W-:Y:S01]  /*bb90*/  @!P0 IMAD.MOV R8, RZ, RZ, -R8 ;  /* 0x000000ffff088224 */ /* 0x004fe200078e0a08 */
[----:B------:R-:W-:-:S02]  /*bba0*/  ISETP.GE.AND P0, PT, R3, RZ, PT ;  /* 0x000000ff0300720c */ /* 0x000fc40003f06270 */
[----:B------:R-:W2:Y:S04]  /*bbb0*/  LDL R3, [R1+0x23e0] ;  /* 0x0023e00001037983 */ /* 0x000ea80000100800 */
[----:B------:R0:W-:Y:S04]  /*bbc0*/  STL [R1+0x5c], R8 ;  /* 0x00005c0801007387 */ /* 0x0001e80000100800 */
[----:B0-----:R-:W2:Y:S01]  /*bbd0*/  LDL.LU R8, [R1+0x10] ;  /* 0x0000100001087983 */ /* 0x001ea20000300800 */
[----:B----4-:R-:W-:Y:S01]  /*bbe0*/  @!P3 IMAD.MOV R0, RZ, RZ, -R0 ;  /* 0x000000ffff00b224 */ /* 0x010fe200078e0a00 */
[----:B------:R-:W-:-:S02]  /*bbf0*/  ISETP.GE.AND P3, PT, R2, RZ, PT ;  /* 0x000000ff0200720c */ /* 0x000fc40003f66270 */
[----:B------:R-:W4:Y:S04]  /*bc00*/  LDL R2, [R1+0x23e4] ;  /* 0x0023e40001027983 */ /* 0x000f280000100800 */
[----:B------:R0:W-:Y:S04]  /*bc10*/  STL [R1+0x58], R0 ;  /* 0x0000580001007387 */ /* 0x0001e80000100800 */
[----:B0-----:R-:W3:Y:S01]  /*bc20*/  LDL.LU R0, [R1+0xc] ;  /* 0x00000c0001007983 */ /* 0x001ee20000300800 */
[----:B--2---:R-:W-:-:S05]  /*bc30*/  @!P4 IMAD.MOV R8, RZ, RZ, -R8 ;  /* 0x000000ffff08c224 */ /* 0x004fca00078e0a08 */
[----:B------:R0:W-:Y:S04]  /*bc40*/  STL [R1+0x54], R8 ;  /* 0x0000540801007387 */ /* 0x0001e80000100800 */
[----:B0-----:R-:W2:Y:S01]  /*bc50*/  LDL.LU R8, [R1+0x8] ;  /* 0x0000080001087983 */ /* 0x001ea20000300800 */
[----:B---3--:R-:W-:Y:S01]  /*bc60*/  @!P5 IMAD.MOV R0, RZ, RZ, -R0 ;  /* 0x000000ffff00d224 */ /* 0x008fe200078e0a00 */
[----:B------:R-:W-:Y:S02]  /*bc70*/  ISETP.GE.AND P4, PT, R7, RZ, PT ;  /* 0x000000ff0700720c */ /* 0x000fe40003f86270 */
[----:B------:R-:W3:Y:S04]  /*bc80*/  LDL R7, [R1+0x23f0] ;  /* 0x0023f00001077983 */ /* 0x000ee80000100800 */
[----:B------:R0:W-:Y:S04]  /*bc90*/  STL [R1+0x50], R0 ;  /* 0x0000500001007387 */ /* 0x0001e80000100800 */
[----:B0-----:R-:W3:Y:S01]  /*bca0*/  LDL.LU R0, [R1+0x4] ;  /* 0x0000040001007983 */ /* 0x001ee20000300800 */
[----:B------:R-:W-:-:S03]  /*bcb0*/  ISETP.GE.AND P5, PT, R4, RZ, PT ;  /* 0x000000ff0400720c */ /* 0x000fc60003fa6270 */
[----:B------:R-:W4:Y:S01]  /*bcc0*/  LDL R4, [R1+0x23f4] ;  /* 0x0023f40001047983 */ /* 0x000f220000100800 */
[----:B--2---:R-:W-:-:S05]  /*bcd0*/  @!P2 IMAD.MOV R8, RZ, RZ, -R8 ;  /* 0x000000ffff08a224 */ /* 0x004fca00078e0a08 */
[----:B------:R0:W-:Y:S01]  /*bce0*/  STL [R1+0x4c], R8 ;  /* 0x00004c0801007387 */ /* 0x0001e20000100800 */
[----:B------:R-:W-:-:S03]  /*bcf0*/  ISETP.GE.AND P2, PT, R6, RZ, PT ;  /* 0x000000ff0600720c */ /* 0x000fc60003f46270 */
[----:B0-----:R-:W2:Y:S04]  /*bd00*/  LDL.LU R8, [R1+0x44] ;  /* 0x0000440001087983 */ /* 0x001ea80000300800 */
[----:B------:R-:W4:Y:S01]  /*bd10*/  LDL R6, [R1+0x23f8] ;  /* 0x0023f80001067983 */ /* 0x000f220000100800 */
[----:B---3--:R-:W-:Y:S01]  /*bd20*/  @!P0 IMAD.MOV R0, RZ, RZ, -R0 ;  /* 0x000000ffff008224 */ /* 0x008fe200078e0a00 */
[----:B-----5:R-:W-:Y:S02]  /*bd30*/  ISETP.GE.AND P0, PT, R10, RZ, PT ;  /* 0x000000ff0a00720c */ /* 0x020fe40003f06270 */
[----:B------:R-:W3:Y:S04]  /*bd40*/  LDL.LU R10, [R1+0x40] ;  /* 0x00004000010a7983 */ /* 0x000ee80000300800 */
[----:B------:R0:W-:Y:S04]  /*bd50*/  STL [R1+0x48], R0 ;  /* 0x0000480001007387 */ /* 0x0001e80000100800 */
[----:B0-----:R-:W5:Y:S01]  /*bd60*/  LDL R0, [R1+0x23fc] ;  /* 0x0023fc0001007983 */ /* 0x001f620000100800 */
[----:B--2---:R-:W-:-:S05]  /*bd70*/  @!P3 IMAD.MOV R8, RZ, RZ, -R8 ;  /* 0x000000ffff08b224 */ /* 0x004fca00078e0a08 */
[----:B------:R0:W-:Y:S01]  /*bd80*/  STL [R1+0x44], R8 ;  /* 0x0000440801007387 */ /* 0x0001e20000100800 */
[----:B---3--:R-:W-:-:S03]  /*bd90*/  @!P4 IMAD.MOV R10, RZ, RZ, -R10 ;  /* 0x000000ffff0ac224 */ /* 0x008fc600078e0a0a */
[----:B0-----:R-:W2:Y:S01]  /*bda0*/  LDL.LU R8, [R1+0xdc] ;  /* 0x0000dc0001087983 */ /* 0x001ea20000300800 */
[----:B------:R-:W-:-:S03]  /*bdb0*/  ISETP.GE.AND P3, PT, R5, RZ, PT ;  /* 0x000000ff0500720c */ /* 0x000fc60003f66270 */
[----:B------:R-:W3:Y:S04]  /*bdc0*/  LDL R5, [R1+0x2400] ;  /* 0x0024000001057983 */ /* 0x000ee80000100800 */
[----:B------:R0:W-:Y:S04]  /*bdd0*/  STL [R1+0x40], R10 ;  /* 0x0000400a01007387 */ /* 0x0001e80000100800 */
[----:B0-----:R-:W3:Y:S01]  /*bde0*/  LDL.LU R10, [R1+0xd4] ;  /* 0x0000d400010a7983 */ /* 0x001ee20000300800 */
[----:B------:R-:W-:Y:S02]  /*bdf0*/  ISETP.GT.U32.AND P6, PT, R61, R60, PT ;  /* 0x0000003c3d00720c */ /* 0x000fe40003fc4070 */
[----:B------:R-:W-:-:S02]  /*be00*/  ISETP.GE.AND P4, PT, R9, RZ, PT ;  /* 0x000000ff0900720c */ /* 0x000fc40003f86270 */
[----:B------:R-:W5:Y:S09]  /*be10*/  LDL R9, [R1+0x2404] ;  /* 0x0024040001097983 */ /* 0x000f720000100800 */
[----:B------:R-:W-:Y:S02]  /*be20*/  @!P6 IMAD.IADD R60, R60, 0x1, -R61 ;  /* 0x000000013c3ce824 */ /* 0x000fe400078e0a3d */
[----:B--2---:R-:W-:-:S05]  /*be30*/  @!P5 IMAD.MOV R8, RZ, RZ, -R8 ;  /* 0x000000ffff08d224 */ /* 0x004fca00078e0a08 */
[----:B------:R0:W-:Y:S01]  /*be40*/  STL [R1+0x3c], R8 ;  /* 0x00003c0801007387 */ /* 0x0001e20000100800 */
[----:B------:R-:W-:-:S03]  /*be50*/  ISETP.GE.AND P5, PT, R3, RZ, PT ;  /* 0x000000ff0300720c */ /* 0x000fc60003fa6270 */
[----:B0-----:R-:W2:Y:S01]  /*be60*/  LDL.LU R8, [R1+0xd8] ;  /* 0x0000d80001087983 */ /* 0x001ea20000300800 */
[----:B---3--:R-:W-:Y:S01]  /*be70*/  @!P2 IMAD.MOV R10, RZ, RZ, -R10 ;  /* 0x000000ffff0aa224 */ /* 0x008fe200078e0a0a */
[----:B----4-:R-:W-:Y:S02]  /*be80*/  ISETP.GE.AND P2, PT, R2, RZ, PT ;  /* 0x000000ff0200720c */ /* 0x010fe40003f46270 */
[----:B------:R-:W3:Y:S04]  /*be90*/  LDL R3, [R1+0x2408] ;  /* 0x0024080001037983 */ /* 0x000ee80000100800 */
[----:B------:R-:W4:Y:S04]  /*bea0*/  LDL R2, [R1+0x240c] ;  /* 0x00240c0001027983 */ /* 0x000f280000100800 */
[----:B------:R-:W3:Y:S04]  /*beb0*/  LDL.LU R61, [R1+0xc4] ;  /* 0x0000c400013d7983 */ /* 0x000ee80000300800 */
[----:B------:R-:W-:Y:S01]  /*bec0*/  STL [R1+0x38], R10 ;  /* 0x0000380a01007387 */ /* 0x000fe20000100800 */
[----:B--2---:R-:W-:-:S05]  /*bed0*/  @!P0 IMAD.MOV R8, RZ, RZ, -R8 ;  /* 0x000000ffff088224 */ /* 0x004fca00078e0a08 */
[----:B------:R0:W-:Y:S01]  /*bee0*/  STL [R1+0x34], R8 ;  /* 0x0000340801007387 */ /* 0x0001e20000100800 */
[----:B------:R-:W-:Y:S01]  /*bef0*/  ISETP.GE.AND P0, PT, R7, RZ, PT ;  /* 0x000000ff0700720c */ /* 0x000fe20003f06270 */
[----:B---3--:R-:W-:Y:S02]  /*bf00*/  @!P3 IMAD.MOV R61, RZ, RZ, -R61 ;  /* 0x000000ffff3db224 */ /* 0x008fe400078e0a3d */
[----:B0-----:R-:W2:Y:S01]  /*bf10*/  LDL R8, [R1+0x2410] ;  /* 0x0024100001087983 */ /* 0x001ea20000100800 */
[----:B------:R-:W-:-:S03]  /*bf20*/  ISETP.GE.AND P3, PT, R4, RZ, PT ;  /* 0x000000ff0400720c */ /* 0x000fc60003f66270 */
[----:B------:R-:W3:Y:S04]  /*bf30*/  LDL.LU R10, [R1+0xc8] ;  /* 0x0000c800010a7983 */ /* 0x000ee80000300800 */
[----:B------:R-:W2:Y:S04]  /*bf40*/  LDL R7, [R1+0x2414] ;  /* 0x0024140001077983 */ /* 0x000ea80000100800 */
[----:B------:R-:W2:Y:S04]  /*bf50*/  LDL R4, [R1+0x2418] ;  /* 0x0024180001047983 */ /* 0x000ea80000100800 */
[----:B------:R0:W-:Y:S04]  /*bf60*/  STL [R1+0x30], R61 ;  /* 0x0000303d01007387 */ /* 0x0001e80000100800 */
[----:B0-----:R-:W2:Y:S01]  /*bf70*/  LDL.LU R61, [R1+0xd0] ;  /* 0x0000d000013d7983 */ /* 0x001ea20000300800 */
[----:B---3--:R-:W-:Y:S01]  /*bf80*/  @!P4 IMAD.MOV R10, RZ, RZ, -R10 ;  /* 0x000000ffff0ac224 */ /* 0x008fe200078e0a0a */
[----:B------:R-:W-:-:S04]  /*bf90*/  ISETP.GE.AND P4, PT, R6, RZ, PT ;  /* 0x000000ff0600720c */ /* 0x000fc80003f86270 */
[----:B------:R0:W-:Y:S04]  /*bfa0*/  STL [R1+0x2c], R10 ;  /* 0x00002c0a01007387 */ /* 0x0001e80000100800 */
[----:B0-----:R-:W3:Y:S04]  /*bfb0*/  LDL.LU R10, [R1+0xc0] ;  /* 0x0000c000010a7983 */ /* 0x001ee80000300800 */
[----:B------:R-:W4:Y:S01]  /*bfc0*/  LDL R6, [R1+0x241c] ;  /* 0x00241c0001067983 */ /* 0x000f220000100800 */
[----:B--2---:R-:W-:Y:S01]  /*bfd0*/  @!P5 IMAD.MOV R61, RZ, RZ, -R61 ;  /* 0x000000ffff3dd224 */ /* 0x004fe200078e0a3d */
[----:B-----5:R-:W-:-:S04]  /*bfe0*/  ISETP.GE.AND P5, PT, R0, RZ, PT ;  /* 0x000000ff0000720c */ /* 0x020fc80003fa6270 */
[----:B------:R0:W-:Y:S04]  /*bff0*/  STL [R1+0x28], R61 ;  /* 0x0000283d01007387 */ /* 0x0001e80000100800 */
[----:B0-----:R-:W2:Y:S04]  /*c000*/  LDL R61, [R1+0x2428] ;  /* 0x00242800013d7983 */ /* 0x001ea80000100800 */
[----:B------:R-:W5:Y:S01]  /*c010*/  LDL.LU R0, [R1+0xbc] ;  /* 0x0000bc0001007983 */ /* 0x000f620000300800 */
[----:B---3--:R-:W-:Y:S01]  /*c020*/  @!P2 IMAD.MOV R10, RZ, RZ, -R10 ;  /* 0x000000ffff0aa224 */ /* 0x008fe200078e0a0a */
[----:B------:R-:W-:-:S02]  /*c030*/  ISETP.GE.AND P2, PT, R5, RZ, PT ;  /* 0x000000ff0500720c */ /* 0x000fc40003f46270 */
[----:B------:R-:W3:Y:S04]  /*c040*/  LDL R5, [R1+0x242c] ;  /* 0x00242c0001057983 */ /* 0x000ee80000100800 */
[----:B------:R0:W-:Y:S04]  /*c050*/  STL [R1+0x24], R10 ;  /* 0x0000240a01007387 */ /* 0x0001e80000100800 */
[----:B0-----:R-:W2:Y:S01]  /*c060*/  LDL.LU R10, [R1+0xb8] ;  /* 0x0000b800010a7983 */ /* 0x001ea20000300800 */
[----:B-----5:R-:W-:Y:S01]  /*c070*/  @!P0 IMAD.MOV R0, RZ, RZ, -R0 ;  /* 0x000000ffff008224 */ /* 0x020fe200078e0a00 */
[----:B------:R-:W-:-:S02]  /*c080*/  ISETP.GE.AND P0, PT, R9, RZ, PT ;  /* 0x000000ff0900720c */ /* 0x000fc40003f06270 */
[----:B------:R-:W5:Y:S04]  /*c090*/  LDL.LU R9, [R1] ;  /* 0x0000000001097983 */ /* 0x000f680000300800 */
[----:B------:R0:W-:Y:S04]  /*c0a0*/  STL [R1+0x20], R0 ;  /* 0x0000200001007387 */ /* 0x0001e80000100800 */
[----:B0-----:R-:W3:Y:S01]  /*c0b0*/  LDL R0, [R1+0x2430] ;  /* 0x0024300001007983 */ /* 0x001ee20000100800 */
[----:B--2---:R-:W-:Y:S01]  /*c0c0*/  @!P3 IMAD.MOV R10, RZ, RZ, -R10 ;  /* 0x000000ffff0ab224 */ /* 0x004fe200078e0a0a */
[----:B------:R-:W-:-:S04]  /*c0d0*/  ISETP.GE.AND P3, PT, R3, RZ, PT ;  /* 0x000000ff0300720c */ /* 0x000fc80003f66270 */
[----:B------:R0:W-:Y:S01]  /*c0e0*/  STL [R1+0x1c], R10 ;  /* 0x00001c0a01007387 */ /* 0x0001e20000100800 */
[----:B-----5:R-:W-:-:S03]  /*c0f0*/  @!P4 IMAD.MOV R9, RZ, RZ, -R9 ;  /* 0x000000ffff09c224 */ /* 0x020fc600078e0a09 */
[----:B0-----:R-:W2:Y:S01]  /*c100*/  LDL.LU R10, [R1+0x2afc] ;  /* 0x002afc00010a7983 */ /* 0x001ea20000300800 */
[----:B----4-:R-:W-:-:S03]  /*c110*/  ISETP.GE.AND P4, PT, R2, RZ, PT ;  /* 0x000000ff0200720c */ /* 0x010fc60003f86270 */
[----:B------:R-:W4:Y:S04]  /*c120*/  LDL.LU R3, [R1+0xac] ;  /* 0x0000ac0001037983 */ /* 0x000f280000300800 */
[----:B------:R0:W-:Y:S04]  /*c130*/  STL [R1+0x18], R9 ;  /* 0x0000180901007387 */ /* 0x0001e80000100800 */
[----:B0-----:R-:W5:Y:S04]  /*c140*/  LDL.LU R9, [R1+0x2af8] ;  /* 0x002af80001097983 */ /* 0x001f680000300800 */
[----:B------:R-:W2:Y:S01]  /*c150*/  LDL.LU R2, [R1+0xb0] ;  /* 0x0000b00001027983 */ /* 0x000ea20000300800 */
[----:B----4-:R-:W-:Y:S01]  /*c160*/  @!P5 IMAD.MOV R3, RZ, RZ, -R3 ;  /* 0x000000ffff03d224 */ /* 0x010fe200078e0a03 */
[----:B------:R-:W-:-:S04]  /*c170*/  ISETP.GE.AND P5, PT, R8, RZ, PT ;  /* 0x000000ff0800720c */ /* 0x000fc80003fa6270 */
[----:B------:R0:W-:Y:S04]  /*c180*/  STL [R1+0x14], R3 ;  /* 0x0000140301007387 */ /* 0x0001e80000100800 */
[----:B0-----:R-:W4:Y:S01]  /*c190*/  LDL.LU R3, [R1+0x2af4] ;  /* 0x002af40001037983 */ /* 0x001f220000300800 */
[----:B--2---:R-:W-:-:S03]  /*c1a0*/  @!P2 IMAD.MOV R2, RZ, RZ, -R2 ;  /* 0x000000ffff02a224 */ /* 0x004fc600078e0a02 */
[----:B------:R-:W2:Y:S04]  /*c1b0*/  LDL.LU R8, [R1+0xb4] ;  /* 0x0000b40001087983 */ /* 0x000ea80000300800 */
[----:B------:R0:W-:Y:S04]  /*c1c0*/  STL [R1+0x10], R2 ;  /* 0x0000100201007387 */ /* 0x0001e80000100800 */
[----:B0-----:R-:W3:Y:S01]  /*c1d0*/  LDL.LU R2, [R1+0x2af0] ;  /* 0x002af00001027983 */ /* 0x001ee20000300800 */
[----:B------:R-:W-:Y:S01]  /*c1e0*/  ISETP.GE.AND P2, PT, R7, RZ, PT ;  /* 0x000000ff0700720c */ /* 0x000fe20003f46270 */
[----:B--2---:R-:W-:Y:S01]  /*c1f0*/  @!P0 IMAD.MOV R8, RZ, RZ, -R8 ;  /* 0x000000ffff088224 */ /* 0x004fe200078e0a08 */
[----:B------:R-:W-:Y:S01]  /*c200*/  ISETP.GE.AND P0, PT, R4, RZ, PT ;  /* 0x000000ff0400720c */ /* 0x000fe20003f06270 */
[----:B----4-:R-:W-:-:S03]  /*c210*/  IMAD.MOV.U32 R4, RZ, RZ, R3 ;  /* 0x000000ffff047224 */ /* 0x010fc600078e0003 */
[----:B------:R0:W-:Y:S01]  /*c220*/  STL [R1+0xc], R8 ;  /* 0x00000c0801007387 */ /* 0x0001e20000100800 */
[----:B------:R-:W-:Y:S02]  /*c230*/  @!P4 IMAD.MOV R4, RZ, RZ, -R4 ;  /* 0x000000ffff04c224 */ /* 0x000fe400078e0a04 */
[----:B---3--:R-:W-:Y:S01]  /*c240*/  IMAD.MOV.U32 R7, RZ, RZ, R2 ;  /* 0x000000ffff077224 */ /* 0x008fe200078e0002 */
[----:B0-----:R-:W2:Y:S03]  /*c250*/  LDL.LU R8, [R1+0x2aec] ;  /* 0x002aec0001087983 */ /* 0x001ea60000300800 */
[----:B------:R-:W-:Y:S01]  /*c260*/  @!P3 IMAD.MOV R7, RZ, RZ, -R7 ;  /* 0x000000ffff07b224 */ /* 0x000fe200078e0a07 */
[----:B------:R-:W3:Y:S01]  /*c270*/  LDL R2, [R1+0x243c] ;  /* 0x00243c0001027983 */ /* 0x000ee20000100800 */
[----:B------:R-:W-:-:S03]  /*c280*/  ISETP.GE.AND P3, PT, R6, RZ, PT ;  /* 0x000000ff0600720c */ /* 0x000fc60003f66270 */
[----:B------:R-:W4:Y:S04]  /*c290*/  LDL R3, [R1+0x2434] ;  /* 0x0024340001037983 */ /* 0x000f280000100800 */
[----:B------:R0:W-:Y:S04]  /*c2a0*/  STL [R1+0x8], R7 ;  /* 0x0000080701007387 */ /* 0x0001e80000100800 */
[----:B0-----:R-:W2:Y:S04]  /*c2b0*/  LDL.LU R7, [R1+0x2ae8] ;  /* 0x002ae80001077983 */ /* 0x001ea80000300800 */
[----:B------:R-:W2:Y:S04]  /*c2c0*/  LDL.LU R6, [R1+0x90] ;  /* 0x0000900001067983 */ /* 0x000ea80000300800 */
[----:B------:R0:W-:Y:S04]  /*c2d0*/  STL [R1+0x4], R4 ;  /* 0x0000040401007387 */ /* 0x0001e80000100800 */
[----:B0-----:R-:W3:Y:S01]  /*c2e0*/  LDL.LU R4, [R1+0x2ae4] ;  /* 0x002ae40001047983 */ /* 0x001ee20000300800 */
[----:B------:R-:W-:Y:S01]  /*c2f0*/  ISETP.GE.AND P4, PT, R61, RZ, PT ;  /* 0x000000ff3d00720c */ /* 0x000fe20003f86270 */
[----:B--2---:R-:W-:Y:S01]  /*c300*/  @!P5 IMAD.MOV R6, RZ, RZ, -R6 ;  /* 0x000000ffff06d224 */ /* 0x004fe200078e0a06 */
[----:B------:R-:W-:Y:S01]  /*c310*/  ISETP.GE.AND P5, PT, R5, RZ, PT ;  /* 0x000000ff0500720c */ /* 0x000fe20003fa6270 */
[----:B---3--:R-:W-:-:S02]  /*c320*/  IMAD.MOV.U32 R61, RZ, RZ, R4 ;  /* 0x000000ffff3d7224 */ /* 0x008fc400078e0004 */
[----:B------:R-:W2:Y:S04]  /*c330*/  LDL R4, [R1+0x2440] ;  /* 0x0024400001047983 */ /* 0x000ea80000100800 */
[----:B------:R0:W-:Y:S04]  /*c340*/  STL [R1], R6 ;  /* 0x0000000601007387 */ /* 0x0001e80000100800 */
[----:B0-----:R-:W3:Y:S04]  /*c350*/  LDL.LU R6, [R1+0x2ae0] ;  /* 0x002ae00001067983 */ /* 0x001ee80000300800 */
[----:B------:R-:W2:Y:S01]  /*c360*/  LDL.LU R5, [R1+0x2adc] ;  /* 0x002adc0001057983 */ /* 0x000ea20000300800 */
[----:B------:R-:W-:Y:S01]  /*c370*/  @!P2 IMAD.MOV R61, RZ, RZ, -R61 ;  /* 0x000000ffff3da224 */ /* 0x000fe200078e0a3d */
[----:B------:R-:W-:-:S04]  /*c380*/  ISETP.GE.AND P2, PT, R0, RZ, PT ;  /* 0x000000ff0000720c */ /* 0x000fc80003f46270 */
[----:B------:R0:W-:Y:S04]  /*c390*/  STL [R1+0x2a64], R61 ;  /* 0x002a643d01007387 */ /* 0x0001e80000100800 */
[----:B------:R-:W5:Y:S04]  /*c3a0*/  LDL R0, [R1+0x244c] ;  /* 0x00244c0001007983 */ /* 0x000f680000100800 */
[----:B0-----:R-:W5:Y:S01]  /*c3b0*/  LDL R61, [R1+0x2448] ;  /* 0x00244800013d7983 */ /* 0x001f620000100800 */
[----:B------:R-:W-:Y:S01]  /*c3c0*/  @!P4 IMAD.MOV R7, RZ, RZ, -R7 ;  /* 0x000000ffff07c224 */ /* 0x000fe200078e0a07 */
[----:B------:R-:W-:Y:S01]  /*c3d0*/  ISETP.GE.AND P4, PT, R2, RZ, PT ;  /* 0x000000ff0200720c */ /* 0x000fe20003f86270 */
[----:B---3--:R-:W-:-:S02]  /*c3e0*/  @!P3 IMAD.MOV R6, RZ, RZ, -R6 ;  /* 0x000000ffff06b224 */ /* 0x008fc400078e0a06 */
[----:B--2---:R-:W-:Y:S01]  /*c3f0*/  @!P0 IMAD.MOV R5, RZ, RZ, -R5 ;  /* 0x000000ffff058224 */ /* 0x004fe200078e0a05 */
[----:B----4-:R-:W-:-:S04]  /*c400*/  ISETP.GE.AND P0, PT, R3, RZ, PT ;  /* 0x000000ff0300720c */ /* 0x010fc80003f06270 */
[----:B------:R0:W-:Y:S04]  /*c410*/  STL [R1+0x2a68], R5 ;  /* 0x002a680501007387 */ /* 0x0001e80000100800 */
[----:B------:R-:W2:Y:S04]  /*c420*/  LDL R3, [R1+0x2450] ;  /* 0x0024500001037983 */ /* 0x000ea80000100800 */
[----:B0-----:R-:W3:Y:S04]  /*c430*/  LDL R5, [R1+0x2444] ;  /* 0x0024440001057983 */ /* 0x001ee80000100800 */
[----:B------:R0:W-:Y:S04]  /*c440*/  STL [R1+0x2a6c], R6 ;  /* 0x002a6c0601007387 */ /* 0x0001e80000100800 */
[----:B0-----:R-:W4:Y:S04]  /*c450*/  LDL R6, [R1+0x2438] ;  /* 0x0024380001067983 */ /* 0x001f280000100800 */
[----:B------:R0:W-:Y:S04]  /*c460*/  STL [R1+0x2a70], R7 ;  /* 0x002a700701007387 */ /* 0x0001e80000100800 */
[----:B0-----:R-:W2:Y:S04]  /*c470*/  LDL R7, [R1+0x2454] ;  /* 0x0024540001077983 */ /* 0x001ea80000100800 */
[----:B------:R-:W2:Y:S01]  /*c480*/  LDL.LU R2, [R1+0x7c] ;  /* 0x00007c0001027983 */ /* 0x000ea20000300800 */
[----:B------:R-:W-:Y:S01]  /*c490*/  @!P5 IMAD.MOV R8, RZ, RZ, -R8 ;  /* 0x000000ffff08d224 */ /* 0x000fe200078e0a08 */
[----:B------:R-:W-:Y:S01]  /*c4a0*/  ISETP.GE.AND P5, PT, R4, RZ, PT ;  /* 0x000000ff0400720c */ /* 0x000fe20003fa6270 */
[----:B-----5:R-:W-:Y:S01]  /*c4b0*/  @!P0 IMAD.MOV R9, RZ, RZ, -R9 ;  /* 0x000000ffff098224 */ /* 0x020fe200078e0a09 */
[----:B------:R-:W-:Y:S01]  /*c4c0*/  ISETP.GE.AND P0, PT, R61, RZ, PT ;  /* 0x000000ff3d00720c */ /* 0x000fe20003f06270 */
[----:B------:R-:W-:Y:S01]  /*c4d0*/  @!P4 IMAD.MOV R11, RZ, RZ, -R11 ;  /* 0x000000ffff0bc224 */ /* 0x000fe200078e0a0b */
[----:B----4-:R-:W-:-:S02]  /*c4e0*/  ISETP.GE.AND P3, PT, R6, RZ, PT ;  /* 0x000000ff0600720c */ /* 0x010fc40003f66270 */
[----:B------:R-:W4:Y:S04]  /*c4f0*/  LDL R6, [R1+0x2458] ;  /* 0x0024580001067983 */ /* 0x000f280000100800 */
[----:B------:R-:W-:Y:S04]  /*c500*/  STL [R1+0x2a74], R8 ;  /* 0x002a740801007387 */ /* 0x000fe80000100800 */
[----:B------:R-:W5:Y:S03]  /*c510*/  LDL R4, [R1+0x245c] ;  /* 0x00245c0001047983 */ /* 0x000f660000100800 */
[----:B------:R-:W-:-:S02]  /*c520*/  @!P3 IMAD.MOV R10, RZ, RZ, -R10 ;  /* 0x000000ffff0ab224 */ /* 0x000fc400078e0a0a */
[----:B--2---:R-:W-:Y:S01]  /*c530*/  @!P2 IMAD.MOV R2, RZ, RZ, -R2 ;  /* 0x000000ffff02a224 */ /* 0x004fe200078e0a02 */
[----:B---3--:R-:W-:-:S04]  /*c540*/  ISETP.GE.AND P2, PT, R5, RZ, PT ;  /* 0x000000ff0500720c */ /* 0x008fc80003f46270 */
[----:B------:R-:W-:Y:S01]  /*c550*/  STL [R1+0x2a78], R2 ;  /* 0x002a780201007387 */ /* 0x000fe20000100800 */
[----:B------:R-:W-:-:S03]  /*c560*/  ISETP.GE.AND P3, PT, R0, RZ, PT ;  /* 0x000000ff0000720c */ /* 0x000fc60003f66270 */
[----:B------:R-:W2:Y:S04]  /*c570*/  LDL R5, [R1+0x2460] ;  /* 0x0024600001057983 */ /* 0x000ea80000100800 */
[----:B------:R-:W-:Y:S04]  /*c580*/  STL [R1+0x2a7c], R9 ;  /* 0x002a7c0901007387 */ /* 0x000fe80000100800 */
[----:B------:R-:W3:Y:S04]  /*c590*/  LDL R61, [R1+0x2464] ;  /* 0x00246400013d7983 */ /* 0x000ee80000100800 */
[----:B------:R-:W-:Y:S04]  /*c5a0*/  STL [R1+0x2a80], R10 ;  /* 0x002a800a01007387 */ /* 0x000fe80000100800 */
[----:B------:R-:W3:Y:S01]  /*c5b0*/  LDL R0, [R1+0x2468] ;  /* 0x0024680001007983 */ /* 0x000ee20000100800 */
[----:B------:R-:W-:-:S03]  /*c5c0*/  ISETP.GE.AND P4, PT, R3, RZ, PT ;  /* 0x000000ff0300720c */ /* 0x000fc60003f86270 */
[----:B------:R0:W-:Y:S04]  /*c5d0*/  STL [R1+0x2a84], R11 ;  /* 0x002a840b01007387 */ /* 0x0001e80000100800 */
[----:B------:R-:W3:Y:S01]  /*c5e0*/  LDL R3, [R1+0x246c] ;  /* 0x00246c0001037983 */ /* 0x000ee20000100800 */
[----:B------:R-:W-:Y:S01]  /*c5f0*/  @!P5 IMAD.MOV R12, RZ, RZ, -R12 ;  /* 0x000000ffff0cd224 */ /* 0x000fe200078e0a0c */
[----:B------:R-:W-:-:S04]  /*c600*/  ISETP.GE.AND P5, PT, R7, RZ, PT ;  /* 0x000000ff0700720c */ /* 0x000fc80003fa6270 */
[----:B------:R-:W-:Y:S04]  /*c610*/  STL [R1+0x2a88], R12 ;  /* 0x002a880c01007387 */ /* 0x000fe80000100800 */
[----:B------:R-:W3:Y:S01]  /*c620*/  LDL R7, [R1+0x2470] ;  /* 0x0024700001077983 */ /* 0x000ee20000100800 */
[----:B------:R-:W-:Y:S02]  /*c630*/  @!P2 IMAD.MOV R13, RZ, RZ, -R13 ;  /* 0x000000ffff0da224 */ /* 0x000fe400078e0a0d */
[----:B------:R-:W-:Y:S02]  /*c640*/  @!P0 IMAD.MOV R14, RZ, RZ, -R14 ;  /* 0x000000ffff0e8224 */ /* 0x000fe400078e0a0e */
[----:B------:R-:W-:Y:S01]  /*c650*/  @!P3 IMAD.MOV R15, RZ, RZ, -R15 ;  /* 0x000000ffff0fb224 */ /* 0x000fe200078e0a0f */
[----:B------:R-:W-:Y:S01]  /*c660*/  STL [R1+0x2a8c], R13 ;  /* 0x002a8c0d01007387 */ /* 0x000fe20000100800 */
[----:B------:R-:W-:-:S02]  /*c670*/  @!P4 IMAD.MOV R16, RZ, RZ, -R16 ;  /* 0x000000ffff10c224 */ /* 0x000fc400078e0a10 */
[----:B------:R-:W-:Y:S01]  /*c680*/  @!P5 IMAD.MOV R17, RZ, RZ, -R17 ;  /* 0x000000ffff11d224 */ /* 0x000fe200078e0a11 */
[----:B----4-:R-:W-:Y:S02]  /*c690*/  ISETP.GE.AND P2, PT, R6, RZ, PT ;  /* 0x000000ff0600720c */ /* 0x010fe40003f46270 */
[----:B------:R-:W4:Y:S04]  /*c6a0*/  LDL R6, [R1+0x2474] ;  /* 0x0024740001067983 */ /* 0x000f280000100800 */
[----:B------:R-:W-:Y:S01]  /*c6b0*/  STL [R1+0x2a90], R14 ;  /* 0x002a900e01007387 */ /* 0x000fe20000100800 */
[----:B-----5:R-:W-:-:S03]  /*c6c0*/  ISETP.GE.AND P0, PT, R4, RZ, PT ;  /* 0x000000ff0400720c */ /* 0x020fc60003f06270 */
[----:B------:R-:W5:Y:S04]  /*c6d0*/  LDL R4, [R1+0x2478] ;  /* 0x0024780001047983 */ /* 0x000f680000100800 */
[----:B------:R-:W-:Y:S01]  /*c6e0*/  STL [R1+0x2a94], R15 ;  /* 0x002a940f01007387 */ /* 0x000fe20000100800 */
[----:B--2---:R-:W-:-:S03]  /*c6f0*/  ISETP.GE.AND P3, PT, R5, RZ, PT ;  /* 0x000000ff0500720c */ /* 0x004fc60003f66270 */
[----:B------:R-:W2:Y:S04]  /*c700*/  LDL R5, [R1+0x2480] ;  /* 0x0024800001057983 */ /* 0x000ea80000100800 */
[----:B------:R-:W-:Y:S01]  /*c710*/  STL [R1+0x2a98], R16 ;  /* 0x002a981001007387 */ /* 0x000fe20000100800 */
[----:B---3--:R-:W-:-:S03]  /*c720*/  ISETP.GE.AND P4, PT, R61, RZ, PT ;  /* 0x000000ff3d00720c */ /* 0x008fc60003f86270 */
[----:B------:R-:W3:Y:S04]  /*c730*/  LDL R61, [R1+0x2488] ;  /* 0x00248800013d7983 */ /* 0x000ee80000100800 */
[----:B------:R-:W-:Y:S01]  /*c740*/  STL [R1+0x2a9c], R17 ;  /* 0x002a9c1101007387 */ /* 0x000fe20000100800 */
[----:B------:R-:W-:-:S03]  /*c750*/  ISETP.GE.AND P5, PT, R0, RZ, PT ;  /* 0x000000ff0000720c */ /* 0x000fc60003fa6270 */
[----:B------:R-:W3:Y:S01]  /*c760*/  LDL R0, [R1+0x248c] ;  /* 0x00248c0001007983 */ /* 0x000ee20000100800 */
[----:B------:R-:W-:-:S05]  /*c770*/  @!P2 IMAD.MOV R18, RZ, RZ, -R18 ;  /* 0x000000ffff12a224 */ /* 0x000fca00078e0a12 */
[----:B------:R-:W-:Y:S01]  /*c780*/  STL [R1+0x2aa0], R18 ;  /* 0x002aa01201007387 */ /* 0x000fe20000100800 */
[----:B------:R-:W-:-:S03]  /*c790*/  ISETP.GE.AND P2, PT, R3, RZ, PT ;  /* 0x000000ff0300720c */ /* 0x000fc60003f46270 */
[----:B------:R-:W3:Y:S01]  /*c7a0*/  LDL R3, [R1+0x2490] ;  /* 0x0024900001037983 */ /* 0x000ee20000100800 */
[----:B------:R-:W-:-:S05]  /*c7b0*/  @!P0 IMAD.MOV R19, RZ, RZ, -R19 ;  /* 0x000000ffff138224 */ /* 0x000fca00078e0a13 */
[----:B------:R-:W-:Y:S01]  /*c7c0*/  STL [R1+0x2aa4], R19 ;  /* 0x002aa41301007387 */ /* 0x000fe20000100800 */
[----:B------:R-:W-:-:S03]  /*c7d0*/  ISETP.GE.AND P0, PT, R7, RZ, PT ;  /* 0x000000ff0700720c */ /* 0x000fc60003f06270 */
[----:B------:R-:W3:Y:S01]  /*c7e0*/  LDL R7, [R1+0x2494] ;  /* 0x0024940001077983 */ /* 0x000ee20000100800 */
[----:B------:R-:W-:Y:S02]  /*c7f0*/  @!P3 IMAD.MOV R20, RZ, RZ, -R20 ;  /* 0x000000ffff14b224 */ /* 0x000fe400078e0a14 */
[----:B------:R-:W-:Y:S02]  /*c800*/  @!P4 IMAD.MOV R21, RZ, RZ, -R21 ;  /* 0x000000ffff15c224 */ /* 0x000fe400078e0a15 */
[----:B------:R-:W-:Y:S01]  /*c810*/  @!P5 IMAD.MOV R22, RZ, RZ, -R22 ;  /* 0x000000ffff16d224 */ /* 0x000fe200078e0a16 */
[----:B------:R-:W-:Y:S01]  /*c820*/  STL [R1+0x2aa8], R20 ;  /* 0x002aa81401007387 */ /* 0x000fe20000100800 */
[----:B------:R-:W-:-:S03]  /*c830*/  @!P2 IMAD.MOV R23, RZ, RZ, -R23 ;  /* 0x000000ffff17a224 */ /* 0x000fc600078e0a17 */
        /* <DEDUP_REMOVED lines=20> */
[----:B------:R-:W-:Y:S01]  /*c980*/  @!P5 IMAD.MOV R27, RZ, RZ, -R27 ;  /* 0x000000ffff1bd224 */ /* 0x000fe200078e0a1b */
[----:B------:R-:W-:Y:S02]  /*c990*/  ISETP.GE.AND P4, PT, R7, RZ, PT ;  /* 0x000000ff0700720c */ /* 0x000fe40003f86270 */
[----:B------:R-:W-:Y:S01]  /*c9a0*/  STL [R1+0x2ac0], R26 ;  /* 0x002ac01a01007387 */ /* 0x000fe20000100800 */
[----:B------:R-:W-:-:S03]  /*c9b0*/  @!P2 IMAD.MOV R28, RZ, RZ, -R28 ;  /* 0x000000ffff1ca224 */ /* 0x000fc600078e0a1c */
[----:B------:R-:W3:Y:S01]  /*c9c0*/  LDL R7, [R1+0x2810] ;  /* 0x0028100001077983 */ /* 0x000ee20000100800 */
[----:B------:R-:W-:Y:S02]  /*c9d0*/  @!P0 IMAD.MOV R29, RZ, RZ, -R29 ;  /* 0x000000ffff1d8224 */ /* 0x000fe400078e0a1d */
[----:B------:R-:W-:Y:S01]  /*c9e0*/  @!P3 IMAD.MOV R30, RZ, RZ, -R30 ;  /* 0x000000ffff1eb224 */ /* 0x000fe200078e0a1e */
[----:B------:R-:W-:Y:S03]  /*c9f0*/  STL [R1+0x2ac4], R27 ;  /* 0x002ac41b01007387 */ /* 0x000fe60000100800 */
        /* <DEDUP_REMOVED lines=21> */
[----:B0-----:R-:W3:Y:S01]  /*cb50*/  LDL R11, [R1+0x27a0] ;  /* 0x0027a000010b7983 */ /* 0x001ee20000100800 */
[----:B------:R-:W-:Y:S02]  /*cb60*/  @!P0 IMAD.MOV R34, RZ, RZ, -R34 ;  /* 0x000000ffff228224 */ /* 0x000fe400078e0a22 */
[----:B------:R-:W-:Y:S01]  /*cb70*/  @!P4 IMAD.MOV R36, RZ, RZ, -R36 ;  /* 0x000000ffff24c224 */ /* 0x000fe200078e0a24 */
[----:B------:R-:W3:Y:S01]  /*cb80*/  LDL R10, [R1+0x279c] ;  /* 0x00279c00010a7983 */ /* 0x000ee20000100800 */
[----:B------:R-:W-:-:S03]  /*cb90*/  ISETP.GE.AND P2, PT, R7, RZ, PT ;  /* 0x000000ff0700720c */ /* 0x000fc60003f46270 */
[----:B------:R-:W3:Y:S10]  /*cba0*/  LDL R7, [R1+0x27e4] ;  /* 0x0027e40001077983 */ /* 0x000ef40000100800 */
[----:B------:R-:W-:-:S02]  /*cbb0*/  @!P2 IMAD.MOV R38, RZ, RZ, -R38 ;  /* 0x000000ffff26a224 */ /* 0x000fc400078e0a26 */
[----:B------:R-:W-:Y:S01]  /*cbc0*/  @!P5 IMAD.MOV R37, RZ, RZ, -R37 ;  /* 0x000000ffff25d224 */ /* 0x000fe200078e0a25 */
[----:B-----5:R-:W-:Y:S02]  /*cbd0*/  ISETP.GE.AND P3, PT, R4, RZ, PT ;  /* 0x000000ff0400720c */ /* 0x020fe40003f66270 */
[----:B------:R-:W5:Y:S01]  /*cbe0*/  LDL R4, [R1+0x27d8] ;  /* 0x0027d80001047983 */ /* 0x000f620000100800 */
[----:B----4-:R-:W-:-:S03]  /*cbf0*/  ISETP.GE.AND P0, PT, R6, RZ, PT ;  /* 0x000000ff0600720c */ /* 0x010fc60003f06270 */
[----:B------:R-:W4:Y:S01]  /*cc00*/  LDL R6, [R1+0x27e0] ;  /* 0x0027e00001067983 */ /* 0x000f220000100800 */
[----:B--2---:R-:W-:-:S03]  /*cc10*/  ISETP.GE.AND P4, PT, R5, RZ, PT ;  /* 0x000000ff0500720c */ /* 0x004fc60003f86270 */
[----:B------:R-:W2:Y:S01]  /*cc20*/  LDL R5, [R1+0x27d4] ;  /* 0x0027d40001057983 */ /* 0x000ea20000100800 */
[----:B---3--:R-:W-:-:S03]  /*cc30*/  ISETP.GE.AND P2, PT, R0, RZ, PT ;  /* 0x000000ff0000720c */ /* 0x008fc60003f46270 */
[----:B------:R-:W3:Y:S01]  /*cc40*/  LDL R0, [R1+0x27c8] ;  /* 0x0027c80001007983 */ /* 0x000ee20000100800 */
[----:B------:R-:W-:-:S03]  /*cc50*/  ISETP.GE.AND P5, PT, R61, RZ, PT ;  /* 0x000000ff3d00720c */ /* 0x000fc60003fa6270 */
[----:B------:R-:W3:Y:S01]  /*cc60*/  LDL R61, [R1+0x27cc] ;  /* 0x0027cc00013d7983 */ /* 0x000ee20000100800 */
[----:B------:R-:W-:Y:S01]  /*cc70*/  @!P0 IMAD.MOV R39, RZ, RZ, -R39 ;  /* 0x000000ffff278224 */ /* 0x000fe200078e0a27 */
[----:B------:R-:W-:Y:S02]  /*cc80*/  ISETP.GE.AND P0, PT, R3, RZ, PT ;  /* 0x000000ff0300720c */ /* 0x000fe40003f06270 */
[----:B------:R-:W3:Y:S01]  /*cc90*/  LDL R3, [R1+0x27c0] ;  /* 0x0027c00001037983 */ /* 0x000ee20000100800 */
[----:B------:R-:W-:Y:S01]  /*cca0*/  @!P3 IMAD.MOV R40, RZ, RZ, -R40 ;  /* 0x000000ffff28b224 */ /* 0x000fe200078e0a28 */
[----:B------:R-:W-:Y:S02]  /*ccb0*/  ISETP.GE.AND P3, PT, R7, RZ, PT ;  /* 0x000000ff0700720c */ /* 0x000fe40003f66270 */
[----:B------:R-:W3:Y:S02]  /*ccc0*/  LDL R7, [R1+0x27bc] ;  /* 0x0027bc0001077983 */ /* 0x000ee40000100800 */
[----:B------:R-:W-:-:S09]  /*ccd0*/  @!P5 IMAD.MOV R42, RZ, RZ, -R42 ;  /* 0x000000ffff2ad224 */ /* 0x000fd200078e0a2a */
[----:B------:R-:W-:Y:S02]  /*cce0*/  @!P3 IMAD.MOV R45, RZ, RZ, -R45 ;  /* 0x000000ffff2db224 */ /* 0x000fe400078e0a2d */
[----:B------:R-:W-:Y:S02]  /*ccf0*/  @!P4 IMAD.MOV R41, RZ, RZ, -R41 ;  /* 0x000000ffff29c224 */ /* 0x000fe400078e0a29 */
[----:B------:R-:W-:Y:S02]  /*cd00*/  @!P2 IMAD.MOV R43, RZ, RZ, -R43 ;  /* 0x000000ffff2ba224 */ /* 0x000fe400078e0a2b */
        /* <DEDUP_REMOVED lines=15> */
[----:B------:R-:W-:-:S04]  /*ce00*/  ISETP.GE.AND P5, PT, R7, RZ, PT ;  /* 0x000000ff0700720c */ /* 0x000fc80003fa6270 */
[----:B------:R-:W-:-:S09]  /*ce10*/  @!P0 IMAD.MOV R49, RZ, RZ, -R49 ;  /* 0x000000ffff318224 */ /* 0x000fd200078e0a31 */
[----:B------:R-:W-:Y:S02]  /*ce20*/  @!P5 IMAD.MOV R52, RZ, RZ, -R52 ;  /* 0x000000ffff34d224 */ /* 0x000fe400078e0a34 */
[----:B------:R-:W-:Y:S02]  /*ce30*/  @!P2 IMAD.MOV R48, RZ, RZ, -R48 ;  /* 0x000000ffff30a224 */ /* 0x000fe400078e0a30 */
[----:B------:R-:W-:Y:S02]  /*ce40*/  @!P3 IMAD.MOV R50, RZ, RZ, -R50 ;  /* 0x000000ffff32b224 */ /* 0x000fe400078e0a32 */
[----:B------:R-:W-:Y:S01]  /*ce50*/  @!P4 IMAD.MOV R51, RZ, RZ, -R51 ;  /* 0x000000ffff33c224 */ /* 0x000fe200078e0a33 */
[----:B-----5:R-:W-:Y:S02]  /*ce60*/  ISETP.GE.AND P0, PT, R4, RZ, PT ;  /* 0x000000ff0400720c */ /* 0x020fe40003f06270 */
[----:B------:R-:W5:Y:S01]  /*ce70*/  LDL.LU R4, [R1+0x103c] ;  /* 0x00103c0001047983 */ /* 0x000f620000300800 */
[----:B----4-:R-:W-:-:S02]  /*ce80*/  ISETP.GE.AND P2, PT, R6, RZ, PT ;  /* 0x000000ff0600720c */ /* 0x010fc40003f46270 */
[----:B--2---:R-:W-:Y:S02]  /*ce90*/  ISETP.GE.AND P3, PT, R5, RZ, PT ;  /* 0x000000ff0500720c */ /* 0x004fe40003f66270 */
[----:B---3--:R-:W-:Y:S02]  /*cea0*/  ISETP.GE.AND P5, PT, R0, RZ, PT ;  /* 0x000000ff0000720c */ /* 0x008fe40003fa6270 */
[----:B------:R-:W2:Y:S04]  /*ceb0*/  LDL.LU R0, [R1+0x14c] ;  /* 0x00014c0001007983 */ /* 0x000ea80000300800 */
[----:B------:R-:W3:Y:S04]  /*cec0*/  LDL.LU R9, [R1+0x148] ;  /* 0x0001480001097983 */ /* 0x000ee80000300800 */
[----:B------:R-:W4:Y:S04]  /*ced0*/  LDL.LU R2, [R1+0x144] ;  /* 0x0001440001027983 */ /* 0x000f280000300800 */
[----:B------:R-:W3:Y:S04]  /*cee0*/  LDL.LU R8, [R1+0x140] ;  /* 0x0001400001087983 */ /* 0x000ee80000300800 */
[----:B------:R-:W3:Y:S04]  /*cef0*/  LDL.LU R7, [R1+0x13c] ;  /* 0x00013c0001077983 */ /* 0x000ee80000300800 */
[----:B------:R-:W3:Y:S01]  /*cf00*/  LDL.LU R6, [R1+0x138] ;  /* 0x0001380001067983 */ /* 0x000ee20000300800 */
[----:B------:R-:W-:-:S03]  /*cf10*/  ISETP.GE.AND P4, PT, R61, RZ, PT ;  /* 0x000000ff3d00720c */ /* 0x000fc60003f86270 */
[----:B------:R-:W3:Y:S04]  /*cf20*/  LDL.LU R5, [R1+0x134] ;  /* 0x0001340001057983 */ /* 0x000ee80000300800 */
[----:B------:R-:W3:Y:S01]  /*cf30*/  LDL.LU R61, [R1+0x130] ;  /* 0x00013000013d7983 */ /* 0x000ee20000300800 */
[----:B------:R-:W-:Y:S01]  /*cf40*/  @!P2 IMAD.MOV R53, RZ, RZ, -R53 ;  /* 0x000000ffff35a224 */ /* 0x000fe200078e0a35 */
[----:B------:R-:W-:Y:S02]  /*cf50*/  ISETP.GE.AND P2, PT, R3, RZ, PT ;  /* 0x000000ff0300720c */ /* 0x000fe40003f46270 */
[----:B------:R-:W0:Y:S02]  /*cf60*/  S2R R3, SR_TID.X ;  /* 0x0000000000037919 */ /* 0x000e240000002100 */
[----:B0-----:R-:W-:-:S05]  /*cf70*/  LOP3.LUT R3, R3, 0x1f, RZ, 0xc0, !PT ;  /* 0x0000001f03037812 */ /* 0x001fca00078ec0ff */
[----:B------:R-:W-:-:S05]  /*cf80*/  IMAD R3, R3, UR4, RZ ;  /* 0x0000000403037c24 */ /* 0x000fca000f8e02ff */
[----:B------:R0:W-:Y:S02]  /*cf90*/  STL [R1+0x190], R3 ;  /* 0x0001900301007387 */ /* 0x0001e40000100800 */
[----:B0-----:R-:W-:-:S05]  /*cfa0*/  IADD3 R3, P6, PT, R3, UR30, RZ ;  /* 0x0000001e03037c10 */ /* 0x001fca000ffde0ff */
[----:B------:R4:W-:Y:S01]  /*cfb0*/  STL [R1+0x29e8], R3 ;  /* 0x0029e80301007387 */ /* 0x0009e20000100800 */
[----:B------:R-:W-:Y:S01]  /*cfc0*/  @!P0 IMAD.MOV R54, RZ, RZ, -R54 ;  /* 0x000000ffff368224 */ /* 0x000fe200078e0a36 */
[----:B------:R-:W-:Y:S01]  /*cfd0*/  ISETP.GE.AND P0, PT, R11, RZ, PT ;  /* 0x000000ff0b00720c */ /* 0x000fe20003f06270 */
[----:B------:R-:W-:Y:S01]  /*cfe0*/  @!P3 IMAD.MOV R55, RZ, RZ, -R55 ;  /* 0x000000ffff37b224 */ /* 0x000fe200078e0a37 */
[----:B------:R-:W-:Y:S02]  /*cff0*/  ISETP.GE.AND P3, PT, R10, RZ, PT ;  /* 0x000000ff0a00720c */ /* 0x000fe40003f66270 */
[----:B-----5:R-:W-:-:S04]  /*d000*/  LOP3.LUT R4, RZ, R4, RZ, 0x33, !PT ;  /* 0x00000004ff047212 */ /* 0x020fc800078e33ff */
[----:B--2---:R-:W-:-:S05]  /*d010*/  SEL R0, R4, R0, !P1 ;  /* 0x0000000004007207 */ /* 0x004fca0004800000 */
[----:B------:R0:W-:Y:S01]  /*d020*/  STL [R1+0x2a60], R0 ;  /* 0x002a600001007387 */ /* 0x0001e20000100800 */
[C---:B----4-:R-:W-:Y:S02]  /*d030*/  SEL R3, R4.reuse, R2, !P1 ;  /* 0x0000000204037207 */ /* 0x050fe40004800000 */
[C---:B---3--:R-:W-:Y:S02]  /*d040*/  SEL R2, R4.reuse, R8, !P1 ;  /* 0x0000000804027207 */ /* 0x048fe40004800000 */
[----:B0-----:R-:W-:-:S05]  /*d050*/  SEL R0, R4, R9, !P1 ;  /* 0x0000000904007207 */ /* 0x001fca0004800000 */
[----:B------:R0:W-:Y:S04]  /*d060*/  STL [R1+0x188], R0 ;  /* 0x0001880001007387 */ /* 0x0001e80000100800 */
[----:B------:R1:W-:Y:S04]  /*d070*/  STL [R1+0x184], R3 ;  /* 0x0001840301007387 */ /* 0x0003e80000100800 */
[----:B------:R2:W-:Y:S01]  /*d080*/  STL [R1+0x180], R2 ;  /* 0x0001800201007387 */ /* 0x0005e20000100800 */
[C---:B0-----:R-:W-:Y:S02]  /*d090*/  SEL R0, R4.reuse, R7, !P1 ;  /* 0x0000000704007207 */ /* 0x041fe40004800000 */
[----:B-1----:R-:W-:-:S03]  /*d0a0*/  SEL R3, R4, R6, !P1 ;  /* 0x0000000604037207 */ /* 0x002fc60004800000 */
[----:B------:R0:W-:Y:S01]  /*d0b0*/  STL [R1+0x17c], R0 ;  /* 0x00017c0001007387 */ /* 0x0001e20000100800 */
[----:B--2---:R-:W-:-:S03]  /*d0c0*/  SEL R2, R4, R5, !P1 ;  /* 0x0000000504027207 */ /* 0x004fc60004800000 */
[----:B------:R1:W-:Y:S01]  /*d0d0*/  STL [R1+0x178], R3 ;  /* 0x0001780301007387 */ /* 0x0003e20000100800 */
[----:B0-----:R-:W-:-:S03]  /*d0e0*/  SEL R0, R4, R61, !P1 ;  /* 0x0000003d04007207 */ /* 0x001fc60004800000 */
[----:B-1----:R-:W2:Y:S04]  /*d0f0*/  LDL.LU R3, [R1+0x12c] ;  /* 0x00012c0001037983 */ /* 0x002ea80000300800 */
[----:B------:R0:W-:Y:S04]  /*d100*/  STL [R1+0x174], R2 ;  /* 0x0001740201007387 */ /* 0x0001e80000100800 */
[----:B------:R-:W3:Y:S04]  /*d110*/  LDL.LU R32, [R1+0x128] ;  /* 0x0001280001207983 */ /* 0x000ee80000300800 */
[----:B------:R2:W-:Y:S04]  /*d120*/  STL [R1+0x170], R0 ;  /* 0x0001700001007387 */ /* 0x0005e80000100800 */
[----:B------:R-:W4:Y:S04]  /*d130*/  LDL.LU R31, [R1+0x124] ;  /* 0x00012400011f7983 */ /* 0x000f280000300800 */
[----:B------:R-:W5:Y:S04]  /*d140*/  LDL.LU R30, [R1+0x120] ;  /* 0x00012000011e7983 */ /* 0x000f680000300800 */
        /* <DEDUP_REMOVED lines=21> */
[----:B0-----:R-:W5:Y:S04]  /*d2a0*/  LDL.LU R2, [R1+0x98] ;  /* 0x0000980001027983 */ /* 0x001f680000300800 */
[----:B------:R-:W5:Y:S04]  /*d2b0*/  LDL.LU R8, [R1+0x94] ;  /* 0x0000940001087983 */ /* 0x000f680000300800 */
[----:B------:R-:W5:Y:S04]  /*d2c0*/  LDL.LU R7, [R1+0x8c] ;  /* 0x00008c0001077983 */ /* 0x000f680000300800 */
[----:B------:R-:W5:Y:S04]  /*d2d0*/  LDL.LU R6, [R1+0x88] ;  /* 0x0000880001067983 */ /* 0x000f680000300800 */
[----:B------:R-:W5:Y:S04]  /*d2e0*/  LDL.LU R5, [R1+0x84] ;  /* 0x0000840001057983 */ /* 0x000f680000300800 */
[----:B------:R-:W5:Y:S01]  /*d2f0*/  LDL.LU R61, [R1+0x80] ;  /* 0x00008000013d7983 */ /* 0x000f620000300800 */
[----:B--2---:R-:W-:-:S02]  /*d300*/  SEL R0, R4, R3, !P1 ;  /* 0x0000000304007207 */ /* 0x004fc40004800000 */
[----:B---3--:R-:W-:-:S03]  /*d310*/  SEL R3, R4, R32, !P1 ;  /* 0x0000002004037207 */ /* 0x008fc60004800000 */
[----:B------:R5:W-:Y:S04]  /*d320*/  STL [R1+0x16c], R0 ;  /* 0x00016c0001007387 */ /* 0x000be80000100800 */
[----:B------:R0:W-:Y:S01]  /*d330*/  STL [R1+0x168], R3 ;  /* 0x0001680301007387 */ /* 0x0001e20000100800 */
[C---:B----4-:R-:W-:Y:S02]  /*d340*/  SEL R31, R4.reuse, R31, !P1 ;  /* 0x0000001f041f7207 */ /* 0x050fe40004800000 */
[----:B-----5:R-:W-:-:S03]  /*d350*/  SEL R0, R4, R30, !P1 ;  /* 0x0000001e04007207 */ /* 0x020fc60004800000 */
[----:B------:R-:W-:Y:S01]  /*d360*/  STL [R1+0x164], R31 ;  /* 0x0001641f01007387 */ /* 0x000fe20000100800 */
[----:B0-----:R-:W-:-:S03]  /*d370*/  SEL R3, R4, R29, !P1 ;  /* 0x0000001d04037207 */ /* 0x001fc60004800000 */
[----:B------:R0:W-:Y:S01]  /*d380*/  STL [R1+0x160], R0 ;  /* 0x0001600001007387 */ /* 0x0001e20000100800 */
[----:B------:R-:W-:-:S03]  /*d390*/  SEL R28, R4, R28, !P1 ;  /* 0x0000001c041c7207 */ /* 0x000fc60004800000 */
[----:B------:R1:W-:Y:S01]  /*d3a0*/  STL [R1+0x15c], R3 ;  /* 0x00015c0301007387 */ /* 0x0003e20000100800 */
[----:B0-----:R-:W-:-:S03]  /*d3b0*/  SEL R0, R4, R27, !P1 ;  /* 0x0000001b04007207 */ /* 0x001fc60004800000 */
[----:B------:R-:W-:Y:S01]  /*d3c0*/  STL [R1+0x158], R28 ;  /* 0x0001581c01007387 */ /* 0x000fe20000100800 */
[----:B-1----:R-:W-:-:S03]  /*d3d0*/  SEL R3, R4, R26, !P1 ;  /* 0x0000001a04037207 */ /* 0x002fc60004800000 */
        /* <DEDUP_REMOVED lines=21> */
[C---:B------:R-:W-:Y:S02]  /*d530*/  SEL R13, R4.reuse, R13, !P1 ;  /* 0x0000000d040d7207 */ /* 0x040fe40004800000 */
[C---:B0-----:R-:W-:Y:S01]  /*d540*/  SEL R0, R4.reuse, R15, !P1 ;  /* 0x0000000f04007207 */ /* 0x041fe20004800000 */
[----:B------:R-:W-:Y:S01]  /*d550*/  STL [R1+0x128], R16 ;  /* 0x0001281001007387 */ /* 0x000fe20000100800 */
[----:B-1----:R-:W-:-:S03]  /*d560*/  SEL R3, R4, R14, !P1 ;  /* 0x0000000e04037207 */ /* 0x002fc60004800000 */
[----:B------:R0:W-:Y:S04]  /*d570*/  STL [R1+0x124], R0 ;  /* 0x0001240001007387 */ /* 0x0001e80000100800 */
[----:B------:R1:W-:Y:S01]  /*d580*/  STL [R1+0x120], R3 ;  /* 0x0001200301007387 */ /* 0x0003e20000100800 */
[C---:B------:R-:W-:Y:S02]  /*d590*/  SEL R10, R4.reuse, R10, !P1 ;  /* 0x0000000a040a7207 */ /* 0x040fe40004800000 */
[C---:B0-----:R-:W-:Y:S01]  /*d5a0*/  SEL R0, R4.reuse, R12, !P1 ;  /* 0x0000000c04007207 */ /* 0x041fe20004800000 */
[----:B------:R-:W-:Y:S01]  /*d5b0*/  STL [R1+0x11c], R13 ;  /* 0x00011c0d01007387 */ /* 0x000fe20000100800 */
[----:B-1----:R-:W-:-:S03]  /*d5c0*/  SEL R3, R4, R11, !P1 ;  /* 0x0000000b04037207 */ /* 0x002fc60004800000 */
[----:B------:R0:W-:Y:S04]  /*d5d0*/  STL [R1+0x118], R0 ;  /* 0x0001180001007387 */ /* 0x0001e80000100800 */
[----:B------:R1:W-:Y:S01]  /*d5e0*/  STL [R1+0x114], R3 ;  /* 0x0001140301007387 */ /* 0x0003e20000100800 */
[----:B0-----:R-:W-:-:S03]  /*d5f0*/  SEL R0, R4, R9, !P1 ;  /* 0x0000000904007207 */ /* 0x001fc60004800000 */
[----:B------:R-:W-:Y:S01]  /*d600*/  STL [R1+0xb4], R10 ;  /* 0x0000b40a01007387 */ /* 0x000fe20000100800 */
[C---:B-1----:R-:W-:Y:S02]  /*d610*/  SEL R3, R4.reuse, R2, !P1 ;  /* 0x0000000204037207 */ /* 0x042fe40004800000 */
[C---:B------:R-:W-:Y:S01]  /*d620*/  SEL R2, R4.reuse, R8, !P1 ;  /* 0x0000000804027207 */ /* 0x040fe20004800000 */
[----:B------:R0:W-:Y:S04]  /*d630*/  STL [R1+0xc0], R0 ;  /* 0x0000c00001007387 */ /* 0x0001e80000100800 */
[----:B------:R1:W-:Y:S04]  /*d640*/  STL [R1+0xd0], R3 ;  /* 0x0000d00301007387 */ /* 0x0003e80000100800 */
[----:B------:R2:W-:Y:S01]  /*d650*/  STL [R1+0xd8], R2 ;  /* 0x0000d80201007387 */ /* 0x0005e20000100800 */
[----:B0-----:R-:W-:-:S02]  /*d660*/  SEL R0, R4, R7, !P1 ;  /* 0x0000000704007207 */ /* 0x001fc40004800000 */
[----:B-1----:R-:W-:-:S03]  /*d670*/  SEL R3, R4, R6, !P1 ;  /* 0x0000000604037207 */ /* 0x002fc60004800000 */
[----:B------:R-:W-:Y:S01]  /*d680*/  STL [R1+0xe8], R0 ;  /* 0x0000e80001007387 */ /* 0x000fe20000100800 */
[----:B--2---:R-:W-:-:S03]  /*d690*/  SEL R2, R4, R5, !P1 ;  /* 0x0000000504027207 */ /* 0x004fc60004800000 */
[----:B------:R-:W-:Y:S04]  /*d6a0*/  STL [R1+0xf0], R3 ;  /* 0x0000f00301007387 */ /* 0x000fe80000100800 */
[----:B------:R-:W2:Y:S04]  /*d6b0*/  LDL.LU R32, [R1+0x78] ;  /* 0x0000780001207983 */ /* 0x000ea80000300800 */
[----:B------:R0:W-:Y:S04]  /*d6c0*/  STL [R1+0x100], R2 ;  /* 0x0001000201007387 */ /* 0x0001e80000100800 */
[----:B------:R-:W3:Y:S04]  /*d6d0*/  LDL.LU R31, [R1+0x74] ;  /* 0x00007400011f7983 */ /* 0x000ee80000300800 */
        /* <DEDUP_REMOVED lines=24> */
[----:B------:R-:W5:Y:S01]  /*d860*/  LDL.LU R7, [R1+0x10] ;  /* 0x0000100001077983 */ /* 0x000f620000300800 */
[----:B------:R-:W-:-:S03]  /*d870*/  SEL R0, R4, R61, !P1 ;  /* 0x0000003d04007207 */ /* 0x000fc60004800000 */
[----:B------:R-:W5:Y:S04]  /*d880*/  LDL.LU R6, [R1+0xc] ;  /* 0x00000c0001067983 */ /* 0x000f680000300800 */
[----:B------:R-:W5:Y:S04]  /*d890*/  LDL.LU R5, [R1+0x8] ;  /* 0x0000080001057983 */ /* 0x000f680000300800 */
[----:B------:R-:W5:Y:S04]  /*d8a0*/  LDL.LU R61, [R1+0x4] ;  /* 0x00000400013d7983 */ /* 0x000f680000300800 */
[----:B------:R-:W5:Y:S01]  /*d8b0*/  LDL.LU R3, [R1] ;  /* 0x0000000001037983 */ /* 0x000f620000300800 */
[----:B--2---:R-:W-:-:S05]  /*d8c0*/  SEL R32, R4, R32, !P1 ;  /* 0x0000002004207207 */ /* 0x004fca0004800000 */
[----:B------:R0:W-:Y:S01]  /*d8d0*/  STL [R1+0x110], R32 ;  /* 0x0001102001007387 */ /* 0x0001e20000100800 */
[C---:B---3--:R-:W-:Y:S02]  /*d8e0*/  SEL R31, R4.reuse, R31, !P1 ;  /* 0x0000001f041f7207 */ /* 0x048fe40004800000 */
[C---:B----4-:R-:W-:Y:S01]  /*d8f0*/  SEL R30, R4.reuse, R30, !P1 ;  /* 0x0000001e041e7207 */ /* 0x050fe20004800000 */
[----:B0-----:R-:W2:Y:S01]  /*d900*/  LDL.LU R32, [R1+0x2ad8] ;  /* 0x002ad80001207983 */ /* 0x001ea20000300800 */
[----:B-----5:R-:W-:-:S03]  /*d910*/  SEL R29, R4, R29, !P1 ;  /* 0x0000001d041d7207 */ /* 0x020fc60004800000 */
[----:B------:R0:W-:Y:S01]  /*d920*/  STL [R1+0x108], R31 ;  /* 0x0001081f01007387 */ /* 0x0001e20000100800 */
[C---:B------:R-:W-:Y:S02]  /*d930*/  SEL R28, R4.reuse, R28, !P1 ;  /* 0x0000001c041c7207 */ /* 0x040fe40004800000 */
[C---:B------:R-:W-:Y:S01]  /*d940*/  SEL R27, R4.reuse, R27, !P1 ;  /* 0x0000001b041b7207 */ /* 0x040fe20004800000 */
[----:B0-----:R-:W3:Y:S01]  /*d950*/  LDL.LU R31, [R1+0x2ad4] ;  /* 0x002ad400011f7983 */ /* 0x001ee20000300800 */
[----:B------:R-:W-:-:S03]  /*d960*/  SEL R26, R4, R26, !P1 ;  /* 0x0000001a041a7207 */ /* 0x000fc60004800000 */
[----:B------:R0:W-:Y:S01]  /*d970*/  STL [R1+0x104], R30 ;  /* 0x0001041e01007387 */ /* 0x0001e20000100800 */
[C---:B------:R-:W-:Y:S02]  /*d980*/  SEL R25, R4.reuse, R25, !P1 ;  /* 0x0000001904197207 */ /* 0x040fe40004800000 */
[C---:B------:R-:W-:Y:S01]  /*d990*/  SEL R24, R4.reuse, R24, !P1 ;  /* 0x0000001804187207 */ /* 0x040fe20004800000 */
[----:B0-----:R-:W4:Y:S04]  /*d9a0*/  LDL.LU R30, [R1+0x2ad0] ;  /* 0x002ad000011e7983 */ /* 0x001f280000300800 */
[----:B------:R0:W-:Y:S01]  /*d9b0*/  STL [R1+0xfc], R29 ;  /* 0x0000fc1d01007387 */ /* 0x0001e20000100800 */
[----:B------:R-:W-:-:S03]  /*d9c0*/  SEL R23, R4, R23, !P1 ;  /* 0x0000001704177207 */ /* 0x000fc60004800000 */
[----:B0-----:R-:W5:Y:S04]  /*d9d0*/  LDL.LU R29, [R1+0x2acc] ;  /* 0x002acc00011d7983 */ /* 0x001f680000300800 */
[----:B------:R0:W-:Y:S01]  /*d9e0*/  STL [R1+0xf8], R28 ;  /* 0x0000f81c01007387 */ /* 0x0001e20000100800 */
[----:B------:R-:W-:-:S03]  /*d9f0*/  SEL R22, R4, R22, !P1 ;  /* 0x0000001604167207 */ /* 0x000fc60004800000 */
[----:B0-----:R-:W2:Y:S04]  /*da00*/  LDL.LU R28, [R1+0x2ac8] ;  /* 0x002ac800011c7983 */ /* 0x001ea80000300800 */
        /* <DEDUP_REMOVED lines=57> */
[----:B------:R0:W-:Y:S04]  /*dda0*/  STL [R1+0x90], R2 ;  /* 0x0000900201007387 */ /* 0x0001e80000100800 */
[----:B0-----:R-:W2:Y:S04]  /*ddb0*/  LDL.LU R2, [R1+0x2a78] ;  /* 0x002a780001027983 */ /* 0x001ea80000300800 */
[----:B------:R0:W-:Y:S04]  /*ddc0*/  STL [R1+0x8c], R8 ;  /* 0x00008c0801007387 */ /* 0x0001e80000100800 */
[----:B0-----:R-:W3:Y:S04]  /*ddd0*/  LDL.LU R8, [R1+0x2a74] ;  /* 0x002a740001087983 */ /* 0x001ee80000300800 */
[----:B------:R0:W-:Y:S04]  /*dde0*/  STL [R1+0x88], R7 ;  /* 0x0000880701007387 */ /* 0x0001e80000100800 */
[----:B0-----:R-:W3:Y:S04]  /*ddf0*/  LDL.LU R7, [R1+0x2a70] ;  /* 0x002a700001077983 */ /* 0x001ee80000300800 */
[----:B------:R0:W-:Y:S04]  /*de00*/  STL [R1+0x84], R6 ;  /* 0x0000840601007387 */ /* 0x0001e80000100800 */
[----:B0-----:R-:W3:Y:S04]  /*de10*/  LDL.LU R6, [R1+0x2a6c] ;  /* 0x002a6c0001067983 */ /* 0x001ee80000300800 */
[----:B------:R0:W-:Y:S04]  /*de20*/  STL [R1+0x80], R5 ;  /* 0x0000800501007387 */ /* 0x0001e80000100800 */
[----:B0-----:R-:W4:Y:S04]  /*de30*/  LDL.LU R5, [R1+0x2a68] ;  /* 0x002a680001057983 */ /* 0x001f280000300800 */
[----:B------:R0:W-:Y:S04]  /*de40*/  STL [R1+0x7c], R61 ;  /* 0x00007c3d01007387 */ /* 0x0001e80000100800 */
[----:B0-----:R-:W5:Y:S01]  /*de50*/  LDL.LU R61, [R1+0x2a64] ;  /* 0x002a6400013d7983 */ /* 0x001f620000300800 */
[----:B------:R-:W-:-:S05]  /*de60*/  SEL R3, R4, R3, !P1 ;  /* 0x0000000304037207 */ /* 0x000fca0004800000 */
[----:B------:R4:W-:Y:S01]  /*de70*/  STL [R1+0x78], R3 ;  /* 0x0000780301007387 */ /* 0x0009e20000100800 */
[C---:B--2---:R-:W-:Y:S02]  /*de80*/  SEL R2, R4.reuse, R2, !P1 ;  /* 0x0000000204027207 */ /* 0x044fe40004800000 */
[C---:B---3--:R-:W-:Y:S02]  /*de90*/  SEL R6, R4.reuse, R6, !P1 ;  /* 0x0000000604067207 */ /* 0x048fe40004800000 */
[C---:B----4-:R-:W-:Y:S02]  /*dea0*/  SEL R3, R4.reuse, R5, !P1 ;  /* 0x0000000504037207 */ /* 0x050fe40004800000 */
[C---:B------:R-:W-:Y:S02]  /*deb0*/  SEL R5, R4.reuse, R7, !P1 ;  /* 0x0000000704057207 */ /* 0x040fe40004800000 */
[----:B-----5:R-:W-:-:S05]  /*dec0*/  SEL R61, R4, R61, !P1 ;  /* 0x0000003d043d7207 */ /* 0x020fca0004800000 */
[----:B------:R-:W-:Y:S04]  /*ded0*/  STL [R1+0x74], R61 ;  /* 0x0000743d01007387 */ /* 0x000fe80000100800 */
[----:B------:R0:W-:Y:S04]  /*dee0*/  STL [R1+0x70], R3 ;  /* 0x0000700301007387 */ /* 0x0001e80000100800 */
[----:B------:R-:W-:Y:S01]  /*def0*/  STL [R1+0x6c], R6 ;  /* 0x00006c0601007387 */ /* 0x000fe20000100800 */
[----:B0-----:R-:W-:-:S03]  /*df00*/  SEL R3, R4, R8, !P1 ;  /* 0x0000000804037207 */ /* 0x001fc60004800000 */
[----:B------:R0:W-:Y:S04]  /*df10*/  STL [R1+0x68], R5 ;  /* 0x0000680501007387 */ /* 0x0001e80000100800 */
[----:B------:R1:W-:Y:S04]  /*df20*/  STL [R1+0x64], R3 ;  /* 0x0000640301007387 */ /* 0x0003e80000100800 */
[----:B------:R2:W-:Y:S01]  /*df30*/  STL [R1+0x60], R2 ;  /* 0x0000600201007387 */ /* 0x0005e20000100800 */
[C---:B0-----:R-:W-:Y:S02]  /*df40*/  SEL R5, R4.reuse, R9, !P1 ;  /* 0x0000000904057207 */ /* 0x041fe40004800000 */
[----:B-1----:R-:W-:-:S03]  /*df50*/  SEL R3, R4, R10, !P1 ;  /* 0x0000000a04037207 */ /* 0x002fc60004800000 */
[----:B------:R0:W-:Y:S01]  /*df60*/  STL [R1+0x5c], R5 ;  /* 0x00005c0501007387 */ /* 0x0001e20000100800 */
[----:B--2---:R-:W-:-:S03]  /*df70*/  SEL R2, R4, R11, !P1 ;  /* 0x0000000b04027207 */ /* 0x004fc60004800000 */
        /* <DEDUP_REMOVED lines=34> */
[----:B------:R-:W-:Y:S01]  /*e1a0*/  STL [R1+0x14], R5 ;  /* 0x0000140501007387 */ /* 0x000fe20000100800 */
[----:B--2---:R-:W-:-:S03]  /*e1b0*/  SEL R2, R4, R29, !P1 ;  /* 0x0000001d04027207 */ /* 0x004fc60004800000 */
[----:B------:R-:W-:Y:S04]  /*e1c0*/  STL [R1+0x10], R3 ;  /* 0x0000100301007387 */ /* 0x000fe80000100800 */
[----:B------:R0:W-:Y:S04]  /*e1d0*/  STL [R1+0xc], R2 ;  /* 0x00000c0201007387 */ /* 0x0001e80000100800 */
[----:B0-----:R-:W2:Y:S01]  /*e1e0*/  LDL.LU R2, [R1+0x190] ;  /* 0x0001900001027983 */ /* 0x001ea20000300800 */
[C---:B------:R-:W-:Y:S02]  /*e1f0*/  SEL R5, R4.reuse, R30, !P1 ;  /* 0x0000001e04057207 */ /* 0x040fe40004800000 */
[----:B------:R-:W-:-:S03]  /*e200*/  SEL R3, R4, R31, !P1 ;  /* 0x0000001f04037207 */ /* 0x000fc60004800000 */
[----:B------:R0:W-:Y:S01]  /*e210*/  STL [R1+0x8], R5 ;  /* 0x0000080501007387 */ /* 0x0001e20000100800 */
[C---:B------:R-:W-:Y:S02]  /*e220*/  SEL R61, R4.reuse, R33, !P1 ;  /* 0x00000021043d7207 */ /* 0x040fe40004800000 */
[C---:B------:R-:W-:Y:S02]  /*e230*/  SEL R34, R4.reuse, R34, !P1 ;  /* 0x0000002204227207 */ /* 0x040fe40004800000 */
[C---:B------:R-:W-:Y:S01]  /*e240*/  SEL R35, R4.reuse, R35, !P1 ;  /* 0x0000002304237207 */ /* 0x040fe20004800000 */
[----:B0-----:R-:W3:Y:S04]  /*e250*/  LDL.LU R5, [R1+0x188] ;  /* 0x0001880001057983 */ /* 0x001ee80000300800 */
[----:B------:R0:W-:Y:S04]  /*e260*/  STL [R1+0x4], R3 ;  /* 0x0000040301007387 */ /* 0x0001e80000100800 */
[----:B------:R-:W4:Y:S01]  /*e270*/  LDL.LU R6, [R1+0x184] ;  /* 0x0001840001067983 */ /* 0x000f220000300800 */
[----:B------:R-:W-:-:S03]  /*e280*/  SEL R36, R4, R36, !P1 ;  /* 0x0000002404247207 */ /* 0x000fc60004800000 */
[----:B------:R-:W5:Y:S01]  /*e290*/  LDL.LU R7, [R1+0x180] ;  /* 0x0001800001077983 */ /* 0x000f620000300800 */
[----:B0-----:R-:W-:-:S03]  /*e2a0*/  SEL R3, R4, R32, !P1 ;  /* 0x0000002004037207 */ /* 0x001fc60004800000 */
[----:B------:R-:W3:Y:S01]  /*e2b0*/  LDL.LU R8, [R1+0x17c] ;  /* 0x00017c0001087983 */ /* 0x000ee20000300800 */
[----:B------:R-:W-:-:S03]  /*e2c0*/  SEL R37, R4, R37, !P1 ;  /* 0x0000002504257207 */ /* 0x000fc60004800000 */
[----:B------:R-:W3:Y:S01]  /*e2d0*/  LDL.LU R9, [R1+0x178] ;  /* 0x0001780001097983 */ /* 0x000ee20000300800 */
[----:B------:R-:W-:-:S03]  /*e2e0*/  SEL R38, R4, R38, !P1 ;  /* 0x0000002604267207 */ /* 0x000fc60004800000 */
[----:B------:R-:W3:Y:S01]  /*e2f0*/  LDL.LU R10, [R1+0x174] ;  /* 0x00017400010a7983 */ /* 0x000ee20000300800 */
[----:B------:R-:W-:-:S03]  /*e300*/  SEL R39, R4, R39, !P1 ;  /* 0x0000002704277207 */ /* 0x000fc60004800000 */
[----:B------:R-:W-:Y:S01]  /*e310*/  STL [R1+0x29ec], R3 ;  /* 0x0029ec0301007387 */ /* 0x000fe20000100800 */
        /* <DEDUP_REMOVED lines=13> */
[----:B------:R0:W-:Y:S01]  /*e3f0*/  STL [R1+0x2a08], R39 ;  /* 0x002a082701007387 */ /* 0x0001e20000100800 */
        /* <DEDUP_REMOVED lines=8> */
[----:B------:R-:W-:Y:S01]  /*e480*/  @!P4 IMAD.MOV R56, RZ, RZ, -R56 ;  /* 0x000000ffff38c224 */ /* 0x000fe200078e0a38 */
[C---:B------:R-:W-:Y:S02]  /*e490*/  SEL R51, R4.reuse, R51, !P1 ;  /* 0x0000003304337207 */ /* 0x040fe40004800000 */
[----:B------:R-:W-:Y:S01]  /*e4a0*/  STL [R1+0x2a1c], R44 ;  /* 0x002a1c2c01007387 */ /* 0x000fe20000100800 */
[----:B------:R-:W-:Y:S01]  /*e4b0*/  @!P5 IMAD.MOV R57, RZ, RZ, -R57 ;  /* 0x000000ffff39d224 */ /* 0x000fe200078e0a39 */
[C---:B------:R-:W-:Y:S02]  /*e4c0*/  SEL R52, R4.reuse, R52, !P1 ;  /* 0x0000003404347207 */ /* 0x040fe40004800000 */
[----:B------:R-:W-:Y:S01]  /*e4d0*/  STL [R1+0x2a20], R45 ;  /* 0x002a202d01007387 */ /* 0x000fe20000100800 */
[----:B------:R-:W-:Y:S01]  /*e4e0*/  @!P2 IMAD.MOV R58, RZ, RZ, -R58 ;  /* 0x000000ffff3aa224 */ /* 0x000fe200078e0a3a */
[----:B------:R-:W-:-:S02]  /*e4f0*/  SEL R53, R4, R53, !P1 ;  /* 0x0000003504357207 */ /* 0x000fc40004800000 */
[----:B------:R-:W-:Y:S01]  /*e500*/  STL [R1+0x2a24], R46 ;  /* 0x002a242e01007387 */ /* 0x000fe20000100800 */
[----:B------:R-:W-:Y:S01]  /*e510*/  @!P0 IMAD.MOV R59, RZ, RZ, -R59 ;  /* 0x000000ffff3b8224 */ /* 0x000fe200078e0a3b */
[C---:B------:R-:W-:Y:S02]  /*e520*/  SEL R54, R4.reuse, R54, !P1 ;  /* 0x0000003604367207 */ /* 0x040fe40004800000 */
[----:B------:R-:W-:Y:S01]  /*e530*/  STL [R1+0x2a28], R47 ;  /* 0x002a282f01007387 */ /* 0x000fe20000100800 */
[----:B------:R-:W-:Y:S01]  /*e540*/  @!P3 IMAD.MOV R60, RZ, RZ, -R60 ;  /* 0x000000ffff3cb224 */ /* 0x000fe200078e0a3c */
[C---:B------:R-:W-:Y:S02]  /*e550*/  SEL R55, R4.reuse, R55, !P1 ;  /* 0x0000003704377207 */ /* 0x040fe40004800000 */
        /* <DEDUP_REMOVED lines=10> */
[----:B------:R-:W-:Y:S04]  /*e600*/  STL [R1+0x2a40], R53 ;  /* 0x002a403501007387 */ /* 0x000fe80000100800 */
[----:B------:R-:W-:Y:S04]  /*e610*/  STL [R1+0x2a44], R54 ;  /* 0x002a443601007387 */ /* 0x000fe80000100800 */
[----:B------:R-:W-:Y:S04]  /*e620*/  STL [R1+0x2a48], R55 ;  /* 0x002a483701007387 */ /* 0x000fe80000100800 */
[----:B------:R-:W-:Y:S04]  /*e630*/  STL [R1+0x2a4c], R56 ;  /* 0x002a4c3801007387 */ /* 0x000fe80000100800 */
[----:B------:R-:W-:Y:S04]  /*e640*/  STL [R1+0x2a50], R57 ;  /* 0x002a503901007387 */ /* 0x000fe80000100800 */
[----:B------:R-:W-:Y:S04]  /*e650*/  STL [R1+0x2a54], R58 ;  /* 0x002a543a01007387 */ /* 0x000fe80000100800 */
[----:B------:R-:W-:Y:S04]  /*e660*/  STL [R1+0x2a58], R59 ;  /* 0x002a583b01007387 */ /* 0x000fe80000100800 */
[----:B------:R1:W-:Y:S01]  /*e670*/  STL [R1+0x2a5c], R4 ;  /* 0x002a5c0401007387 */ /* 0x0003e20000100800 */
[----:B--2---:R-:W-:Y:S01]  /*e680*/  LEA.HI.X.SX32 R2, R2, UR31, 0x1, P6 ;  /* 0x0000001f02027c11 */ /* 0x004fe2000b0f0eff */
[----:B------:R-:W2:Y:S04]  /*e690*/  LDCU.64 UR30, c[0x0][0x380] ;  /* 0x00007000ff1e77ac */ /* 0x000ea80008000a00 */
[----:B------:R0:W-:Y:S04]  /*e6a0*/  STL [R1+0x29e4], R2 ;  /* 0x0029e40201007387 */ /* 0x0001e80000100800 */
[----:B------:R-:W2:Y:S04]  /*e6b0*/  LDL.LU R11, [R1+0x170] ;  /* 0x00017000010b7983 */ /* 0x000ea80000300800 */
        /* <DEDUP_REMOVED lines=22> */
[----:B0-----:R-:W2:Y:S04]  /*e820*/  LDL.LU R39, [R1+0x114] ;  /* 0x0001140001277983 */ /* 0x001ea80000300800 */
[----:B------:R-:W1:Y:S04]  /*e830*/  LDL.LU R38, [R1+0xb4] ;  /* 0x0000b40001267983 */ /* 0x000e680000300800 */
[----:B------:R-:W2:Y:S04]  /*e840*/  LDL.LU R37, [R1+0xc0] ;  /* 0x0000c00001257983 */ /* 0x000ea80000300800 */
[----:B------:R-:W3:Y:S04]  /*e850*/  LDL.LU R36, [R1+0xd0] ;  /* 0x0000d00001247983 */ /* 0x000ee80000300800 */
[----:B------:R-:W4:Y:S04]  /*e860*/  LDL.LU R35, [R1+0xd8] ;  /* 0x0000d80001237983 */ /* 0x000f280000300800 */
[----:B------:R-:W5:Y:S04]  /*e870*/  LDL.LU R34, [R1+0xe8] ;  /* 0x0000e80001227983 */ /* 0x000f680000300800 */
[----:B------:R-:W5:Y:S04]  /*e880*/  LDL.LU R61, [R1+0xf0] ;  /* 0x0000f000013d7983 */ /* 0x000f680000300800 */
[----:B------:R-:W5:Y:S01]  /*e890*/  LDL.LU R3, [R1+0x100] ;  /* 0x0001000001037983 */ /* 0x000f620000300800 */
[----:B-1----:R-:W-:-:S02]  /*e8a0*/  IMAD R4, R38, UR21, RZ ;  /* 0x0000001526047c24 */ /* 0x002fc4000f8e02ff */
[----:B--2---:R-:W-:-:S03]  /*e8b0*/  IMAD R37, R37, UR21, RZ ;  /* 0x0000001525257c24 */ /* 0x004fc6000f8e02ff */
[----:B------:R4:W-:Y:S01]  /*e8c0*/  STL [R1+0xb4], R4 ;  /* 0x0000b40401007387 */ /* 0x0009e20000100800 */
[----:B---3--:R-:W-:-:S03]  /*e8d0*/  IMAD R2, R36, UR21, RZ ;  /* 0x0000001524027c24 */ /* 0x008fc6000f8e02ff */
[----:B------:R-:W-:Y:S01]  /*e8e0*/  STL [R1+0xc0], R37 ;  /* 0x0000c02501007387 */ /* 0x000fe20000100800 */
[----:B----4-:R-:W-:-:S03]  /*e8f0*/  IMAD R4, R35, UR21, RZ ;  /* 0x0000001523047c24 */ /* 0x010fc6000f8e02ff */
[----:B------:R0:W-:Y:S01]  /*e900*/  STL [R1+0xd0], R2 ;  /* 0x0000d00201007387 */ /* 0x0001e20000100800 */
[----:B-----5:R-:W-:-:S03]  /*e910*/  IMAD R34, R34, UR21, RZ ;  /* 0x0000001522227c24 */ /* 0x020fc6000f8e02ff */
[----:B------:R1:W-:Y:S01]  /*e920*/  STL [R1+0xd8], R4 ;  /* 0x0000d80401007387 */ /* 0x0003e20000100800 */
[----:B0-----:R-:W-:-:S03]  /*e930*/  IMAD R2, R61, UR21, RZ ;  /* 0x000000153d027c24 */ /* 0x001fc6000f8e02ff */
[----:B-1----:R-:W2:Y:S04]  /*e940*/  LDL.LU R4, [R1+0x110] ;  /* 0x0001100001047983 */ /* 0x002ea80000300800 */
[----:B------:R-:W-:Y:S04]  /*e950*/  STL [R1+0xe8], R34 ;  /* 0x0000e82201007387 */ /* 0x000fe80000100800 */
[----:B------:R-:W3:Y:S01]  /*e960*/  LDL.LU R59, [R1+0x108] ;  /* 0x00010800013b7983 */ /* 0x000ee20000300800 */
[----:B------:R-:W-:-:S03]  /*e970*/  IMAD R3, R3, UR21, RZ ;  /* 0x0000001503037c24 */ /* 0x000fc6000f8e02ff */
[----:B------:R0:W-:Y:S04]  /*e980*/  STL [R1+0xf0], R2 ;  /* 0x0000f00201007387 */ /* 0x0001e80000100800 */
[----:B------:R-:W4:Y:S01]  /*e990*/  LDL.LU R58, [R1+0x104] ;  /* 0x00010400013a7983 */ /* 0x000f220000300800 */
[----:B0-----:R-:W-:-:S03]  /*e9a0*/  IMAD R2, R0, UR21, RZ ;  /* 0x0000001500027c24 */ /* 0x001fc6000f8e02ff */
[----:B------:R-:W5:Y:S04]  /*e9b0*/  LDL.LU R0, [R1+0x2a60] ;  /* 0x002a600001007983 */ /* 0x000f680000300800 */
[----:B------:R0:W-:Y:S04]  /*e9c0*/  STL [R1+0x100], R3 ;  /* 0x0001000301007387 */ /* 0x0001e80000100800 */
[----:B------:R-:W5:Y:S04]  /*e9d0*/  LDL.LU R57, [R1+0xfc] ;  /* 0x0000fc0001397983 */ /* 0x000f680000300800 */
[----:B------:R-:W5:Y:S04]  /*e9e0*/  LDL.LU R56, [R1+0xf8] ;  /* 0x0000f80001387983 */ /* 0x000f680000300800 */
[----:B------:R2:W-:Y:S04]  /*e9f0*/  STL [R1+0x10c], R2 ;  /* 0x00010c0201007387 */ /* 0x0005e80000100800 */
        /* <DEDUP_REMOVED lines=13> */
[----:B------:R-:W5:Y:S01]  /*ead0*/  LDL.LU R42, [R1+0xa8] ;  /* 0x0000a800012a7983 */ /* 0x000f620000300800 */
[----:B------:R-:W-:-:S03]  /*eae0*/  IMAD R60, R39, UR21, RZ ;  /* 0x00000015273c7c24 */ /* 0x000fc6000f8e02ff */
        /* <DEDUP_REMOVED lines=9> */
[----:B0-----:R-:W5:Y:S01]  /*eb80*/  LDL.LU R3, [R1+0x80] ;  /* 0x0000800001037983 */ /* 0x001f620000300800 */
[----:B--2---:R-:W-:-:S05]  /*eb90*/  IMAD R2, R4, UR21, RZ ;  /* 0x0000001504027c24 */ /* 0x004fca000f8e02ff */
[----:B------:R4:W-:Y:S01]  /*eba0*/  STL [R1+0x110], R2 ;  /* 0x0001100201007387 */ /* 0x0009e20000100800 */
[----:B---3--:R-:W-:-:S05]  /*ebb0*/  IMAD R4, R59, UR21, RZ ;  /* 0x000000153b047c24 */ /* 0x008fca000f8e02ff */
[----:B------:R-:W-:Y:S01]  /*ebc0*/  STL [R1+0x108], R4 ;  /* 0x0001080401007387 */ /* 0x000fe20000100800 */
[----:B----4-:R-:W-:Y:S02]  /*ebd0*/  IMAD R2, R58, UR21, RZ ;  /* 0x000000153a027c24 */ /* 0x010fe4000f8e02ff */
[----:B-----5:R-:W-:-:S05]  /*ebe0*/  IMAD R0, R0, UR21, RZ ;  /* 0x0000001500007c24 */ /* 0x020fca000f8e02ff */
[----:B------:R0:W-:Y:S04]  /*ebf0*/  STL [R1+0x29e0], R0 ;  /* 0x0029e00001007387 */ /* 0x0001e80000100800 */
[----:B------:R1:W-:Y:S01]  /*ec00*/  STL [R1+0x104], R2 ;  /* 0x0001040201007387 */ /* 0x0003e20000100800 */
[----:B0-----:R-:W-:Y:S02]  /*ec10*/  IMAD R0, R56, UR21, RZ ;  /* 0x0000001538007c24 */ /* 0x001fe4000f8e02ff */
[----:B-1----:R-:W-:Y:S02]  /*ec20*/  IMAD R2, R57, UR21, RZ ;  /* 0x0000001539027c24 */ /* 0x002fe4000f8e02ff */
[----:B------:R-:W-:-:S03]  /*ec30*/  IMAD R4, R55, UR21, RZ ;  /* 0x0000001537047c24 */ /* 0x000fc6000f8e02ff */
[----:B------:R0:W-:Y:S04]  /*ec40*/  STL [R1+0xfc], R2 ;  /* 0x0000fc0201007387 */ /* 0x0001e80000100800 */
[----:B------:R1:W-:Y:S01]  /*ec50*/  STL [R1+0xf8], R0 ;  /* 0x0000f80001007387 */ /* 0x0003e20000100800 */
[----:B0-----:R-:W-:-:S03]  /*ec60*/  IMAD R2, R54, UR21, RZ ;  /* 0x0000001536027c24 */ /* 0x001fc6000f8e02ff */
[----:B------:R0:W-:Y:S01]  /*ec70*/  STL [R1+0xf4], R4 ;  /* 0x0000f40401007387 */ /* 0x0001e20000100800 */
[----:B-1----:R-:W-:-:S03]  /*ec80*/  IMAD R0, R53, UR21, RZ ;  /* 0x0000001535007c24 */ /* 0x002fc6000f8e02ff */
        /* <DEDUP_REMOVED lines=42> */
[----:B-1----:R-:W2:Y:S04]  /*ef30*/  LDL.LU R4, [R1+0x7c] ;  /* 0x00007c0001047983 */ /* 0x002ea80000300800 */
[----:B------:R-:W-:Y:S04]  /*ef40*/  STL [R1+0x84], R2 ;  /* 0x0000840201007387 */ /* 0x000fe80000100800 */
        /* <DEDUP_REMOVED lines=30> */
[----:B------:R-:W5:Y:S01]  /*f130*/  LDL.LU R2, [R1+0x4] ;  /* 0x0000040001027983 */ /* 0x000f620000300800 */
[----:B--2---:R-:W-:-:S05]  /*f140*/  IMAD R4, R4, UR21, RZ ;  /* 0x0000001504047c24 */ /* 0x004fca000f8e02ff */
[----:B------:R0:W-:Y:S01]  /*f150*/  STL [R1+0x7c], R4 ;  /* 0x00007c0401007387 */ /* 0x0001e20000100800 */
[----:B---3--:R-:W-:-:S03]  /*f160*/  IMAD R59, R59, UR21, RZ ;  /* 0x000000153b3b7c24 */ /* 0x008fc6000f8e02ff */
[----:B0-----:R-:W2:Y:S01]  /*f170*/  LDL.LU R4, [R1+0x2a5c] ;  /* 0x002a5c0001047983 */ /* 0x001ea20000300800 */
[----:B----4-:R-:W-:-:S03]  /*f180*/  IMAD R58, R58, UR21, RZ ;  /* 0x000000153a3a7c24 */ /* 0x010fc6000f8e02ff */
[----:B------:R0:W-:Y:S01]  /*f190*/  STL [R1+0x78], R59 ;  /* 0x0000783b01007387 */ /* 0x0001e20000100800 */
[----:B-----5:R-:W-:Y:S02]  /*f1a0*/  IMAD R57, R57, UR21, RZ ;  /* 0x0000001539397c24 */ /* 0x020fe4000f8e02ff */
[----:B------:R-:W-:Y:S01]  /*f1b0*/  IMAD R56, R56, UR21, RZ ;  /* 0x0000001538387c24 */ /* 0x000fe2000f8e02ff */
[----:B0-----:R-:W3:Y:S01]  /*f1c0*/  LDL.LU R59, [R1+0x2a58] ;  /* 0x002a5800013b7983 */ /* 0x001ee20000300800 */
[----:B------:R-:W-:-:S03]  /*f1d0*/  IMAD R55, R55, UR21, RZ ;  /* 0x0000001537377c24 */ /* 0x000fc6000f8e02ff */
[----:B------:R0:W-:Y:S01]  /*f1e0*/  STL [R1+0x74], R58 ;  /* 0x0000743a01007387 */ /* 0x0001e20000100800 */
[----:B------:R-:W-:Y:S02]  /*f1f0*/  IMAD R54, R54, UR21, RZ ;  /* 0x0000001536367c24 */ /* 0x000fe4000f8e02ff */
[----:B------:R-:W-:Y:S01]  /*f200*/  IMAD R53, R53, UR21, RZ ;  /* 0x0000001535357c24 */ /* 0x000fe2000f8e02ff */
[----:B0-----:R-:W4:Y:S04]  /*f210*/  LDL.LU R58, [R1+0x2a54] ;  /* 0x002a5400013a7983 */ /* 0x001f280000300800 */
[----:B------:R0:W-:Y:S01]  /*f220*/  STL [R1+0x70], R57 ;  /* 0x0000703901007387 */ /* 0x0001e20000100800 */
[----:B------:R-:W-:Y:S02]  /*f230*/  IMAD R52, R52, UR21, RZ ;  /* 0x0000001534347c24 */ /* 0x000fe4000f8e02ff */
[----:B------:R-:W-:Y:S01]  /*f240*/  IMAD R51, R51, UR21, RZ ;  /* 0x0000001533337c24 */ /* 0x000fe2000f8e02ff */
[----:B0-----:R-:W5:Y:S04]  /*f250*/  LDL.LU R57, [R1+0x2a50] ;  /* 0x002a500001397983 */ /* 0x001f680000300800 */
[----:B------:R0:W-:Y:S01]  /*f260*/  STL [R1+0x6c], R56 ;  /* 0x00006c3801007387 */ /* 0x0001e20000100800 */
[----:B------:R-:W-:-:S03]  /*f270*/  IMAD R50, R50, UR21, RZ ;  /* 0x0000001532327c24 */ /* 0x000fc6000f8e02ff */
[----:B0-----:R-:W2:Y:S04]  /*f280*/  LDL.LU R56, [R1+0x2a4c] ;  /* 0x002a4c0001387983 */ /* 0x001ea80000300800 */
        /* <DEDUP_REMOVED lines=54> */
[----:B------:R0:W-:Y:S04]  /*f5f0*/  STL [R1+0x20], R37 ;  /* 0x0000202501007387 */ /* 0x0001e80000100800 */
        /* <DEDUP_REMOVED lines=10> */
[----:B0-----:R-:W2:Y:S01]  /*f6a0*/  LDL.LU R3, [R1+0x29ec] ;  /* 0x0029ec0001037983 */ /* 0x001ea20000300800 */
[----:B------:R-:W-:-:S05]  /*f6b0*/  IMAD R0, R0, UR21, RZ ;  /* 0x0000001500007c24 */ /* 0x000fca000f8e02ff */
[----:B------:R2:W-:Y:S02]  /*f6c0*/  STL [R1+0x8], R0 ;  /* 0x0000080001007387 */ /* 0x0005e40000100800 */
[----:B--2---:R-:W-:Y:S02]  /*f6d0*/  IMAD R0, R3, UR21, RZ ;  /* 0x0000001503007c24 */ /* 0x004fe4000f8e02ff */
[----:B------:R-:W2:Y:S01]  /*f6e0*/  LDL.LU R3, [R1+0x29e8] ;  /* 0x0029e80001037983 */ /* 0x000ea20000300800 */
[----:B------:R-:W-:Y:S02]  /*f6f0*/  IMAD R2, R2, UR21, RZ ;  /* 0x0000001502027c24 */ /* 0x000fe4000f8e02ff */
[----:B------:R-:W-:-:S03]  /*f700*/  IMAD R5, R5, UR21, RZ ;  /* 0x0000001505057c24 */ /* 0x000fc6000f8e02ff */
[----:B------:R2:W-:Y:S01]  /*f710*/  STL [R1+0x4], R2 ;  /* 0x0000040201007387 */ /* 0x0005e20000100800 */
[----:B------:R-:W-:Y:S02]  /*f720*/  IMAD R6, R6, UR21, RZ ;  /* 0x0000001506067c24 */ /* 0x000fe4000f8e02ff */
[----:B------:R-:W-:Y:S02]  /*f730*/  IMAD R7, R7, UR21, RZ ;  /* 0x0000001507077c24 */ /* 0x000fe4000f8e02ff */
[----:B------:R-:W-:Y:S02]  /*f740*/  IMAD R8, R8, UR21, RZ ;  /* 0x0000001508087c24 */ /* 0x000fe4000f8e02ff */
[----:B------:R-:W-:Y:S02]  /*f750*/  IMAD R9, R9, UR21, RZ ;  /* 0x0000001509097c24 */ /* 0x000fe4000f8e02ff */
[----:B------:R-:W-:Y:S02]  /*f760*/  IMAD R10, R10, UR21, RZ ;  /* 0x000000150a0a7c24 */ /* 0x000fe4000f8e02ff */
[----:B------:R-:W-:Y:S01]  /*f770*/  IMAD R11, R11, UR21, RZ ;  /* 0x000000150b0b7c24 */ /* 0x000fe2000f8e02ff */
[----:B--2---:R-:W-:-:S05]  /*f780*/  IADD3 R2, P3, PT, R5, R3, RZ ;  /* 0x0000000305027210 */ /* 0x004fca0007f7e0ff */
[----:B------:R0:W-:Y:S02]  /*f790*/  STL [R1+0x1f3c], R2 ;  /* 0x001f3c0201007387 */ /* 0x0001e40000100800 */
[----:B0-----:R-:W-:-:S05]  /*f7a0*/  IADD3 R2, P2, PT, R6, R3, RZ ;  /* 0x0000000306027210 */ /* 0x001fca0007f5e0ff */
        /* <DEDUP_REMOVED lines=10> */
[----:B------:R0:W-:Y:S04]  /*f850*/  STL [R1+0x1f54], R2 ;  /* 0x001f540201007387 */ /* 0x0001e80000100800 */
[----:B0-----:R-:W2:Y:S01]  /*f860*/  LDL.LU R2, [R1+0x29e4] ;  /* 0x0029e40001027983 */ /* 0x001ea20000300800 */
[----:B------:R-:W-:Y:S02]  /*f870*/  IMAD R12, R12, UR21, RZ ;  /* 0x000000150c0c7c24 */ /* 0x000fe4000f8e02ff */
[----:B------:R-:W-:Y:S02]  /*f880*/  IMAD R13, R13, UR21, RZ ;  /* 0x000000150d0d7c24 */ /* 0x000fe4000f8e02ff */
[----:B------:R-:W-:Y:S02]  /*f890*/  IMAD R14, R14, UR21, RZ ;  /* 0x000000150e0e7c24 */ /* 0x000fe4000f8e02ff */
[----:B------:R-:W-:-:S02]  /*f8a0*/  IMAD R15, R15, UR21, RZ ;  /* 0x000000150f0f7c24 */ /* 0x000fc4000f8e02ff */
[----:B------:R-:W-:Y:S02]  /*f8b0*/  IMAD R16, R16, UR21, RZ ;  /* 0x0000001510107c24 */ /* 0x000fe4000f8e02ff */
[----:B------:R-:W-:Y:S02]  /*f8c0*/  IMAD R17, R17, UR21, RZ ;  /* 0x0000001511117c24 */ /* 0x000fe4000f8e02ff */
        /* <DEDUP_REMOVED lines=10> */
[----:B------:R-:W-:Y:S01]  /*f970*/  IMAD R28, R28, UR21, RZ ;  /* 0x000000151c1c7c24 */ /* 0x000fe2000f8e02ff */
[----:B--2---:R-:W-:-:S05]  /*f980*/  LEA.HI.X.SX32 R5, R5, R2, 0x1, P3 ;  /* 0x0000000205057211 */ /* 0x004fca00018f0eff */
[----:B------:R0:W-:Y:S01]  /*f990*/  STL [R1+0x1f34], R5 ;  /* 0x001f340501007387 */ /* 0x0001e20000100800 */
[----:B------:R-:W-:Y:S02]  /*f9a0*/  LEA.HI.X.SX32 R6, R6, R2, 0x1, P2 ;  /* 0x0000000206067211 */ /* 0x000fe400010f0eff */
[----:B0-----:R-:W-:-:S05]  /*f9b0*/  IADD3 R5, P3, PT, R12, R3, RZ ;  /* 0x000000030c057210 */ /* 0x001fca0007f7e0ff */
[----:B------:R0:W-:Y:S04]  /*f9c0*/  STL [R1+0x1f38], R5 ;  /* 0x001f380501007387 */ /* 0x0001e80000100800 */
[----:B------:R1:W-:Y:S01]  /*f9d0*/  STL [R1+0x1f2c], R6 ;  /* 0x001f2c0601007387 */ /* 0x0003e20000100800 */
[----:B0-----:R-:W-:Y:S02]  /*f9e0*/  IADD3 R5, P2, PT, R13, R3, RZ ;  /* 0x000000030d057210 */ /* 0x001fe40007f5e0ff */
[----:B-1----:R-:W-:-:S03]  /*f9f0*/  LEA.HI.X.SX32 R6, R7, R2, 0x1, P1 ;  /* 0x0000000207067211 */ /* 0x002fc600008f0eff */
[----:B------:R0:W-:Y:S01]  /*fa00*/  STL [R1+0x1f30], R5 ;  /* 0x001f300501007387 */ /* 0x0001e20000100800 */
[----:B------:R-:W-:-:S03]  /*fa10*/  LEA.HI.X.SX32 R7, R8, R2, 0x1, P0 ;  /* 0x0000000208077211 */ /* 0x000fc600000f0eff */
[----:B------:R1:W-:Y:S01]  /*fa20*/  STL [R1+0x1f24], R6 ;  /* 0x001f240601007387 */ /* 0x0003e20000100800 */
[-C--:B0-----:R-:W-:Y:S02]  /*fa30*/  IADD3 R5, P1, PT, R14, R3.reuse, RZ ;  /* 0x000000030e057210 */ /* 0x081fe40007f3e0ff */
[----:B-1----:R-:W-:-:S03]  /*fa40*/  IADD3 R6, P0, PT, R15, R3, RZ ;  /* 0x000000030f067210 */ /* 0x002fc60007f1e0ff */
[----:B------:R0:W-:Y:S04]  /*fa50*/  STL [R1+0x1f28], R5 ;  /* 0x001f280501007387 */ /* 0x0001e80000100800 */
[----:B------:R1:W-:Y:S01]  /*fa60*/  STL [R1+0x1f1c], R7 ;  /* 0x001f1c0701007387 */ /* 0x0003e20000100800 */
[----:B0-----:R-:W-:-:S03]  /*fa70*/  LEA.HI.X.SX32 R5, R9, R2, 0x1, P6 ;  /* 0x0000000209057211 */ /* 0x001fc600030f0eff */
[----:B------:R0:W-:Y:S01]  /*fa80*/  STL [R1+0x1f20], R6 ;  /* 0x001f200601007387 */ /* 0x0001e20000100800 */
[----:B-1----:R-:W-:-:S03]  /*fa90*/  IADD3 R7, P6, PT, R16, R3, RZ ;  /* 0x0000000310077210 */ /* 0x002fc60007fde0ff */
[----:B------:R1:W-:Y:S04]  /*faa0*/  STL [R1+0x1f14], R5 ;  /* 0x001f140501007387 */ /* 0x0003e80000100800 */
[----:B------:R2:W-:Y:S01]  /*fab0*/  STL [R1+0x1f18], R7 ;  /* 0x001f180701007387 */ /* 0x0005e20000100800 */
[----:B0-----:R-:W-:Y:S02]  /*fac0*/  LEA.HI.X.SX32 R6, R10, R2, 0x1, P5 ;  /* 0x000000020a067211 */ /* 0x001fe400028f0eff */
[----:B-1----:R-:W-:-:S03]  /*fad0*/  IADD3 R5, P5, PT, R17, R3, RZ ;  /* 0x0000000311057210 */ /* 0x002fc60007fbe0ff */
[----:B------:R0:W-:Y:S01]  /*fae0*/  STL [R1+0x1f0c], R6 ;  /* 0x001f0c0601007387 */ /* 0x0001e20000100800 */
[----:B--2---:R-:W-:-:S03]  /*faf0*/  LEA.HI.X.SX32 R7, R11, R2, 0x1, P4 ;  /* 0x000000020b077211 */ /* 0x004fc600020f0eff */
[----:B------:R1:W-:Y:S04]  /*fb00*/  STL [R1+0x1f10], R5 ;  /* 0x001f100501007387 */ /* 0x0003e80000100800 */
[----:B------:R2:W-:Y:S01]  /*fb10*/  STL [R1+0x1f04], R7 ;  /* 0x001f040701007387 */ /* 0x0005e20000100800 */
[----:B0-----:R-:W-:Y:S02]  /*fb20*/  IADD3 R6, P4, PT, R18, R3, RZ ;  /* 0x0000000312067210 */ /* 0x001fe40007f9e0ff */
[----:B-1----:R-:W-:-:S03]  /*fb30*/  LEA.HI.X.SX32 R5, R12, R2, 0x1, P3 ;  /* 0x000000020c057211 */ /* 0x002fc600018f0eff */
[----:B------:R0:W-:Y:S01]  /*fb40*/  STL [R1+0x1f08], R6 ;  /* 0x001f080601007387 */ /* 0x0001e20000100800 */
[----:B--2---:R-:W-:-:S03]  /*fb50*/  IADD3 R7, P3, PT, R19, R3, RZ ;  /* 0x0000000313077210 */ /* 0x004fc60007f7e0ff */
        /* <DEDUP_REMOVED lines=19> */
[----:B------:R-:W-:Y:S01]  /*fc90*/  STL [R1+0x1ed4], R7 ;  /* 0x001ed40701007387 */ /* 0x000fe20000100800 */
[----:B0-----:R-:W-:-:S03]  /*fca0*/  IADD3 R6, P5, PT, R24, R3, RZ ;  /* 0x0000000318067210 */ /* 0x001fc60007fbe0ff */
[----:B------:R-:W2:Y:S01]  /*fcb0*/  LDL.LU R13, [R1+0xb4] ;  /* 0x0000b400010d7983 */ /* 0x000ea20000300800 */
[----:B-1----:R-:W-:-:S03]  /*fcc0*/  LEA.HI.X.SX32 R5, R18, R2, 0x1, P4 ;  /* 0x0000000212057211 */ /* 0x002fc600020f0eff */
[----:B------:R0:W-:Y:S04]  /*fcd0*/  STL [R1+0x1ed8], R6 ;  /* 0x001ed80601007387 */ /* 0x0001e80000100800 */
[----:B------:R1:W-:Y:S04]  /*fce0*/  STL [R1+0x1ecc], R5 ;  /* 0x001ecc0501007387 */ /* 0x0003e80000100800 */
[----:B------:R-:W3:Y:S01]  /*fcf0*/  LDL.LU R12, [R1+0xc0] ;  /* 0x0000c000010c7983 */ /* 0x000ee20000300800 */
[----:B0-----:R-:W-:Y:S02]  /*fd00*/  IADD3 R6, P4, PT, R25, R3, RZ ;  /* 0x0000000319067210 */ /* 0x001fe40007f9e0ff */
[----:B-1----:R-:W-:-:S03]  /*fd10*/  LEA.HI.X.SX32 R5, R19, R2, 0x1, P3 ;  /* 0x0000000213057211 */ /* 0x002fc600018f0eff */
[----:B------:R0:W-:Y:S04]  /*fd20*/  STL [R1+0x1ed0], R6 ;  /* 0x001ed00601007387 */ /* 0x0001e80000100800 */
[----:B------:R1:W-:Y:S04]  /*fd30*/  STL [R1+0x1ec4], R5 ;  /* 0x001ec40501007387 */ /* 0x0003e80000100800 */
[----:B------:R-:W4:Y:S01]  /*fd40*/  LDL.LU R11, [R1+0xd0] ;  /* 0x0000d000010b7983 */ /* 0x000f220000300800 */
[----:B0-----:R-:W-:Y:S02]  /*fd50*/  IADD3 R6, P3, PT, R26, R3, RZ ;  /* 0x000000031a067210 */ /* 0x001fe40007f7e0ff */
[----:B-1----:R-:W-:-:S03]  /*fd60*/  LEA.HI.X.SX32 R5, R20, R2, 0x1, P2 ;  /* 0x0000000214057211 */ /* 0x002fc600010f0eff */
[----:B------:R0:W-:Y:S04]  /*fd70*/  STL [R1+0x1ec8], R6 ;  /* 0x001ec80601007387 */ /* 0x0001e80000100800 */
[----:B------:R1:W-:Y:S04]  /*fd80*/  STL [R1+0x1ebc], R5 ;  /* 0x001ebc0501007387 */ /* 0x0003e80000100800 */
[----:B------:R-:W5:Y:S01]  /*fd90*/  LDL.LU R10, [R1+0xd8] ;  /* 0x0000d800010a7983 */ /* 0x000f620000300800 */
        /* <DEDUP_REMOVED lines=10> */
[----:B------:R-:W-:Y:S02]  /*fe40*/  IMAD R29, R29, UR21, RZ ;  /* 0x000000151d1d7c24 */ /* 0x000fe4000f8e02ff */
[----:B------:R-:W-:-:S03]  /*fe50*/  IMAD R30, R30, UR21, RZ ;  /* 0x000000151e1e7c24 */ /* 0x000fc6000f8e02ff */
[-C--:B0-----:R-:W-:Y:S02]  /*fe60*/  IADD3 R6, P0, PT, R29, R3.reuse, RZ ;  /* 0x000000031d067210 */ /* 0x081fe40007f1e0ff */
[----:B-1----:R-:W-:Y:S01]  /*fe70*/  LEA.HI.X.SX32 R5, R23, R2, 0x1, P6 ;  /* 0x0000000217057211 */ /* 0x002fe200030f0eff */
[----:B------:R-:W-:Y:S02]  /*fe80*/  IMAD R31, R31, UR21, RZ ;  /* 0x000000151f1f7c24 */ /* 0x000fe4000f8e02ff */
[----:B------:R0:W-:Y:S04]  /*fe90*/  STL [R1+0x1eb0], R6 ;  /* 0x001eb00601007387 */ /* 0x0001e80000100800 */
[----:B------:R1:W-:Y:S04]  /*fea0*/  STL [R1+0x1ea4], R5 ;  /* 0x001ea40501007387 */ /* 0x0003e80000100800 */
[----:B------:R-:W5:Y:S01]  /*feb0*/  LDL.LU R7, [R1+0x100] ;  /* 0x0001000001077983 */ /* 0x000f620000300800 */
[----:B0-----:R-:W-:-:S02]  /*fec0*/  IADD3 R6, P6, PT, R30, R3, RZ ;  /* 0x000000031e067210 */ /* 0x001fc40007fde0ff */
[----:B-1----:R-:W-:-:S03]  /*fed0*/  LEA.HI.X.SX32 R5, R24, R2, 0x1, P5 ;  /* 0x0000000218057211 */ /* 0x002fc600028f0eff */
[----:B------:R0:W-:Y:S01]  /*fee0*/  STL [R1+0x1ea8], R6 ;  /* 0x001ea80601007387 */ /* 0x0001e20000100800 */
[----:B------:R-:W-:-:S03]  /*fef0*/  IMAD R32, R32, UR21, RZ ;  /* 0x0000001520207c24 */ /* 0x000fc6000f8e02ff */
[----:B------:R1:W-:Y:S04]  /*ff00*/  STL [R1+0x1e9c], R5 ;  /* 0x001e9c0501007387 */ /* 0x0003e80000100800 */
[----:B------:R-:W5:Y:S01]  /*ff10*/  LDL.LU R22, [R1+0x10c] ;  /* 0x00010c0001167983 */ /* 0x000f620000300800 */
[----:B0-----:R-:W-:Y:S02]  /*ff20*/  IADD3 R6, P5, PT, R31, R3, RZ ;  /* 0x000000031f067210 */ /* 0x001fe40007fbe0ff */
[----:B-1----:R-:W-:-:S03]  /*ff30*/  LEA.HI.X.SX32 R5, R25, R2, 0x1, P4 ;  /* 0x0000000219057211 */ /* 0x002fc600020f0eff */
[----:B------:R0:W-:Y:S01]  /*ff40*/  STL [R1+0x1ea0], R6 ;  /* 0x001ea00601007387 */ /* 0x0001e20000100800 */
[----:B------:R-:W-:Y:S01]  /*ff50*/  IADD3 R14, P4, PT, R32, R3, RZ ;  /* 0x00000003200e7210 */ /* 0x000fe20007f9e0ff */
[----:B------:R-:W-:Y:S02]  /*ff60*/  IMAD R33, R33, UR21, RZ ;  /* 0x0000001521217c24 */ /* 0x000fe4000f8e02ff */
[----:B------:R1:W-:Y:S04]  /*ff70*/  STL [R1+0x1e94], R5 ;  /* 0x001e940501007387 */ /* 0x0003e80000100800 */
[----:B0-----:R-:W5:Y:S01]  /*ff80*/  LDL.LU R6, [R1+0x110] ;  /* 0x0001100001067983 */ /* 0x001f620000300800 */
[----:B-1----:R-:W-:-:S03]  /*ff90*/  LEA.HI.X.SX32 R5, R26, R2, 0x1, P3 ;  /* 0x000000021a057211 */ /* 0x002fc600018f0eff */
[----:B------:R0:W-:Y:S04]  /*ffa0*/  STL [R1+0x1e98], R14 ;  /* 0x001e980e01007387 */ /* 0x0001e80000100800 */
[----:B------:R1:W-:Y:S04]  /*ffb0*/  STL [R1+0x1e8c], R5 ;  /* 0x001e8c0501007387 */ /* 0x0003e80000100800 */
[----:B------:R-:W5:Y:S01]  /*ffc0*/  LDL.LU R21, [R1+0x108] ;  /* 0x0001080001157983 */ /* 0x000f620000300800 */
[----:B0-----:R-:W-:Y:S02]  /*ffd0*/  IADD3 R14, P3, PT, R33, R3, RZ ;  /* 0x00000003210e7210 */ /* 0x001fe40007f7e0ff */
[----:B-1----:R-:W-:-:S03]  /*ffe0*/  LEA.HI.X.SX32 R5, R27, R2, 0x1, P2 ;  /* 0x000000021b057211 */ /* 0x002fc600010f0eff */
[----:B------:R0:W-:Y:S01]  /*fff0*/  STL [R1+0x1e90], R14 ;  /* 0x001e900e01007387 */ /* 0x0001e20000100800 */
[----:B------:R-:W-:-:S03]  /*10000*/  IADD3 R15, P2, PT, R60, R3, RZ ;  /* 0x000000033c0f7210 */ /* 0x000fc60007f5e0ff */
[----:B------:R1:W-:Y:S01]  /*10010*/  STL [R1+0x1e84], R5 ;  /* 0x001e840501007387 */ /* 0x0003e20000100800 */
[----:B0-----:R-:W-:-:S03]  /*10020*/  LEA.HI.X.SX32 R14, R28, R2, 0x1, P1 ;  /* 0x000000021c0e7211 */ /* 0x001fc600008f0eff */
[----:B-1----:R-:W5:Y:S04]  /*10030*/  LDL.LU R5, [R1+0x104] ;  /* 0x0001040001057983 */ /* 0x002f680000300800 */
[----:B------:R-:W-:Y:S04]  /*10040*/  STL [R1+0x1e88], R15 ;  /* 0x001e880f01007387 */ /* 0x000fe80000100800 */
[----:B------:R0:W-:Y:S04]  /*10050*/  STL [R1+0x1e7c], R14 ;  /* 0x001e7c0e01007387 */ /* 0x0001e80000100800 */
[----:B------:R-:W5:Y:S01]  /*10060*/  LDL.LU R20, [R1+0xfc] ;  /* 0x0000fc0001147983 */ /* 0x000f620000300800 */
[----:B0-----:R-:W-:-:S02]  /*10070*/  LEA.HI.X.SX32 R14, R29, R2, 0x1, P0 ;  /* 0x000000021d0e7211 */ /* 0x001fc400000f0eff */
[----:B--2---:R-:W-:-:S05]  /*10080*/  IADD3 R15, P1, PT, R13, R3, RZ ;  /* 0x000000030d0f7210 */ /* 0x004fca0007f3e0ff */
[----:B------:R3:W-:Y:S04]  /*10090*/  STL [R1+0x1e80], R15 ;  /* 0x001e800f01007387 */ /* 0x0007e80000100800 */
[----:B------:R0:W-:Y:S04]  /*100a0*/  STL [R1+0x1e74], R14 ;  /* 0x001e740e01007387 */ /* 0x0001e80000100800 */
[----:B------:R-:W2:Y:S01]  /*100b0*/  LDL.LU R19, [R1+0xf8] ;  /* 0x0000f80001137983 */ /* 0x000ea20000300800 */
[----:B---3--:R-:W-:Y:S02]  /*100c0*/  IADD3 R15, P0, PT, R12, R3, RZ ;  /* 0x000000030c0f7210 */ /* 0x008fe40007f1e0ff */
[----:B0-----:R-:W-:-:S03]  /*100d0*/  LEA.HI.X.SX32 R14, R30, R2, 0x1, P6 ;  /* 0x000000021e0e7211 */ /* 0x001fc600030f0eff */
[----:B------:R4:W-:Y:S04]  /*100e0*/  STL [R1+0x1e78], R15 ;  /* 0x001e780f01007387 */ /* 0x0009e80000100800 */
[----:B------:R0:W-:Y:S04]  /*100f0*/  STL [R1+0x1e6c], R14 ;  /* 0x001e6c0e01007387 */ /* 0x0001e80000100800 */
[----:B------:R-:W3:Y:S01]  /*10100*/  LDL.LU R18, [R1+0xf4] ;  /* 0x0000f40001127983 */ /* 0x000ee20000300800 */
[----:B----4-:R-:W-:Y:S02]  /*10110*/  IADD3 R15, P6, PT, R11, R3, RZ ;  /* 0x000000030b0f7210 */ /* 0x010fe40007fde0ff */
[----:B0-----:R-:W-:-:S03]  /*10120*/  LEA.HI.X.SX32 R14, R31, R2, 0x1, P5 ;  /* 0x000000021f0e7211 */ /* 0x001fc600028f0eff */
[----:B------:R5:W-:Y:S04]  /*10130*/  STL [R1+0x1e70], R15 ;  /* 0x001e700f01007387 */ /* 0x000be80000100800 */
[----:B------:R0:W-:Y:S04]  /*10140*/  STL [R1+0x1e64], R14 ;  /* 0x001e640e01007387 */ /* 0x0001e80000100800 */
[----:B------:R-:W4:Y:S01]  /*10150*/  LDL.LU R17, [R1+0xec] ;  /* 0x0000ec0001117983 */ /* 0x000f220000300800 */
[----:B-----5:R-:W-:Y:S02]  /*10160*/  IADD3 R15, P5, PT, R10, R3, RZ ;  /* 0x000000030a0f7210 */ /* 0x020fe40007fbe0ff */
[----:B0-----:R-:W-:-:S03]  /*10170*/  LEA.HI.X.SX32 R14, R32, R2, 0x1, P4 ;  /* 0x00000002200e7211 */ /* 0x001fc600020f0eff */
[----:B------:R0:W-:Y:S04]  /*10180*/  STL [R1+0x1e68], R15 ;  /* 0x001e680f01007387 */ /* 0x0001e80000100800 */
[----:B------:R1:W-:Y:S04]  /*10190*/  STL [R1+0x1e5c], R14 ;  /* 0x001e5c0e01007387 */ /* 0x0003e80000100800 */
[----:B------:R-:W5:Y:S01]  /*101a0*/  LDL.LU R16, [R1+0xe4] ;  /* 0x0000e40001107983 */ /* 0x000f620000300800 */
[----:B0-----:R-:W-:Y:S02]  /*101b0*/  IADD3 R15, P4, PT, R9, R3, RZ ;  /* 0x00000003090f7210 */ /* 0x001fe40007f9e0ff */
[----:B-1----:R-:W-:-:S03]  /*101c0*/  LEA.HI.X.SX32 R14, R33, R2, 0x1, P3 ;  /* 0x00000002210e7211 */ /* 0x002fc600018f0eff */
[----:B------:R0:W-:Y:S04]  /*101d0*/  STL [R1+0x1e60], R15 ;  /* 0x001e600f01007387 */ /* 0x0001e80000100800 */
[----:B------:R1:W-:Y:S01]  /*101e0*/  STL [R1+0x1b78], R14 ;  /* 0x001b780e01007387 */ /* 0x0003e20000100800 */
[----:B------:R-:W-:-:S03]  /*101f0*/  IADD3 R23, P3, PT, R8, R3, RZ ;  /* 0x0000000308177210 */ /* 0x000fc60007f7e0ff */
[----:B0-----:R-:W5:Y:S01]  /*10200*/  LDL.LU R15, [R1+0xe0] ;  /* 0x0000e000010f7983 */ /* 0x001f620000300800 */
[----:B-1----:R-:W-:-:S03]  /*10210*/  LEA.HI.X.SX32 R14, R60, R2, 0x1, P2 ;  /* 0x000000023c0e7211 */ /* 0x002fc600010f0eff */
[----:B------:R-:W-:Y:S04]  /*10220*/  STL [R1+0x1b98], R23 ;  /* 0x001b981701007387 */ /* 0x000fe80000100800 */
[----:B------:R0:W-:Y:S04]  /*10230*/  STL [R1+0x1b7c], R14 ;  /* 0x001b7c0e01007387 */ /* 0x0001e80000100800 */
[----:B0-----:R-:W5:Y:S01]  /*10240*/  LDL.LU R14, [R1+0xdc] ;  /* 0x0000dc00010e7983 */ /* 0x001f620000300800 */
[----:B------:R-:W-:Y:S02]  /*10250*/  IADD3 R23, P2, PT, R7, R3, RZ ;  /* 0x0000000307177210 */ /* 0x000fe40007f5e0ff */
[----:B------:R-:W-:-:S03]  /*10260*/  LEA.HI.X.SX32 R13, R13, R2, 0x1, P1 ;  /* 0x000000020d0d7211 */ /* 0x000fc600008f0eff */
[----:B------:R0:W-:Y:S01]  /*10270*/  STL [R1+0x1ba0], R23 ;  /* 0x001ba01701007387 */ /* 0x0001e20000100800 */
[----:B------:R-:W-:-:S03]  /*10280*/  LEA.HI.X.SX32 R12, R12, R2, 0x1, P0 ;  /* 0x000000020c0c7211 */ /* 0x000fc600000f0eff */
[----:B------:R1:W-:Y:S01]  /*10290*/  STL [R1+0x1b80], R13 ;  /* 0x001b800d01007387 */ /* 0x0003e20000100800 */
[----:B0-----:R-:W-:-:S03]  /*102a0*/  IADD3 R23, P1, PT, R22, R3, RZ ;  /* 0x0000000316177210 */ /* 0x001fc60007f3e0ff */
[----:B-1----:R-:W5:Y:S01]  /*102b0*/  LDL.LU R13, [R1+0xd4] ;  /* 0x0000d400010d7983 */ /* 0x002f620000300800 */
[----:B------:R-:W-:-:S03]  /*102c0*/  LEA.HI.X.SX32 R11, R11, R2, 0x1, P6 ;  /* 0x000000020b0b7211 */ /* 0x000fc600030f0eff */
[----:B------:R0:W-:Y:S04]  /*102d0*/  STL [R1+0x1ba8], R23 ;  /* 0x001ba81701007387 */ /* 0x0001e80000100800 */
[----:B------:R1:W-:Y:S01]  /*102e0*/  STL [R1+0x1b84], R12 ;  /* 0x001b840c01007387 */ /* 0x0003e20000100800 */
[----:B0-----:R-:W-:-:S03]  /*102f0*/  IADD3 R23, P0, PT, R6, R3, RZ ;  /* 0x0000000306177210 */ /* 0x001fc60007f1e0ff */
[----:B-1----:R-:W5:Y:S04]  /*10300*/  LDL.LU R12, [R1+0xcc] ;  /* 0x0000cc00010c7983 */ /* 0x002f680000300800 */
[----:B------:R0:W-:Y:S04]  /*10310*/  STL [R1+0x1bb0], R23 ;  /* 0x001bb01701007387 */ /* 0x0001e80000100800 */
[----:B------:R1:W-:Y:S01]  /*10320*/  STL [R1+0x1b88], R11 ;  /* 0x001b880b01007387 */ /* 0x0003e20000100800 */
[----:B------:R-:W-:Y:S02]  /*10330*/  LEA.HI.X.SX32 R24, R10, R2, 0x1, P5 ;  /* 0x000000020a187211 */ /* 0x000fe400028f0eff */
[-C--:B0-----:R-:W-:Y:S01]  /*10340*/  IADD3 R23, P6, PT, R21, R3.reuse, RZ ;  /* 0x0000000315177210 */ /* 0x081fe20007fde0ff */
[----:B-1----:R-:W5:Y:S04]  /*10350*/  LDL.LU R11, [R1+0xc8] ;  /* 0x0000c800010b7983 */ /* 0x002f680000300800 */
[----:B------:R0:W-:Y:S04]  /*10360*/  STL [R1+0x1bb8], R23 ;  /* 0x001bb81701007387 */ /* 0x0001e80000100800 */
[----:B------:R-:W5:Y:S04]  /*10370*/  LDL.LU R10, [R1+0xc4] ;  /* 0x0000c400010a7983 */ /* 0x000f680000300800 */
[----:B------:R1:W-:Y:S01]  /*10380*/  STL [R1+0x1b8c], R24 ;  /* 0x001b8c1801007387 */ /* 0x0003e20000100800 */
[----:B0-----:R-:W-:-:S05]  /*10390*/  IADD3 R23, P5, PT, R5, R3, RZ ;  /* 0x0000000305177210 */ /* 0x001fca0007fbe0ff */
[----:B------:R0:W-:Y:S01]  /*103a0*/  STL [R1+0x1bc0], R23 ;  /* 0x001bc01701007387 */ /* 0x0001e20000100800 */
[----:B-1----:R-:W-:-:S03]  /*103b0*/  LEA.HI.X.SX32 R24, R9, R2, 0x1, P4 ;  /* 0x0000000209187211 */ /* 0x002fc600020f0eff */
[----:B------:R-:W5:Y:S01]  /*103c0*/  LDL.LU R9, [R1+0xbc] ;  /* 0x0000bc0001097983 */ /* 0x000f620000300800 */
[----:B0-----:R-:W-:-:S03]  /*103d0*/  IADD3 R23, P4, PT, R20, R3, RZ ;  /* 0x0000000314177210 */ /* 0x001fc60007f9e0ff */
[----:B------:R0:W-:Y:S04]  /*103e0*/  STL [R1+0x1b90], R24 ;  /* 0x001b901801007387 */ /* 0x0001e80000100800 */
[----:B------:R-:W-:Y:S01]  /*103f0*/  STL [R1+0x1bc8], R23 ;  /* 0x001bc81701007387 */ /* 0x000fe20000100800 */
[----:B0-----:R-:W-:-:S03]  /*10400*/  LEA.HI.X.SX32 R24, R8, R2, 0x1, P3 ;  /* 0x0000000208187211 */ /* 0x001fc600018f0eff */
[----:B------:R-:W5:Y:S04]  /*10410*/  LDL.LU R8, [R1+0xb8] ;  /* 0x0000b80001087983 */ /* 0x000f680000300800 */
[----:B------:R0:W-:Y:S02]  /*10420*/  STL [R1+0x1b94], R24 ;  /* 0x001b941801007387 */ /* 0x0001e40000100800 */
[-C--:B0-----:R-:W-:Y:S02]  /*10430*/  LEA.HI.X.SX32 R24, R7, R2.reuse, 0x1, P2 ;  /* 0x0000000207187211 */ /* 0x081fe400010f0eff */
[----:B------:R-:W-:Y:S02]  /*10440*/  LEA.HI.X.SX32 R21, R21, R2, 0x1, P6 ;  /* 0x0000000215157211 */ /* 0x000fe400030f0eff */
[----:B--2---:R-:W-:-:S05]  /*10450*/  IADD3 R23, P3, PT, R19, R3, RZ ;  /* 0x0000000313177210 */ /* 0x004fca0007f7e0ff */
[----:B------:R3:W-:Y:S04]  /*10460*/  STL [R1+0x1bd0], R23 ;  /* 0x001bd01701007387 */ /* 0x0007e80000100800 */
[----:B------:R-:W2:Y:S04]  /*10470*/  LDL.LU R7, [R1+0xb0] ;  /* 0x0000b00001077983 */ /* 0x000ea80000300800 */
[----:B------:R0:W-:Y:S01]  /*10480*/  STL [R1+0x1b9c], R24 ;  /* 0x001b9c1801007387 */ /* 0x0001e20000100800 */
[----:B---3--:R-:W-:Y:S02]  /*10490*/  IADD3 R23, P2, PT, R18, R3, RZ ;  /* 0x0000000312177210 */ /* 0x008fe40007f5e0ff */
[----:B0-----:R-:W-:-:S03]  /*104a0*/  LEA.HI.X.SX32 R24, R22, R2, 0x1, P1 ;  /* 0x0000000216187211 */ /* 0x001fc600008f0eff */
[----:B------:R0:W-:Y:S04]  /*104b0*/  STL [R1+0x1bd8], R23 ;  /* 0x001bd81701007387 */ /* 0x0001e80000100800 */
[----:B------:R-:W-:Y:S01]  /*104c0*/  STL [R1+0x1ba4], R24 ;  /* 0x001ba41801007387 */ /* 0x000fe20000100800 */
[-C--:B----4-:R-:W-:Y:S02]  /*104d0*/  IADD3 R22, P1, PT, R17, R3.reuse, RZ ;  /* 0x0000000311167210 */ /* 0x090fe40007f3e0ff */
[----:B0-----:R-:W-:Y:S02]  /*104e0*/  LEA.HI.X.SX32 R23, R6, R2, 0x1, P0 ;  /* 0x0000000206177211 */ /* 0x001fe400000f0eff */
[----:B------:R-:W3:Y:S04]  /*104f0*/  LDL.LU R6, [R1+0xac] ;  /* 0x0000ac0001067983 */ /* 0x000ee80000300800 */
[----:B------:R5:W-:Y:S04]  /*10500*/  STL [R1+0x1be0], R22 ;  /* 0x001be01601007387 */ /* 0x000be80000100800 */
[----:B------:R0:W-:Y:S01]  /*10510*/  STL [R1+0x1bac], R23 ;  /* 0x001bac1701007387 */ /* 0x0001e20000100800 */
[----:B-----5:R-:W-:-:S03]  /*10520*/  IADD3 R22, P0, PT, R16, R3, RZ ;  /* 0x0000000310167210 */ /* 0x020fc60007f1e0ff */
[----:B0-----:R-:W4:Y:S04]  /*10530*/  LDL.LU R23, [R1+0xa8] ;  /* 0x0000a80001177983 */ /* 0x001f280000300800 */
[----:B------:R0:W-:Y:S04]  /*10540*/  STL [R1+0x1be8], R22 ;  /* 0x001be81601007387 */ /* 0x0001e80000100800 */
[----:B------:R1:W-:Y:S01]  /*10550*/  STL [R1+0x1bb4], R21 ;  /* 0x001bb41501007387 */ /* 0x0003e20000100800 */
[----:B0-----:R-:W-:Y:S02]  /*10560*/  IADD3 R22, P6, PT, R15, R3, RZ ;  /* 0x000000030f167210 */ /* 0x001fe40007fde0ff */
[----:B-1----:R-:W-:-:S02]  /*10570*/  LEA.HI.X.SX32 R21, R5, R2, 0x1, P5 ;  /* 0x0000000205157211 */ /* 0x002fc400028f0eff */
[----:B------:R-:W5:Y:S04]  /*10580*/  LDL.LU R5, [R1+0xa4] ;  /* 0x0000a40001057983 */ /* 0x000f680000300800 */
[----:B------:R0:W-:Y:S01]  /*10590*/  STL [R1+0x1bf0], R22 ;  /* 0x001bf01601007387 */ /* 0x0001e20000100800 */
[----:B------:R-:W-:-:S03]  /*105a0*/  IADD3 R24, P5, PT, R14, R3, RZ ;  /* 0x000000030e187210 */ /* 0x000fc60007fbe0ff */
[----:B------:R1:W-:Y:S04]  /*105b0*/  STL [R1+0x1bbc], R21 ;  /* 0x001bbc1501007387 */ /* 0x0003e80000100800 */
        /* <DEDUP_REMOVED lines=10> */
[----:B0-----:R-:W-:-:S05]  /*10660*/  IADD3 R20, P3, PT, R12, R3, RZ ;  /* 0x000000030c147210 */ /* 0x001fca0007f7e0ff */
[----:B------:R0:W-:Y:S01]  /*10670*/  STL [R1+0x1c08], R20 ;  /* 0x001c081401007387 */ /* 0x0001e20000100800 */
[----:B-1----:R-:W-:-:S03]  /*10680*/  IADD3 R19, P2, PT, R11, R3, RZ ;  /* 0x000000030b137210 */ /* 0x002fc60007f5e0ff */
[----:B0-----:R-:W5:Y:S04]  /*10690*/  LDL.LU R20, [R1+0x98] ;  /* 0x0000980001147983 */ /* 0x001f680000300800 */
[----:B------:R0:W-:Y:S04]  /*106a0*/  STL [R1+0x1bd4], R18 ;  /* 0x001bd41201007387 */ /* 0x0001e80000100800 */
[----:B------:R1:W-:Y:S01]  /*106b0*/  STL [R1+0x1c10], R19 ;  /* 0x001c101301007387 */ /* 0x0003e20000100800 */
[-C--:B0-----:R-:W-:Y:S02]  /*106c0*/  LEA.HI.X.SX32 R18, R17, R2.reuse, 0x1, P1 ;  /* 0x0000000211127211 */ /* 0x081fe400008f0eff */
[----:B------:R-:W-:Y:S01]  /*106d0*/  IADD3 R17, P1, PT, R10, R3, RZ ;  /* 0x000000030a117210 */ /* 0x000fe20007f3e0ff */
[----:B-1----:R-:W5:Y:S01]  /*106e0*/  LDL.LU R19, [R1+0x94] ;  /* 0x0000940001137983 */ /* 0x002f620000300800 */
[----:B------:R-:W-:-:S03]  /*106f0*/  LEA.HI.X.SX32 R16, R16, R2, 0x1, P0 ;  /* 0x0000000210107211 */ /* 0x000fc600000f0eff */
[----:B------:R0:W-:Y:S04]  /*10700*/  STL [R1+0x1bdc], R18 ;  /* 0x001bdc1201007387 */ /* 0x0001e80000100800 */
[----:B------:R1:W-:Y:S04]  /*10710*/  STL [R1+0x1c18], R17 ;  /* 0x001c181101007387 */ /* 0x0003e80000100800 */
[----:B0-----:R-:W5:Y:S01]  /*10720*/  LDL.LU R18, [R1+0x90] ;  /* 0x0000900001127983 */ /* 0x001f620000300800 */
[----:B-1----:R-:W-:-:S03]  /*10730*/  IADD3 R17, P0, PT, R9, R3, RZ ;  /* 0x0000000309117210 */ /* 0x002fc60007f1e0ff */
[----:B------:R0:W-:Y:S04]  /*10740*/  STL [R1+0x1be4], R16 ;  /* 0x001be41001007387 */ /* 0x0001e80000100800 */
[----:B------:R1:W-:Y:S01]  /*10750*/  STL [R1+0x1c20], R17 ;  /* 0x001c201101007387 */ /* 0x0003e20000100800 */
[-C--:B------:R-:W-:Y:S02]  /*10760*/  LEA.HI.X.SX32 R14, R14, R2.reuse, 0x1, P5 ;  /* 0x000000020e0e7211 */ /* 0x080fe400028f0eff */
[-C--:B0-----:R-:W-:Y:S02]  /*10770*/  LEA.HI.X.SX32 R16, R15, R2.reuse, 0x1, P6 ;  /* 0x000000020f107211 */ /* 0x081fe400030f0eff */
[----:B------:R-:W-:Y:S01]  /*10780*/  IADD3 R15, P6, PT, R8, R3, RZ ;  /* 0x00000003080f7210 */ /* 0x000fe20007fde0ff */
[----:B-1----:R-:W5:Y:S04]  /*10790*/  LDL.LU R17, [R1+0x8c] ;  /* 0x00008c0001117983 */ /* 0x002f680000300800 */
[----:B------:R0:W-:Y:S04]  /*107a0*/  STL [R1+0x1bec], R16 ;  /* 0x001bec1001007387 */ /* 0x0001e80000100800 */
[----:B------:R-:W-:Y:S04]  /*107b0*/  STL [R1+0x1c28], R15 ;  /* 0x001c280f01007387 */ /* 0x000fe80000100800 */
[----:B0-----:R-:W5:Y:S04]  /*107c0*/  LDL.LU R16, [R1+0x88] ;  /* 0x0000880001107983 */ /* 0x001f680000300800 */
[----:B------:R0:W-:Y:S01]  /*107d0*/  STL [R1+0x1bf4], R14 ;  /* 0x001bf40e01007387 */ /* 0x0001e20000100800 */
[----:B------:R-:W-:-:S02]  /*107e0*/  LEA.HI.X.SX32 R12, R12, R2, 0x1, P3 ;  /* 0x000000020c0c7211 */ /* 0x000fc400018f0eff */
[----:B0-----:R-:W-:Y:S02]  /*107f0*/  LEA.HI.X.SX32 R14, R13, R2, 0x1, P4 ;  /* 0x000000020d0e7211 */ /* 0x001fe400020f0eff */
[----:B--2---:R-:W-:-:S05]  /*10800*/  IADD3 R15, P5, PT, R7, R3, RZ ;  /* 0x00000003070f7210 */ /* 0x004fca0007fbe0ff */
[----:B------:R0:W-:Y:S04]  /*10810*/  STL [R1+0x1c30], R15 ;  /* 0x001c300f01007387 */ /* 0x0001e80000100800 */
[----:B0-----:R-:W2:Y:S04]  /*10820*/  LDL.LU R15, [R1+0x84] ;  /* 0x00008400010f7983 */ /* 0x001ea80000300800 */
[----:B------:R0:W-:Y:S01]  /*10830*/  STL [R1+0x1bfc], R14 ;  /* 0x001bfc0e01007387 */ /* 0x0001e20000100800 */
[----:B---3--:R-:W-:-:S03]  /*10840*/  IADD3 R13, P4, PT, R6, R3, RZ ;  /* 0x00000003060d7210 */ /* 0x008fc60007f9e0ff */
[----:B0-----:R-:W3:Y:S04]  /*10850*/  LDL.LU R14, [R1+0x80] ;  /* 0x00008000010e7983 */ /* 0x001ee80000300800 */
[----:B------:R0:W-:Y:S04]  /*10860*/  STL [R1+0x1c38], R13 ;  /* 0x001c380d01007387 */ /* 0x0001e80000100800 */
[----:B------:R1:W-:Y:S04]  /*10870*/  STL [R1+0x1c04], R12 ;  /* 0x001c040c01007387 */ /* 0x0003e80000100800 */
[----:B0-----:R-:W3:Y:S01]  /*10880*/  LDL.LU R13, [R1+0x7c] ;  /* 0x00007c00010d7983 */ /* 0x001ee20000300800 */
[----:B----4-:R-:W-:-:S02]  /*10890*/  IADD3 R24, P3, PT, R23, R3, RZ ;  /* 0x0000000317187210 */ /* 0x010fc40007f7e0ff */
[----:B-1----:R-:W-:-:S03]  /*108a0*/  LEA.HI.X.SX32 R12, R11, R2, 0x1, P2 ;  /* 0x000000020b0c7211 */ /* 0x002fc600010f0eff */
[----:B------:R0:W-:Y:S04]  /*108b0*/  STL [R1+0x1c40], R24 ;  /* 0x001c401801007387 */ /* 0x0001e80000100800 */
[----:B------:R1:W-:Y:S01]  /*108c0*/  STL [R1+0x1c0c], R12 ;  /* 0x001c0c0c01007387 */ /* 0x0003e20000100800 */
[----:B0-----:R-:W-:-:S03]  /*108d0*/  LEA.HI.X.SX32 R24, R10, R2, 0x1, P1 ;  /* 0x000000020a187211 */ /* 0x001fc600008f0eff */
[----:B-1----:R-:W4:Y:S01]  /*108e0*/  LDL.LU R12, [R1+0x78] ;  /* 0x00007800010c7983 */ /* 0x002f220000300800 */
[----:B-----5:R-:W-:-:S05]  /*108f0*/  IADD3 R11, P2, PT, R5, R3, RZ ;  /* 0x00000003050b7210 */ /* 0x020fca0007f5e0ff */
[----:B------:R0:W-:Y:S01]  /*10900*/  STL [R1+0x1c48], R11 ;  /* 0x001c480b01007387 */ /* 0x0001e20000100800 */
[----:B------:R-:W-:-:S03]  /*10910*/  IADD3 R10, P1, PT, R22, R3, RZ ;  /* 0x00000003160a7210 */ /* 0x000fc60007f3e0ff */
[----:B0-----:R-:W5:Y:S04]  /*10920*/  LDL.LU R11, [R1+0x74] ;  /* 0x00007400010b7983 */ /* 0x001f680000300800 */
[----:B------:R0:W-:Y:S04]  /*10930*/  STL [R1+0x1c14], R24 ;  /* 0x001c141801007387 */ /* 0x0001e80000100800 */
[----:B------:R1:W-:Y:S01]  /*10940*/  STL [R1+0x1c50], R10 ;  /* 0x001c500a01007387 */ /* 0x0003e20000100800 */
[----:B0-----:R-:W-:-:S03]  /*10950*/  LEA.HI.X.SX32 R24, R9, R2, 0x1, P0 ;  /* 0x0000000209187211 */ /* 0x001fc600000f0eff */
[----:B-1----:R-:W5:Y:S01]  /*10960*/  LDL.LU R10, [R1+0x70] ;  /* 0x00007000010a7983 */ /* 0x002f620000300800 */
[----:B------:R-:W-:-:S03]  /*10970*/  IADD3 R9, P0, PT, R21, R3, RZ ;  /* 0x0000000315097210 */ /* 0x000fc60007f1e0ff */
[----:B------:R-:W-:Y:S04]  /*10980*/  STL [R1+0x1c1c], R24 ;  /* 0x001c1c1801007387 */ /* 0x000fe80000100800 */
[----:B------:R0:W-:Y:S04]  /*10990*/  STL [R1+0x1c58], R9 ;  /* 0x001c580901007387 */ /* 0x0001e80000100800 */
[----:B0-----:R-:W5:Y:S01]  /*109a0*/  LDL.LU R9, [R1+0x6c] ;  /* 0x00006c0001097983 */ /* 0x001f620000300800 */
[-C--:B------:R-:W-:Y:S02]  /*109b0*/  LEA.HI.X.SX32 R8, R8, R2.reuse, 0x1, P6 ;  /* 0x0000000208087211 */ /* 0x080fe400030f0eff */
[----:B------:R-:W-:-:S03]  /*109c0*/  LEA.HI.X.SX32 R7, R7, R2, 0x1, P5 ;  /* 0x0000000207077211 */ /* 0x000fc600028f0eff */
[----:B------:R0:W-:Y:S01]  /*109d0*/  STL [R1+0x1c24], R8 ;  /* 0x001c240801007387 */ /* 0x0001e20000100800 */
[----:B------:R-:W-:-:S03]  /*109e0*/  IADD3 R24, P6, PT, R20, R3, RZ ;  /* 0x0000000314187210 */ /* 0x000fc60007fde0ff */
[----:B0-----:R-:W5:Y:S04]  /*109f0*/  LDL.LU R8, [R1+0x68] ;  /* 0x0000680001087983 */ /* 0x001f680000300800 */
[----:B------:R0:W-:Y:S01]  /*10a00*/  STL [R1+0x1c60], R24 ;  /* 0x001c601801007387 */ /* 0x0001e20000100800 */
[----:B------:R-:W-:-:S03]  /*10a10*/  LEA.HI.X.SX32 R6, R6, R2, 0x1, P4 ;  /* 0x0000000206067211 */ /* 0x000fc600020f0eff */
[----:B------:R1:W-:Y:S01]  /*10a20*/  STL [R1+0x1c2c], R7 ;  /* 0x001c2c0701007387 */ /* 0x0003e20000100800 */
[----:B0-----:R-:W-:-:S03]  /*10a30*/  IADD3 R24, P5, PT, R19, R3, RZ ;  /* 0x0000000313187210 */ /* 0x001fc60007fbe0ff */
[----:B-1----:R-:W5:Y:S04]  /*10a40*/  LDL.LU R7, [R1+0x64] ;  /* 0x0000640001077983 */ /* 0x002f680000300800 */
[----:B------:R0:W-:Y:S01]  /*10a50*/  STL [R1+0x1c68], R24 ;  /* 0x001c681801007387 */ /* 0x0001e20000100800 */
[----:B------:R-:W-:-:S03]  /*10a60*/  LEA.HI.X.SX32 R25, R23, R2, 0x1, P3 ;  /* 0x0000000217197211 */ /* 0x000fc600018f0eff */
[----:B------:R1:W-:Y:S01]  /*10a70*/  STL [R1+0x1c34], R6 ;  /* 0x001c340601007387 */ /* 0x0003e20000100800 */
[----:B0-----:R-:W-:-:S03]  /*10a80*/  IADD3 R24, P4, PT, R18, R3, RZ ;  /* 0x0000000312187210 */ /* 0x001fc60007f9e0ff */
[----:B-1----:R-:W5:Y:S04]  /*10a90*/  LDL.LU R6, [R1+0x60] ;  /* 0x0000600001067983 */ /* 0x002f680000300800 */
[----:B------:R0:W-:Y:S01]  /*10aa0*/  STL [R1+0x1c70], R24 ;  /* 0x001c701801007387 */ /* 0x0001e20000100800 */
[----:B------:R-:W-:-:S03]  /*10ab0*/  LEA.HI.X.SX32 R23, R5, R2, 0x1, P2 ;  /* 0x0000000205177211 */ /* 0x000fc600010f0eff */
[----:B------:R-:W-:Y:S04]  /*10ac0*/  STL [R1+0x1c3c], R25 ;  /* 0x001c3c1901007387 */ /* 0x000fe80000100800 */
[----:B------:R-:W5:Y:S01]  /*10ad0*/  LDL.LU R5, [R1+0x5c] ;  /* 0x00005c0001057983 */ /* 0x000f620000300800 */
[----:B0-----:R-:W-:Y:S02]  /*10ae0*/  IADD3 R24, P3, PT, R17, R3, RZ ;  /* 0x0000000311187210 */ /* 0x001fe40007f7e0ff */
[----:B------:R-:W-:-:S03]  /*10af0*/  LEA.HI.X.SX32 R22, R22, R2, 0x1, P1 ;  /* 0x0000000216167211 */ /* 0x000fc600008f0eff */
[----:B------:R0:W-:Y:S04]  /*10b00*/  STL [R1+0x1c78], R24 ;  /* 0x001c781801007387 */ /* 0x0001e80000100800 */
[----:B------:R-:W-:Y:S01]  /*10b10*/  STL [R1+0x1c44], R23 ;  /* 0x001c441701007387 */ /* 0x000fe20000100800 */
[----:B0-----:R-:W-:-:S05]  /*10b20*/  IADD3 R24, P2, PT, R16, R3, RZ ;  /* 0x0000000310187210 */ /* 0x001fca0007f5e0ff */
[----:B------:R-:W-:Y:S04]  /*10b30*/  STL [R1+0x1c80], R24 ;  /* 0x001c801801007387 */ /* 0x000fe80000100800 */
[----:B------:R-:W5:Y:S04]  /*10b40*/  LDL.LU R26, [R1+0x58] ;  /* 0x00005800011a7983 */ /* 0x000f680000300800 */
[----:B------:R0:W-:Y:S01]  /*10b50*/  STL [R1+0x1c4c], R22 ;  /* 0x001c4c1601007387 */ /* 0x0001e20000100800 */
[-C--:B------:R-:W-:Y:S02]  /*10b60*/  LEA.HI.X.SX32 R20, R20, R2.reuse, 0x1, P6 ;  /* 0x0000000214147211 */ /* 0x080fe400030f0eff */
[----:B0-----:R-:W-:-:S02]  /*10b70*/  LEA.HI.X.SX32 R22, R21, R2, 0x1, P0 ;  /* 0x0000000215167211 */ /* 0x001fc400000f0eff */
[-C--:B------:R-:W-:Y:S02]  /*10b80*/  LEA.HI.X.SX32 R19, R19, R2.reuse, 0x1, P5 ;  /* 0x0000000213137211 */ /* 0x080fe400028f0eff */
[-C--:B------:R-:W-:Y:S02]  /*10b90*/  LEA.HI.X.SX32 R17, R17, R2.reuse, 0x1, P3 ;  /* 0x0000000211117211 */ /* 0x080fe400018f0eff */
[----:B------:R-:W-:Y:S02]  /*10ba0*/  LEA.HI.X.SX32 R16, R16, R2, 0x1, P2 ;  /* 0x0000000210107211 */ /* 0x000fe400010f0eff */
[----:B--2---:R-:W-:-:S05]  /*10bb0*/  IADD3 R23, P1, PT, R15, R3, RZ ;  /* 0x000000030f177210 */ /* 0x004fca0007f3e0ff */
[----:B------:R-:W-:Y:S04]  /*10bc0*/  STL [R1+0x1c88], R23 ;  /* 0x001c881701007387 */ /* 0x000fe80000100800 */
[----:B------:R-:W-:Y:S04]  /*10bd0*/  STL [R1+0x1c54], R22 ;  /* 0x001c541601007387 */ /* 0x000fe80000100800 */
[----:B------:R-:W2:Y:S01]  /*10be0*/  LDL.LU R25, [R1+0x54] ;  /* 0x0000540001197983 */ /* 0x000ea20000300800 */
[----:B---3--:R-:W-:-:S05]  /*10bf0*/  IADD3 R21, P0, PT, R14, R3, RZ ;  /* 0x000000030e157210 */ /* 0x008fca0007f1e0ff */
[----:B------:R0:W-:Y:S04]  /*10c00*/  STL [R1+0x1c90], R21 ;  /* 0x001c901501007387 */ /* 0x0001e80000100800 */
[----:B------:R4:W-:Y:S01]  /*10c10*/  STL [R1+0x1c5c], R20 ;  /* 0x001c5c1401007387 */ /* 0x0009e20000100800 */
[----:B0-----:R-:W-:-:S05]  /*10c20*/  IADD3 R21, P6, PT, R13, R3, RZ ;  /* 0x000000030d157210 */ /* 0x001fca0007fde0ff */
[----:B------:R-:W-:Y:S04]  /*10c30*/  STL [R1+0x1c98], R21 ;  /* 0x001c981501007387 */ /* 0x000fe80000100800 */
[----:B------:R-:W3:Y:S04]  /*10c40*/  LDL.LU R24, [R1+0x50] ;  /* 0x0000500001187983 */ /* 0x000ee80000300800 */
[----:B------:R0:W-:Y:S01]  /*10c50*/  STL [R1+0x1c64], R19 ;  /* 0x001c641301007387 */ /* 0x0001e20000100800 */
[----:B----4-:R-:W-:Y:S02]  /*10c60*/  IADD3 R20, P5, PT, R12, R3, RZ ;  /* 0x000000030c147210 */ /* 0x010fe40007fbe0ff */
[----:B0-----:R-:W-:-:S03]  /*10c70*/  LEA.HI.X.SX32 R19, R18, R2, 0x1, P4 ;  /* 0x0000000212137211 */ /* 0x001fc600020f0eff */
[----:B------:R-:W-:Y:S04]  /*10c80*/  STL [R1+0x1ca0], R20 ;  /* 0x001ca01401007387 */ /* 0x000fe80000100800 */
[----:B------:R-:W-:Y:S04]  /*10c90*/  STL [R1+0x1c6c], R19 ;  /* 0x001c6c1301007387 */ /* 0x000fe80000100800 */
[----:B------:R-:W4:Y:S01]  /*10ca0*/  LDL.LU R23, [R1+0x4c] ;  /* 0x00004c0001177983 */ /* 0x000f220000300800 */
[----:B-----5:R-:W-:-:S05]  /*10cb0*/  IADD3 R18, P4, PT, R11, R3, RZ ;  /* 0x000000030b127210 */ /* 0x020fca0007f9e0ff */
[----:B------:R0:W-:Y:S04]  /*10cc0*/  STL [R1+0x1ca8], R18 ;  /* 0x001ca81201007387 */ /* 0x0001e80000100800 */
[----:B------:R1:W-:Y:S01]  /*10cd0*/  STL [R1+0x1c74], R17 ;  /* 0x001c741101007387 */ /* 0x0003e20000100800 */
[----:B0-----:R-:W-:-:S05]  /*10ce0*/  IADD3 R18, P3, PT, R10, R3, RZ ;  /* 0x000000030a127210 */ /* 0x001fca0007f7e0ff */
[----:B------:R-:W-:Y:S04]  /*10cf0*/  STL [R1+0x1cb0], R18 ;  /* 0x001cb01201007387 */ /* 0x000fe80000100800 */
[----:B------:R-:W5:Y:S04]  /*10d00*/  LDL.LU R22, [R1+0x48] ;  /* 0x0000480001167983 */ /* 0x000f680000300800 */
[----:B------:R0:W-:Y:S01]  /*10d10*/  STL [R1+0x1c7c], R16 ;  /* 0x001c7c1001007387 */ /* 0x0001e20000100800 */
[----:B-1----:R-:W-:Y:S02]  /*10d20*/  IADD3 R17, P2, PT, R9, R3, RZ ;  /* 0x0000000309117210 */ /* 0x002fe40007f5e0ff */
[----:B0-----:R-:W-:-:S03]  /*10d30*/  LEA.HI.X.SX32 R16, R15, R2, 0x1, P1 ;  /* 0x000000020f107211 */ /* 0x001fc600008f0eff */
[----:B------:R-:W-:Y:S04]  /*10d40*/  STL [R1+0x1cb8], R17 ;  /* 0x001cb81101007387 */ /* 0x000fe80000100800 */
[----:B------:R-:W-:Y:S04]  /*10d50*/  STL [R1+0x1c84], R16 ;  /* 0x001c841001007387 */ /* 0x000fe80000100800 */
[----:B------:R-:W5:Y:S01]  /*10d60*/  LDL.LU R21, [R1+0x44] ;  /* 0x0000440001157983 */ /* 0x000f620000300800 */
[----:B------:R-:W-:Y:S02]  /*10d70*/  IADD3 R15, P1, PT, R8, R3, RZ ;  /* 0x00000003080f7210 */ /* 0x000fe40007f3e0ff */
[----:B------:R-:W-:-:S03]  /*10d80*/  LEA.HI.X.SX32 R14, R14, R2, 0x1, P0 ;  /* 0x000000020e0e7211 */ /* 0x000fc600000f0eff */
[----:B------:R0:W-:Y:S04]  /*10d90*/  STL [R1+0x1cc0], R15 ;  /* 0x001cc00f01007387 */ /* 0x0001e80000100800 */
[----:B------:R1:W-:Y:S01]  /*10da0*/  STL [R1+0x1c8c], R14 ;  /* 0x001c8c0e01007387 */ /* 0x0003e20000100800 */
[-C--:B------:R-:W-:Y:S02]  /*10db0*/  LEA.HI.X.SX32 R12, R12, R2.reuse, 0x1, P5 ;  /* 0x000000020c0c7211 */ /* 0x080fe400028f0eff */
[----:B0-----:R-:W-:Y:S02]  /*10dc0*/  IADD3 R15, P0, PT, R7, R3, RZ ;  /* 0x00000003070f7210 */ /* 0x001fe40007f1e0ff */
[----:B-1----:R-:W-:-:S03]  /*10dd0*/  LEA.HI.X.SX32 R14, R13, R2, 0x1, P6 ;  /* 0x000000020d0e7211 */ /* 0x002fc600030f0eff */
[----:B------:R-:W-:Y:S04]  /*10de0*/  STL [R1+0x1cc8], R15 ;  /* 0x001cc80f01007387 */ /* 0x000fe80000100800 */
[----:B------:R-:W5:Y:S04]  /*10df0*/  LDL.LU R20, [R1+0x40] ;  /* 0x0000400001147983 */ /* 0x000f680000300800 */
[----:B------:R-:W-:Y:S01]  /*10e00*/  STL [R1+0x1c94], R14 ;  /* 0x001c940e01007387 */ /* 0x000fe20000100800 */
[----:B------:R-:W-:-:S05]  /*10e10*/  IADD3 R13, P6, PT, R6, R3, RZ ;  /* 0x00000003060d7210 */ /* 0x000fca0007fde0ff */
[----:B------:R0:W-:Y:S04]  /*10e20*/  STL [R1+0x1cd0], R13 ;  /* 0x001cd00d01007387 */ /* 0x0001e80000100800 */
[----:B------:R-:W5:Y:S04]  /*10e30*/  LDL.LU R19, [R1+0x3c] ;  /* 0x00003c0001137983 */ /* 0x000f680000300800 */
[----:B------:R1:W-:Y:S01]  /*10e40*/  STL [R1+0x1c9c], R12 ;  /* 0x001c9c0c01007387 */ /* 0x0003e20000100800 */
[----:B0-----:R-:W-:-:S03]  /*10e50*/  IADD3 R13, P5, PT, R5, R3, RZ ;  /* 0x00000003050d7210 */ /* 0x001fc60007fbe0ff */
[----:B------:R-:W5:Y:S01]  /*10e60*/  LDL.LU R18, [R1+0x38] ;  /* 0x0000380001127983 */ /* 0x000f620000300800 */
[-C--:B------:R-:W-:Y:S02]  /*10e70*/  LEA.HI.X.SX32 R10, R10, R2.reuse, 0x1, P3 ;  /* 0x000000020a0a7211 */ /* 0x080fe400018f0eff */
[----:B-1----:R-:W-:Y:S01]  /*10e80*/  LEA.HI.X.SX32 R12, R11, R2, 0x1, P4 ;  /* 0x000000020b0c7211 */ /* 0x002fe200020f0eff */
[----:B------:R-:W-:Y:S04]  /*10e90*/  STL [R1+0x1cd8], R13 ;  /* 0x001cd80d01007387 */ /* 0x000fe80000100800 */
[----:B------:R-:W5:Y:S04]  /*10ea0*/  LDL.LU R17, [R1+0x34] ;  /* 0x0000340001117983 */ /* 0x000f680000300800 */
[----:B------:R-:W-:Y:S04]  /*10eb0*/  STL [R1+0x1ca4], R12 ;  /* 0x001ca40c01007387 */ /* 0x000fe80000100800 */
[----:B------:R-:W5:Y:S01]  /*10ec0*/  LDL.LU R16, [R1+0x30] ;  /* 0x0000300001107983 */ /* 0x000f620000300800 */
[----:B------:R-:W-:-:S05]  /*10ed0*/  IADD3 R11, P4, PT, R26, R3, RZ ;  /* 0x000000031a0b7210 */ /* 0x000fca0007f9e0ff */
[----:B------:R-:W-:Y:S04]  /*10ee0*/  STL [R1+0x1ce0], R11 ;  /* 0x001ce00b01007387 */ /* 0x000fe80000100800 */
[----:B------:R-:W5:Y:S04]  /*10ef0*/  LDL.LU R15, [R1+0x2c] ;  /* 0x00002c00010f7983 */ /* 0x000f680000300800 */
[----:B------:R0:W-:Y:S04]  /*10f00*/  STL [R1+0x1cac], R10 ;  /* 0x001cac0a01007387 */ /* 0x0001e80000100800 */
[----:B------:R-:W5:Y:S01]  /*10f10*/  LDL.LU R14, [R1+0x28] ;  /* 0x00002800010e7983 */ /* 0x000f620000300800 */
[----:B0-----:R-:W-:-:S02]  /*10f20*/  LEA.HI.X.SX32 R10, R9, R2, 0x1, P2 ;  /* 0x00000002090a7211 */ /* 0x001fc400010f0eff */
[-C--:B------:R-:W-:Y:S02]  /*10f30*/  LEA.HI.X.SX32 R8, R8, R2.reuse, 0x1, P1 ;  /* 0x0000000208087211 */ /* 0x080fe400008f0eff */
[-C--:B------:R-:W-:Y:S02]  /*10f40*/  LEA.HI.X.SX32 R6, R6, R2.reuse, 0x1, P6 ;  /* 0x0000000206067211 */ /* 0x080fe400030f0eff */
[----:B------:R-:W-:Y:S02]  /*10f50*/  LEA.HI.X.SX32 R27, R5, R2, 0x1, P5 ;  /* 0x00000002051b7211 */ /* 0x000fe400028f0eff */
[----:B--2---:R-:W-:-:S05]  /*10f60*/  IADD3 R11, P3, PT, R25, R3, RZ ;  /* 0x00000003190b7210 */ /* 0x004fca0007f7e0ff */
[----:B------:R0:W-:Y:S04]  /*10f70*/  STL [R1+0x1ce8], R11 ;  /* 0x001ce80b01007387 */ /* 0x0001e80000100800 */
[----:B------:R-:W2:Y:S04]  /*10f80*/  LDL.LU R13, [R1+0x24] ;  /* 0x00002400010d7983 */ /* 0x000ea80000300800 */
[----:B------:R1:W-:Y:S04]  /*10f90*/  STL [R1+0x1cb4], R10 ;  /* 0x001cb40a01007387 */ /* 0x0003e80000100800 */
[----:B------:R-:W2:Y:S01]  /*10fa0*/  LDL.LU R12, [R1+0x20] ;  /* 0x00002000010c7983 */ /* 0x000ea20000300800 */
[----:B---3--:R-:W-:-:S05]  /*10fb0*/  IADD3 R9, P2, PT, R24, R3, RZ ;  /* 0x0000000318097210 */ /* 0x008fca0007f5e0ff */
[----:B------:R4:W-:Y:S04]  /*10fc0*/  STL [R1+0x1cf0], R9 ;  /* 0x001cf00901007387 */ /* 0x0009e80000100800 */
[----:B0-----:R-:W3:Y:S04]  /*10fd0*/  LDL.LU R11, [R1+0x1c] ;  /* 0x00001c00010b7983 */ /* 0x001ee80000300800 */
[----:B------:R0:W-:Y:S04]  /*10fe0*/  STL [R1+0x1cbc], R8 ;  /* 0x001cbc0801007387 */ /* 0x0001e80000100800 */
[----:B-1----:R-:W3:Y:S01]  /*10ff0*/  LDL.LU R10, [R1+0x18] ;  /* 0x00001800010a7983 */ /* 0x002ee20000300800 */
[----:B----4-:R-:W-:-:S02]  /*11000*/  IADD3 R9, P1, PT, R23, R3, RZ ;  /* 0x0000000317097210 */ /* 0x010fc40007f3e0ff */
[----:B0-----:R-:W-:-:S03]  /*11010*/  LEA.HI.X.SX32 R8, R7, R2, 0x1, P0 ;  /* 0x0000000207087211 */ /* 0x001fc600000f0eff */
[----:B------:R0:W-:Y:S04]  /*11020*/  STL [R1+0x1cf8], R9 ;  /* 0x001cf80901007387 */ /* 0x0001e80000100800 */
[----:B0-----:R-:W4:Y:S04]  /*11030*/  LDL.LU R9, [R1+0x14] ;  /* 0x0000140001097983 */ /* 0x001f280000300800 */
[----:B------:R0:W-:Y:S04]  /*11040*/  STL [R1+0x1cc4], R8 ;  /* 0x001cc40801007387 */ /* 0x0001e80000100800 */
[----:B0-----:R-:W4:Y:S01]  /*11050*/  LDL.LU R8, [R1+0x10] ;  /* 0x0000100001087983 */ /* 0x001f220000300800 */
[----:B-----5:R-:W-:-:S05]  /*11060*/  IADD3 R7, P0, PT, R22, R3, RZ ;  /* 0x0000000316077210 */ /* 0x020fca0007f1e0ff */
[----:B------:R0:W-:Y:S04]  /*11070*/  STL [R1+0x1d00], R7 ;  /* 0x001d000701007387 */ /* 0x0001e80000100800 */
[----:B0-----:R-:W5:Y:S04]  /*11080*/  LDL.LU R7, [R1+0xc] ;  /* 0x00000c0001077983 */ /* 0x001f680000300800 */
[----:B------:R0:W-:Y:S01]  /*11090*/  STL [R1+0x1ccc], R6 ;  /* 0x001ccc0601007387 */ /* 0x0001e20000100800 */
[----:B------:R-:W-:-:S03]  /*110a0*/  IADD3 R28, P6, PT, R21, R3, RZ ;  /* 0x00000003151c7210 */ /* 0x000fc60007fde0ff */
[----:B0-----:R-:W5:Y:S04]  /*110b0*/  LDL.LU R6, [R1+0x8] ;  /* 0x0000080001067983 */ /* 0x001f680000300800 */
[----:B------:R0:W-:Y:S04]  /*110c0*/  STL [R1+0x1d08], R28 ;  /* 0x001d081c01007387 */ /* 0x0001e80000100800 */
[----:B------:R-:W5:Y:S04]  /*110d0*/  LDL.LU R5, [R1+0x4] ;  /* 0x0000040001057983 */ /* 0x000f680000300800 */
[----:B------:R1:W-:Y:S01]  /*110e0*/  STL [R1+0x1cd4], R27 ;  /* 0x001cd41b01007387 */ /* 0x0003e20000100800 */
[----:B0-----:R-:W-:-:S02]  /*110f0*/  LEA.HI.X.SX32 R28, R26, R2, 0x1, P4 ;  /* 0x000000021a1c7211 */ /* 0x001fc400020f0eff */
[-C--:B------:R-:W-:Y:S02]  /*11100*/  LEA.HI.X.SX32 R26, R25, R2.reuse, 0x1, P3 ;  /* 0x00000002191a7211 */ /* 0x080fe400018f0eff */
[----:B------:R-:W-:Y:S02]  /*11110*/  LEA.HI.X.SX32 R24, R24, R2, 0x1, P2 ;  /* 0x0000000218187211 */ /* 0x000fe400010f0eff */
[----:B------:R-:W-:-:S05]  /*11120*/  IADD3 R29, P5, PT, R20, R3, RZ ;  /* 0x00000003141d7210 */ /* 0x000fca0007fbe0ff */
[----:B------:R-:W-:Y:S04]  /*11130*/  STL [R1+0x1d10], R29 ;  /* 0x001d101d01007387 */ /* 0x000fe80000100800 */
[----:B------:R-:W-:Y:S01]  /*11140*/  STL [R1+0x1cdc], R28 ;  /* 0x001cdc1c01007387 */ /* 0x000fe20000100800 */
[----:B-1----:R-:W-:-:S05]  /*11150*/  IADD3 R27, P4, PT, R19, R3, RZ ;  /* 0x00000003131b7210 */ /* 0x002fca0007f9e0ff */
[----:B------:R-:W-:Y:S01]  /*11160*/  STL [R1+0x1d18], R27 ;  /* 0x001d181b01007387 */ /* 0x000fe20000100800 */
[----:B------:R-:W-:-:S03]  /*11170*/  IADD3 R25, P3, PT, R18, R3, RZ ;  /* 0x0000000312197210 */ /* 0x000fc60007f7e0ff */
[----:B------:R0:W-:Y:S04]  /*11180*/  STL [R1+0x1ce4], R26 ;  /* 0x001ce41a01007387 */ /* 0x0001e80000100800 */
[----:B------:R1:W-:Y:S04]  /*11190*/  STL [R1+0x1d20], R25 ;  /* 0x001d201901007387 */ /* 0x0003e80000100800 */
[----:B------:R1:W-:Y:S01]  /*111a0*/  STL [R1+0x1cec], R24 ;  /* 0x001cec1801007387 */ /* 0x0003e20000100800 */
[----:B0-----:R-:W-:Y:S02]  /*111b0*/  IADD3 R26, P2, PT, R17, R3, RZ ;  /* 0x00000003111a7210 */ /* 0x001fe40007f5e0ff */
[----:B-1----:R-:W-:-:S02]  /*111c0*/  LEA.HI.X.SX32 R25, R23, R2, 0x1, P1 ;  /* 0x0000000217197211 */ /* 0x002fc400008f0eff */
[-C--:B------:R-:W-:Y:S02]  /*111d0*/  LEA.HI.X.SX32 R23, R22, R2.reuse, 0x1, P0 ;  /* 0x0000000216177211 */ /* 0x080fe400000f0eff */
[----:B------:R-:W-:Y:S01]  /*111e0*/  IADD3 R24, P1, PT, R16, R3, RZ ;  /* 0x0000000310187210 */ /* 0x000fe20007f3e0ff */
[----:B------:R-:W-:Y:S01]  /*111f0*/  STL [R1+0x1d28], R26 ;  /* 0x001d281a01007387 */ /* 0x000fe20000100800 */
[----:B------:R-:W-:-:S03]  /*11200*/  LEA.HI.X.SX32 R21, R21, R2, 0x1, P6 ;  /* 0x0000000215157211 */ /* 0x000fc600030f0eff */
[----:B------:R-:W-:Y:S01]  /*11210*/  STL [R1+0x1cf4], R25 ;  /* 0x001cf41901007387 */ /* 0x000fe20000100800 */
[----:B------:R-:W-:-:S03]  /*11220*/  IADD3 R22, P0, PT, R15, R3, RZ ;  /* 0x000000030f167210 */ /* 0x000fc60007f1e0ff */
[----:B------:R-:W-:Y:S04]  /*11230*/  STL [R1+0x1d30], R24 ;  /* 0x001d301801007387 */ /* 0x000fe80000100800 */
[----:B------:R0:W-:Y:S04]  /*11240*/  STL [R1+0x1cfc], R23 ;  /* 0x001cfc1701007387 */ /* 0x0001e80000100800 */
[----:B------:R1:W-:Y:S04]  /*11250*/  STL [R1+0x1d38], R22 ;  /* 0x001d381601007387 */ /* 0x0003e80000100800 */
[----:B------:R2:W-:Y:S01]  /*11260*/  STL [R1+0x1d04], R21 ;  /* 0x001d041501007387 */ /* 0x0005e20000100800 */
[----:B0-----:R-:W-:-:S02]  /*11270*/  IADD3 R23, P6, PT, R14, R3, RZ ;  /* 0x000000030e177210 */ /* 0x001fc40007fde0ff */
[-C--:B-1----:R-:W-:Y:S02]  /*11280*/  LEA.HI.X.SX32 R22, R20, R2.reuse, 0x1, P5 ;  /* 0x0000000214167211 */ /* 0x082fe400028f0eff */
[-C--:B------:R-:W-:Y:S01]  /*11290*/  LEA.HI.X.SX32 R20, R19, R2.reuse, 0x1, P4 ;  /* 0x0000000213147211 */ /* 0x080fe200020f0eff */
[----:B------:R-:W-:Y:S01]  /*112a0*/  STL [R1+0x1d40], R23 ;  /* 0x001d401701007387 */ /* 0x000fe20000100800 */
[----:B------:R-:W-:-:S03]  /*112b0*/  LEA.HI.X.SX32 R18, R18, R2, 0x1, P3 ;  /* 0x0000000212127211 */ /* 0x000fc600018f0eff */
[----:B------:R-:W-:Y:S01]  /*112c0*/  STL [R1+0x1d0c], R22 ;  /* 0x001d0c1601007387 */ /* 0x000fe20000100800 */
[----:B------:R-:W-:Y:S01]  /*112d0*/  LEA.HI.X.SX32 R15, R15, R2, 0x1, P0 ;  /* 0x000000020f0f7211 */ /* 0x000fe200000f0eff */
        /* <DEDUP_REMOVED lines=12> */
[----:B------:R-:W-:Y:S01]  /*113a0*/  IMAD R45, R45, UR21, RZ ;  /* 0x000000152d2d7c24 */ /* 0x000fe2000f8e02ff */
[----:B--2---:R-:W-:-:S05]  /*113b0*/  IADD3 R21, P5, PT, R13, R3, RZ ;  /* 0x000000030d157210 */ /* 0x004fca0007fbe0ff */
[----:B------:R-:W-:Y:S01]  /*113c0*/  STL [R1+0x1d48], R21 ;  /* 0x001d481501007387 */ /* 0x000fe20000100800 */
[----:B------:R-:W-:-:S03]  /*113d0*/  IADD3 R19, P4, PT, R12, R3, RZ ;  /* 0x000000030c137210 */ /* 0x000fc60007f9e0ff */
[----:B------:R-:W-:Y:S04]  /*113e0*/  STL [R1+0x1d14], R20 ;  /* 0x001d141401007387 */ /* 0x000fe80000100800 */
[----:B------:R0:W-:Y:S04]  /*113f0*/  STL [R1+0x1d50], R19 ;  /* 0x001d501301007387 */ /* 0x0001e80000100800 */
[----:B------:R1:W-:Y:S01]  /*11400*/  STL [R1+0x1d1c], R18 ;  /* 0x001d1c1201007387 */ /* 0x0003e20000100800 */
[----:B0-----:R-:W-:Y:S02]  /*11410*/  LEA.HI.X.SX32 R19, R17, R2, 0x1, P2 ;  /* 0x0000000211137211 */ /* 0x001fe400010f0eff */
[----:B---3--:R-:W-:-:S02]  /*11420*/  IADD3 R20, P3, PT, R11, R3, RZ ;  /* 0x000000030b147210 */ /* 0x008fc40007f7e0ff */
[----:B------:R-:W-:-:S03]  /*11430*/  LEA.HI.X.SX32 R17, R16, R2, 0x1, P1 ;  /* 0x0000000210117211 */ /* 0x000fc600008f0eff */
[----:B------:R-:W-:Y:S01]  /*11440*/  STL [R1+0x1d58], R20 ;  /* 0x001d581401007387 */ /* 0x000fe20000100800 */
[----:B-1----:R-:W-:-:S03]  /*11450*/  IADD3 R18, P2, PT, R10, R3, RZ ;  /* 0x000000030a127210 */ /* 0x002fc60007f5e0ff */
[----:B------:R-:W-:Y:S04]  /*11460*/  STL [R1+0x1d24], R19 ;  /* 0x001d241301007387 */ /* 0x000fe80000100800 */
[----:B------:R-:W-:Y:S04]  /*11470*/  STL [R1+0x1d60], R18 ;  /* 0x001d601201007387 */ /* 0x000fe80000100800 */
[----:B------:R0:W-:Y:S01]  /*11480*/  STL [R1+0x1d2c], R17 ;  /* 0x001d2c1101007387 */ /* 0x0001e20000100800 */
[----:B------:R-:W-:Y:S02]  /*11490*/  LEA.HI.X.SX32 R12, R12, R2, 0x1, P4 ;  /* 0x000000020c0c7211 */ /* 0x000fe400020f0eff */
[----:B----4-:R-:W-:-:S05]  /*114a0*/  IADD3 R16, P1, PT, R9, R3, RZ ;  /* 0x0000000309107210 */ /* 0x010fca0007f3e0ff */
[----:B------:R1:W-:Y:S04]  /*114b0*/  STL [R1+0x1d68], R16 ;  /* 0x001d681001007387 */ /* 0x0003e80000100800 */
[----:B------:R5:W-:Y:S01]  /*114c0*/  STL [R1+0x1d34], R15 ;  /* 0x001d340f01007387 */ /* 0x000be20000100800 */
[-C--:B0-----:R-:W-:Y:S02]  /*114d0*/  IADD3 R17, P0, PT, R8, R3.reuse, RZ ;  /* 0x0000000308117210 */ /* 0x081fe40007f1e0ff */
[-C--:B-1----:R-:W-:Y:S02]  /*114e0*/  LEA.HI.X.SX32 R16, R14, R2.reuse, 0x1, P6 ;  /* 0x000000020e107211 */ /* 0x082fe400030f0eff */
[----:B------:R-:W-:Y:S01]  /*114f0*/  LEA.HI.X.SX32 R14, R13, R2, 0x1, P5 ;  /* 0x000000020d0e7211 */ /* 0x000fe200028f0eff */
[----:B------:R-:W-:Y:S04]  /*11500*/  STL [R1+0x1d70], R17 ;  /* 0x001d701101007387 */ /* 0x000fe80000100800 */
[----:B------:R-:W-:Y:S01]  /*11510*/  STL [R1+0x1d3c], R16 ;  /* 0x001d3c1001007387 */ /* 0x000fe20000100800 */
[----:B-----5:R-:W-:-:S05]  /*11520*/  IADD3 R15, P6, PT, R7, R3, RZ ;  /* 0x00000003070f7210 */ /* 0x020fca0007fde0ff */
[----:B------:R-:W-:Y:S04]  /*11530*/  STL [R1+0x1d78], R15 ;  /* 0x001d780f01007387 */ /* 0x000fe80000100800 */
[----:B------:R0:W-:Y:S01]  /*11540*/  STL [R1+0x1d44], R14 ;  /* 0x001d440e01007387 */ /* 0x0001e20000100800 */
[----:B------:R-:W-:-:S05]  /*11550*/  IADD3 R13, P5, PT, R6, R3, RZ ;  /* 0x00000003060d7210 */ /* 0x000fca0007fbe0ff */
[----:B------:R1:W-:Y:S01]  /*11560*/  STL [R1+0x1d80], R13 ;  /* 0x001d800d01007387 */ /* 0x0003e20000100800 */
[----:B0-----:R-:W-:-:S03]  /*11570*/  IADD3 R14, P4, PT, R5, R3, RZ ;  /* 0x00000003050e7210 */ /* 0x001fc60007f9e0ff */
[----:B------:R0:W-:Y:S01]  /*11580*/  STL [R1+0x1d4c], R12 ;  /* 0x001d4c0c01007387 */ /* 0x0001e20000100800 */
[-C--:B------:R-:W-:Y:S02]  /*11590*/  LEA.HI.X.SX32 R9, R9, R2.reuse, 0x1, P1 ;  /* 0x0000000209097211 */ /* 0x080fe400008f0eff */
[-C--:B-1----:R-:W-:Y:S02]  /*115a0*/  LEA.HI.X.SX32 R13, R11, R2.reuse, 0x1, P3 ;  /* 0x000000020b0d7211 */ /* 0x082fe400018f0eff */
[----:B------:R-:W-:Y:S02]  /*115b0*/  LEA.HI.X.SX32 R11, R10, R2, 0x1, P2 ;  /* 0x000000020a0b7211 */ /* 0x000fe400010f0eff */
[-C--:B0-----:R-:W-:Y:S01]  /*115c0*/  IADD3 R12, P3, PT, R0, R3.reuse, RZ ;  /* 0x00000003000c7210 */ /* 0x081fe20007f7e0ff */
[----:B------:R-:W-:Y:S01]  /*115d0*/  STL [R1+0x1d88], R14 ;  /* 0x001d880e01007387 */ /* 0x000fe20000100800 */
[----:B------:R-:W-:-:S03]  /*115e0*/  IADD3 R10, P2, PT, R61, R3, RZ ;  /* 0x000000033d0a7210 */ /* 0x000fc60007f5e0ff */
[----:B------:R-:W-:Y:S04]  /*115f0*/  STL [R1+0x1d54], R13 ;  /* 0x001d540d01007387 */ /* 0x000fe80000100800 */
[----:B------:R-:W-:Y:S04]  /*11600*/  STL [R1+0x1d90], R12 ;  /* 0x001d900c01007387 */ /* 0x000fe80000100800 */
[----:B------:R0:W-:Y:S04]  /*11610*/  STL [R1+0x1d5c], R11 ;  /* 0x001d5c0b01007387 */ /* 0x0001e80000100800 */
[----:B------:R1:W-:Y:S04]  /*11620*/  STL [R1+0x1d98], R10 ;  /* 0x001d980a01007387 */ /* 0x0003e80000100800 */
[----:B------:R2:W-:Y:S01]  /*11630*/  STL [R1+0x1d64], R9 ;  /* 0x001d640901007387 */ /* 0x0005e20000100800 */
[----:B0-----:R-:W-:-:S02]  /*11640*/  IADD3 R11, P1, PT, R34, R3, RZ ;  /* 0x00000003220b7210 */ /* 0x001fc40007f3e0ff */
[-C--:B-1----:R-:W-:Y:S02]  /*11650*/  LEA.HI.X.SX32 R10, R8, R2.reuse, 0x1, P0 ;  /* 0x00000002080a7211 */ /* 0x082fe400000f0eff */
[-C--:B------:R-:W-:Y:S02]  /*11660*/  LEA.HI.X.SX32 R8, R7, R2.reuse, 0x1, P6 ;  /* 0x0000000207087211 */ /* 0x080fe400030f0eff */
[-C--:B--2---:R-:W-:Y:S01]  /*11670*/  IADD3 R9, P0, PT, R35, R3.reuse, RZ ;  /* 0x0000000323097210 */ /* 0x084fe20007f1e0ff */
[----:B------:R-:W-:Y:S01]  /*11680*/  STL [R1+0x1da0], R11 ;  /* 0x001da00b01007387 */ /* 0x000fe20000100800 */
[-C--:B------:R-:W-:Y:S02]  /*11690*/  IADD3 R7, P6, PT, R36, R3.reuse, RZ ;  /* 0x0000000324077210 */ /* 0x080fe40007fde0ff */
[----:B------:R-:W-:Y:S01]  /*116a0*/  LEA.HI.X.SX32 R6, R6, R2, 0x1, P5 ;  /* 0x0000000206067211 */ /* 0x000fe200028f0eff */
[----:B------:R-:W-:Y:S04]  /*116b0*/  STL [R1+0x1d6c], R10 ;  /* 0x001d6c0a01007387 */ /* 0x000fe80000100800 */
[----:B------:R-:W-:Y:S04]  /*116c0*/  STL [R1+0x1da8], R9 ;  /* 0x001da80901007387 */ /* 0x000fe80000100800 */
[----:B------:R0:W-:Y:S04]  /*116d0*/  STL [R1+0x1d74], R8 ;  /* 0x001d740801007387 */ /* 0x0001e80000100800 */
[----:B------:R1:W-:Y:S04]  /*116e0*/  STL [R1+0x1db0], R7 ;  /* 0x001db00701007387 */ /* 0x0003e80000100800 */
[----:B------:R2:W-:Y:S01]  /*116f0*/  STL [R1+0x1d7c], R6 ;  /* 0x001d7c0601007387 */ /* 0x0005e20000100800 */
[----:B0-----:R-:W-:-:S02]  /*11700*/  IADD3 R8, P5, PT, R37, R3, RZ ;  /* 0x0000000325087210 */ /* 0x001fc40007fbe0ff */
[----:B-1----:R-:W-:-:S03]  /*11710*/  LEA.HI.X.SX32 R7, R5, R2, 0x1, P4 ;  /* 0x0000000205077211 */ /* 0x002fc600020f0eff */
[----:B------:R-:W-:Y:S01]  /*11720*/  STL [R1+0x1db8], R8 ;  /* 0x001db80801007387 */ /* 0x000fe20000100800 */
[----:B------:R-:W-:Y:S02]  /*11730*/  LEA.HI.X.SX32 R5, R0, R2, 0x1, P3 ;  /* 0x0000000200057211 */ /* 0x000fe400018f0eff */
[-C--:B--2---:R-:W-:Y:S01]  /*11740*/  IADD3 R6, P4, PT, R38, R3.reuse, RZ ;  /* 0x0000000326067210 */ /* 0x084fe20007f9e0ff */
[----:B------:R0:W-:Y:S04]  /*11750*/  STL [R1+0x1d84], R7 ;  /* 0x001d840701007387 */ /* 0x0001e80000100800 */
[----:B------:R-:W2:Y:S04]  /*11760*/  LDL.LU R0, [R1+0x29e0] ;  /* 0x0029e00001007983 */ /* 0x000ea80000300800 */
[----:B------:R1:W-:Y:S01]  /*11770*/  STL [R1+0x1dc0], R6 ;  /* 0x001dc00601007387 */ /* 0x0003e20000100800 */
[----:B0-----:R-:W-:-:S03]  /*11780*/  IADD3 R7, P3, PT, R39, R3, RZ ;  /* 0x0000000327077210 */ /* 0x001fc60007f7e0ff */
[----:B------:R0:W-:Y:S01]  /*11790*/  STL [R1+0x1d8c], R5 ;  /* 0x001d8c0501007387 */ /* 0x0001e20000100800 */
[----:B-1----:R-:W-:-:S03]  /*117a0*/  LEA.HI.X.SX32 R6, R61, R2, 0x1, P2 ;  /* 0x000000023d067211 */ /* 0x002fc600010f0eff */
        /* <DEDUP_REMOVED lines=15> */
[----:B------:R-:W-:Y:S01]  /*118a0*/  IMAD R46, R46, UR21, RZ ;  /* 0x000000152e2e7c24 */ /* 0x000fe2000f8e02ff */
[----:B-1----:R-:W-:Y:S02]  /*118b0*/  LEA.HI.X.SX32 R7, R37, R2, 0x1, P5 ;  /* 0x0000000225077211 */ /* 0x002fe400028f0eff */
        /* <DEDUP_REMOVED lines=45> */
[----:B------:R-:W-:Y:S04]  /*11b90*/  STL [R1+0x1dfc], R7 ;  /* 0x001dfc0701007387 */ /* 0x000fe80000100800 */
[----:B------:R-:W3:Y:S01]  /*11ba0*/  LDL.LU R12, [R1+0x1b0] ;  /* 0x0001b000010c7983 */ /* 0x000ee20000300800 */
[----:B-1----:R-:W-:-:S03]  /*11bb0*/  LEA.HI.X.SX32 R5, R47, R2, 0x1, P2 ;  /* 0x000000022f057211 */ /* 0x002fc600010f0eff */
[----:B------:R-:W-:Y:S04]  /*11bc0*/  STL [R1+0x1e38], R6 ;  /* 0x001e380601007387 */ /* 0x000fe80000100800 */
[----:B------:R-:W4:Y:S04]  /*11bd0*/  LDL.LU R11, [R1+0x1ac] ;  /* 0x0001ac00010b7983 */ /* 0x000f280000300800 */
[----:B------:R0:W-:Y:S04]  /*11be0*/  STL [R1+0x1e04], R5 ;  /* 0x001e040501007387 */ /* 0x0001e80000100800 */
[----:B------:R-:W5:Y:S04]  /*11bf0*/  LDL.LU R10, [R1+0x1a8] ;  /* 0x0001a800010a7983 */ /* 0x000f680000300800 */
[----:B0-----:R-:W5:Y:S04]  /*11c00*/  LDL.LU R5, [R1+0x1a4] ;  /* 0x0001a40001057983 */ /* 0x001f680000300800 */
[----:B------:R-:W5:Y:S04]  /*11c10*/  LDL.LU R6, [R1+0x1a0] ;  /* 0x0001a00001067983 */ /* 0x000f680000300800 */
[----:B------:R-:W5:Y:S04]  /*11c20*/  LDL.LU R7, [R1+0x19c] ;  /* 0x00019c0001077983 */ /* 0x000f680000300800 */
[----:B------:R-:W5:Y:S04]  /*11c30*/  LDL.LU R8, [R1+0x198] ;  /* 0x0001980001087983 */ /* 0x000f680000300800 */
[----:B------:R-:W5:Y:S01]  /*11c40*/  LDL.LU R9, [R1+0x194] ;  /* 0x0001940001097983 */ /* 0x000f620000300800 */
[----:B------:R-:W-:-:S02]  /*11c50*/  IMAD R54, R54, UR21, RZ ;  /* 0x0000001536367c24 */ /* 0x000fc4000f8e02ff */
[----:B------:R-:W-:-:S03]  /*11c60*/  IMAD R55, R55, UR21, RZ ;  /* 0x0000001537377c24 */ /* 0x000fc6000f8e02ff */
[-C--:B------:R-:W-:Y:S01]  /*11c70*/  IADD3 R14, P2, PT, R54, R3.reuse, RZ ;  /* 0x00000003360e7210 */ /* 0x080fe20007f5e0ff */
[----:B------:R-:W-:Y:S01]  /*11c80*/  IMAD R56, R56, UR21, RZ ;  /* 0x0000001538387c24 */ /* 0x000fe2000f8e02ff */
[----:B------:R-:W-:Y:S02]  /*11c90*/  LEA.HI.X.SX32 R15, R48, R2, 0x1, P1 ;  /* 0x00000002300f7211 */ /* 0x000fe400008f0eff */
[----:B------:R-:W-:Y:S01]  /*11ca0*/  IADD3 R13, P1, PT, R55, R3, RZ ;  /* 0x00000003370d7210 */ /* 0x000fe20007f3e0ff */
[----:B------:R0:W-:Y:S01]  /*11cb0*/  STL [R1+0x1e40], R14 ;  /* 0x001e400e01007387 */ /* 0x0001e20000100800 */
[----:B------:R-:W-:-:S03]  /*11cc0*/  IMAD R57, R57, UR21, RZ ;  /* 0x0000001539397c24 */ /* 0x000fc6000f8e02ff */
[----:B------:R1:W-:Y:S01]  /*11cd0*/  STL [R1+0x1e0c], R15 ;  /* 0x001e0c0f01007387 */ /* 0x0003e20000100800 */
[----:B0-----:R-:W-:-:S03]  /*11ce0*/  LEA.HI.X.SX32 R14, R49, R2, 0x1, P0 ;  /* 0x00000002310e7211 */ /* 0x001fc600000f0eff */
[----:B------:R0:W-:Y:S01]  /*11cf0*/  STL [R1+0x1e44], R13 ;  /* 0x001e440d01007387 */ /* 0x0001e20000100800 */
[----:B------:R-:W-:Y:S01]  /*11d00*/  IMAD R58, R58, UR21, RZ ;  /* 0x000000153a3a7c24 */ /* 0x000fe2000f8e02ff */
[----:B-1----:R-:W-:Y:S02]  /*11d10*/  IADD3 R15, P0, PT, R56, R3, RZ ;  /* 0x00000003380f7210 */ /* 0x002fe40007f1e0ff */
[----:B------:R1:W-:Y:S01]  /*11d20*/  STL [R1+0x1e14], R14 ;  /* 0x001e140e01007387 */ /* 0x0003e20000100800 */
[----:B0-----:R-:W-:-:S03]  /*11d30*/  LEA.HI.X.SX32 R13, R50, R2, 0x1, P6 ;  /* 0x00000002320d7211 */ /* 0x001fc600030f0eff */
[----:B------:R0:W-:Y:S01]  /*11d40*/  STL [R1+0x1e48], R15 ;  /* 0x001e480f01007387 */ /* 0x0001e20000100800 */
[----:B-1----:R-:W-:-:S03]  /*11d50*/  IADD3 R14, P6, PT, R57, R3, RZ ;  /* 0x00000003390e7210 */ /* 0x002fc60007fde0ff */
[----:B------:R1:W-:Y:S01]  /*11d60*/  STL [R1+0x1e1c], R13 ;  /* 0x001e1c0d01007387 */ /* 0x0003e20000100800 */
[----:B------:R-:W-:-:S03]  /*11d70*/  IMAD R59, R59, UR21, RZ ;  /* 0x000000153b3b7c24 */ /* 0x000fc6000f8e02ff */
[----:B------:R1:W-:Y:S01]  /*11d80*/  STL [R1+0x1e4c], R14 ;  /* 0x001e4c0e01007387 */ /* 0x0003e20000100800 */
[----:B0-----:R-:W-:Y:S02]  /*11d90*/  LEA.HI.X.SX32 R15, R51, R2, 0x1, P5 ;  /* 0x00000002330f7211 */ /* 0x001fe400028f0eff */
[----:B-1----:R-:W-:-:S03]  /*11da0*/  IADD3 R13, P5, PT, R58, R3, RZ ;  /* 0x000000033a0d7210 */ /* 0x002fc60007fbe0ff */
[----:B------:R0:W-:Y:S01]  /*11db0*/  STL [R1+0x1e24], R15 ;  /* 0x001e240f01007387 */ /* 0x0001e20000100800 */
[----:B------:R-:W-:-:S03]  /*11dc0*/  LEA.HI.X.SX32 R14, R52, R2, 0x1, P4 ;  /* 0x00000002340e7211 */ /* 0x000fc600020f0eff */
[----:B------:R1:W-:Y:S01]  /*11dd0*/  STL [R1+0x1e50], R13 ;  /* 0x001e500d01007387 */ /* 0x0003e20000100800 */
[----:B------:R-:W-:-:S03]  /*11de0*/  IMAD R4, R4, UR21, RZ ;  /* 0x0000001504047c24 */ /* 0x000fc6000f8e02ff */
[----:B------:R-:W-:Y:S01]  /*11df0*/  STL [R1+0x1e2c], R14 ;  /* 0x001e2c0e01007387 */ /* 0x000fe20000100800 */
[----:B0-----:R-:W-:Y:S02]  /*11e00*/  IADD3 R15, P4, PT, R59, R3, RZ ;  /* 0x000000033b0f7210 */ /* 0x001fe40007f9e0ff */
[----:B-1----:R-:W-:-:S03]  /*11e10*/  LEA.HI.X.SX32 R13, R53, R2, 0x1, P3 ;  /* 0x00000002350d7211 */ /* 0x002fc600018f0eff */
[----:B------:R0:W-:Y:S04]  /*11e20*/  STL [R1+0x1e54], R15 ;  /* 0x001e540f01007387 */ /* 0x0001e80000100800 */
[----:B------:R1:W-:Y:S01]  /*11e30*/  STL [R1+0x1e34], R13 ;  /* 0x001e340d01007387 */ /* 0x0003e20000100800 */
[-C--:B0-----:R-:W-:Y:S02]  /*11e40*/  LEA.HI.X.SX32 R15, R54, R2.reuse, 0x1, P2 ;  /* 0x00000002360f7211 */ /* 0x081fe400010f0eff */
[-C--:B-1----:R-:W-:Y:S02]  /*11e50*/  IADD3 R13, P2, PT, R4, R3.reuse, RZ ;  /* 0x00000003040d7210 */ /* 0x082fe40007f5e0ff */
[----:B--2---:R-:W-:Y:S02]  /*11e60*/  IADD3 R14, P3, PT, R0, R3, RZ ;  /* 0x00000003000e7210 */ /* 0x004fe40007f7e0ff */
[----:B------:R-:W-:-:S03]  /*11e70*/  LEA.HI.X.SX32 R3, R56, R2, 0x1, P0 ;  /* 0x0000000238037211 */ /* 0x000fc600000f0eff */
[----:B------:R0:W-:Y:S04]  /*11e80*/  STL [R1+0x1e58], R14 ;  /* 0x001e580e01007387 */ /* 0x0001e80000100800 */
[----:B------:R-:W-:Y:S01]  /*11e90*/  STL [R1+0x1e3c], R15 ;  /* 0x001e3c0f01007387 */ /* 0x000fe20000100800 */
[----:B0-----:R-:W-:-:S03]  /*11ea0*/  LEA.HI.X.SX32 R14, R55, R2, 0x1, P1 ;  /* 0x00000002370e7211 */ /* 0x001fc600008f0eff */
[----:B------:R0:W-:Y:S04]  /*11eb0*/  STL [R1+0x1b70], R13 ;  /* 0x001b700d01007387 */ /* 0x0001e80000100800 */
[----:B------:R1:W-:Y:S04]  /*11ec0*/  STL [R1+0x1b5c], R14 ;  /* 0x001b5c0e01007387 */ /* 0x0003e80000100800 */
[----:B------:R2:W-:Y:S01]  /*11ed0*/  STL [R1+0x1b60], R3 ;  /* 0x001b600301007387 */ /* 0x0005e20000100800 */
[-C--:B0-----:R-:W-:Y:S02]  /*11ee0*/  LEA.HI.X.SX32 R13, R57, R2.reuse, 0x1, P6 ;  /* 0x00000002390d7211 */ /* 0x081fe400030f0eff */
[----:B-1----:R-:W-:-:S03]  /*11ef0*/  LEA.HI.X.SX32 R14, R58, R2, 0x1, P5 ;  /* 0x000000023a0e7211 */ /* 0x002fc600028f0eff */
[----:B------:R0:W-:Y:S01]  /*11f00*/  STL [R1+0x1b64], R13 ;  /* 0x001b640d01007387 */ /* 0x0001e20000100800 */
[----:B--2---:R-:W-:-:S03]  /*11f10*/  LEA.HI.X.SX32 R3, R59, R2, 0x1, P4 ;  /* 0x000000023b037211 */ /* 0x004fc600020f0eff */
[----:B------:R-:W-:Y:S01]  /*11f20*/  STL [R1+0x1b68], R14 ;  /* 0x001b680e01007387 */ /* 0x000fe20000100800 */
[----:B0-----:R-:W-:-:S03]  /*11f30*/  LEA.HI.X.SX32 R13, R0, R2, 0x1, P3 ;  /* 0x00000002000d7211 */ /* 0x001fc600018f0eff */
[----:B------:R-:W2:Y:S04]  /*11f40*/  LDL.LU R0, [R1+0x29dc] ;  /* 0x0029dc0001007983 */ /* 0x000ea80000300800 */
[----:B------:R0:W-:Y:S04]  /*11f50*/  STL [R1+0x1b6c], R3 ;  /* 0x001b6c0301007387 */ /* 0x0001e80000100800 */
[----:B------:R-:W-:Y:S01]  /*11f60*/  STL [R1+0x1b74], R13 ;  /* 0x001b740d01007387 */ /* 0x000fe20000100800 */
[----:B0-----:R-:W-:-:S05]  /*11f70*/  LEA.HI.X.SX32 R3, R4, R2, 0x1, P2 ;  /* 0x0000000204037211 */ /* 0x001fca00010f0eff */
[----:B------:R4:W-:Y:S01]  /*11f80*/  STL [R1+0x1398], R3 ;  /* 0x0013980301007387 */ /* 0x0009e20000100800 */
[----:B---3--:R-:W-:Y:S02]  /*11f90*/  IMAD R2, R12, UR32, RZ ;  /* 0x000000200c027c24 */ /* 0x008fe4000f8e02ff */
[----:B----4-:R-:W-:-:S03]  /*11fa0*/  IMAD R3, R11, UR32, RZ ;  /* 0x000000200b037c24 */ /* 0x010fc6000f8e02ff */
[----:B------:R-:W-:Y:S01]  /*11fb0*/  IADD3 R25, P4, PT, R2, UR30, RZ ;  /* 0x0000001e02197c10 */ /* 0x000fe2000ff9e0ff */
[----:B-----5:R-:W-:Y:S01]  /*11fc0*/  IMAD R4, R10, UR32, RZ ;  /* 0x000000200a047c24 */ /* 0x020fe2000f8e02ff */
[----:B------:R-:W-:Y:S01]  /*11fd0*/  IADD3 R24, P5, PT, R3, UR30, RZ ;  /* 0x0000001e03187c10 */ /* 0x000fe2000ffbe0ff */
[----:B------:R-:W-:-:S03]  /*11fe0*/  IMAD R5, R5, UR32, RZ ;  /* 0x0000002005057c24 */ /* 0x000fc6000f8e02ff */
[----:B------:R-:W-:Y:S01]  /*11ff0*/  IADD3 R23, P3, PT, R4, UR30, RZ ;  /* 0x0000001e04177c10 */ /* 0x000fe2000ff7e0ff */
[----:B------:R-:W-:Y:S01]  /*12000*/  IMAD R6, R6, UR32, RZ ;  /* 0x0000002006067c24 */ /* 0x000fe2000f8e02ff */
[----:B------:R-:W-:Y:S01]  /*12010*/  IADD3 R22, P2, PT, R5, UR30, RZ ;  /* 0x0000001e05167c10 */ /* 0x000fe2000ff5e0ff */
[----:B------:R-:W-:-:S03]  /*12020*/  IMAD R7, R7, UR32, RZ ;  /* 0x0000002007077c24 */ /* 0x000fc6000f8e02ff */
[----:B------:R-:W-:Y:S01]  /*12030*/  IADD3 R21, P1, PT, R6, UR30, RZ ;  /* 0x0000001e06157c10 */ /* 0x000fe2000ff3e0ff */
[----:B------:R-:W-:Y:S01]  /*12040*/  IMAD R8, R8, UR32, RZ ;  /* 0x0000002008087c24 */ /* 0x000fe2000f8e02ff */
[----:B------:R-:W-:Y:S01]  /*12050*/  STL [R1+0x1358], R25 ;  /* 0x0013581901007387 */ /* 0x000fe20000100800 */
[----:B------:R-:W-:Y:S01]  /*12060*/  IADD3 R20, P0, PT, R7, UR30, RZ ;  /* 0x0000001e07147c10 */ /* 0x000fe2000ff1e0ff */
[----:B------:R-:W-:Y:S02]  /*12070*/  IMAD R9, R9, UR32, RZ ;  /* 0x0000002009097c24 */ /* 0x000fe4000f8e02ff */
[----:B------:R-:W-:Y:S01]  /*12080*/  STL [R1+0x1360], R24 ;  /* 0x0013601801007387 */ /* 0x000fe20000100800 */
[----:B------:R-:W-:Y:S02]  /*12090*/  LEA.HI.X.SX32 R18, R2, UR31, 0x1, P4 ;  /* 0x0000001f02127c11 */ /* 0x000fe4000a0f0eff */
[----:B------:R-:W-:Y:S01]  /*120a0*/  IADD3 R19, P4, PT, R8, UR30, RZ ;  /* 0x0000001e08137c10 */ /* 0x000fe2000ff9e0ff */
[----:B------:R-:W-:Y:S01]  /*120b0*/  STL [R1+0x1368], R23 ;  /* 0x0013681701007387 */ /* 0x000fe20000100800 */
[----:B------:R-:W-:-:S02]  /*120c0*/  LEA.HI.X.SX32 R16, R3, UR31, 0x1, P5 ;  /* 0x0000001f03107c11 */ /* 0x000fc4000a8f0eff */
[----:B------:R-:W-:Y:S01]  /*120d0*/  IADD3 R17, P5, PT, R9, UR30, RZ ;  /* 0x0000001e09117c10 */ /* 0x000fe2000ffbe0ff */
[----:B------:R-:W-:Y:S01]  /*120e0*/  STL [R1+0x1370], R22 ;  /* 0x0013701601007387 */ /* 0x000fe20000100800 */
[----:B------:R-:W-:-:S03]  /*120f0*/  LEA.HI.X.SX32 R15, R4, UR31, 0x1, P3 ;  /* 0x0000001f040f7c11 */ /* 0x000fc600098f0eff */
        /* <DEDUP_REMOVED lines=10> */
[----:B------:R-:W-:Y:S04]  /*121a0*/  STL [R1+0x1390], R17 ;  /* 0x0013901101007387 */ /* 0x000fe80000100800 */
[----:B------:R-:W-:Y:S04]  /*121b0*/  STL [R1+0x1364], R15 ;  /* 0x0013640f01007387 */ /* 0x000fe80000100800 */
[----:B------:R-:W-:Y:S04]  /*121c0*/  STL [R1+0x136c], R14 ;  /* 0x00136c0e01007387 */ /* 0x000fe80000100800 */
[----:B------:R-:W-:Y:S04]  /*121d0*/  STL [R1+0x1374], R13 ;  /* 0x0013740d01007387 */ /* 0x000fe80000100800 */
[----:B------:R-:W-:Y:S04]  /*121e0*/  STL [R1+0x137c], R12 ;  /* 0x00137c0c01007387 */ /* 0x000fe80000100800 */
[----:B------:R-:W-:Y:S04]  /*121f0*/  STL [R1+0x1384], R11 ;  /* 0x0013840b01007387 */ /* 0x000fe80000100800 */
[----:B------:R-:W-:Y:S04]  /*12200*/  STL [R1+0x138c], R10 ;  /* 0x00138c0a01007387 */ /* 0x000fe80000100800 */
        /* <DEDUP_REMOVED lines=1008> */
[----:B------:R-:W-:Y:S01]  /*16110*/  STL [R1+0xac], RZ ;  /* 0x0000acff01007387 */ /* 0x000fe20000100800 */
[----:B------:R-:W-:-:S03]  /*16120*/  UIMAD UR76, UR6, 0x1f, URZ ;  /* 0x0000001f064c78a4 */ /* 0x000fc6000f8e02ff */
[----:B------:R-:W-:Y:S04]  /*16130*/  STL [R1+0x80], RZ ;  /* 0x000080ff01007387 */ /* 0x000fe80000100800 */
[----:B------:R-:W-:Y:S04]  /*16140*/  STL [R1+0x84], RZ ;  /* 0x000084ff01007387 */ /* 0x000fe80000100800 */
[----:B------:R-:W-:Y:S04]  /*16150*/  STL [R1+0x88], RZ ;  /* 0x000088ff01007387 */ /* 0x000fe80000100800 */
[----:B------:R-:W-:Y:S04]  /*16160*/  STL [R1+0x8c], RZ ;  /* 0x00008cff01007387 */ /* 0x000fe80000100800 */
[----:B------:R-:W-:Y:S04]  /*16170*/  STL [R1+0x60], RZ ;  /* 0x000060ff01007387 */ /* 0x000fe80000100800 */
[----:B------:R-:W-:Y:S01]  /*16180*/  STL [R1+0x64], RZ ;  /* 0x000064ff01007387 */ /* 0x000fe20000100800 */
[----:B------:R-:W-:-:S03]  /*16190*/  IADD3 R4, P6, PT, R25, UR76, RZ ;  /* 0x0000004c19047c10 */ /* 0x000fc6000ffde0ff */
[----:B------:R-:W-:Y:S01]  /*161a0*/  STL [R1+0x68], RZ ;  /* 0x000068ff01007387 */ /* 0x000fe20000100800 */
[----:B------:R-:W-:-:S03]  /*161b0*/  IADD3 R3, P5, PT, R24, UR76, RZ ;  /* 0x0000004c18037c10 */ /* 0x000fc6000ffbe0ff */
[----:B------:R-:W-:Y:S01]  /*161c0*/  STL [R1+0x6c], RZ ;  /* 0x00006cff01007387 */ /* 0x000fe20000100800 */
[----:B------:R-:W-:-:S03]  /*161d0*/  USHF.R.S32.HI UR48, URZ, 0x1f, UR20 ;  /* 0x0000001fff307899 */ /* 0x000fc60008011414 */
[----:B------:R-:W-:Y:S01]  /*161e0*/  STL [R1+0x40], RZ ;  /* 0x000040ff01007387 */ /* 0x000fe20000100800 */
[----:B------:R-:W-:-:S03]  /*161f0*/  IADD3 R2, P4, PT, R23, UR76, RZ ;  /* 0x0000004c17027c10 */ /* 0x000fc6000ff9e0ff */
[----:B------:R-:W-:Y:S04]  /*16200*/  STL [R1+0x44], RZ ;  /* 0x000044ff01007387 */ /* 0x000fe80000100800 */
[----:B------:R-:W-:Y:S04]  /*16210*/  STL [R1+0x48], RZ ;  /* 0x000048ff01007387 */ /* 0x000fe80000100800 */
[----:B------:R-:W-:Y:S01]  /*16220*/  STL [R1+0x4c], RZ ;  /* 0x00004cff01007387 */ /* 0x000fe20000100800 */
[----:B------:R-:W-:-:S03]  /*16230*/  ULEA.HI UR20, UR48, UR20, URZ, 0x5 ;  /* 0x0000001430147291 */ /* 0x000fc6000f8f28ff */
[----:B------:R-:W-:Y:S01]  /*16240*/  STL [R1+0x20], RZ ;  /* 0x000020ff01007387 */ /* 0x000fe20000100800 */
[----:B------:R-:W-:-:S03]  /*16250*/  USHF.R.S32.HI UR48, URZ, 0x1f, UR76 ;  /* 0x0000001fff307899 */ /* 0x000fc6000801144c */
[----:B------:R-:W-:Y:S04]  /*16260*/  STL [R1+0x24], RZ ;  /* 0x000024ff01007387 */ /* 0x000fe80000100800 */
[----:B------:R0:W-:Y:S04]  /*16270*/  STL [R1+0x13a0], R4 ;  /* 0x0013a00401007387 */ /* 0x0001e80000100800 */
[----:B------:R1:W-:Y:S04]  /*16280*/  STL [R1+0x13a8], R3 ;  /* 0x0013a80301007387 */ /* 0x0003e80000100800 */
[----:B------:R3:W-:Y:S01]  /*16290*/  STL [R1+0x13b0], R2 ;  /* 0x0013b00201007387 */ /* 0x0007e20000100800 */
[----:B0-----:R-:W-:-:S02]  /*162a0*/  IADD3 R4, P3, PT, R22, UR76, RZ ;  /* 0x0000004c16047c10 */ /* 0x001fc4000ff7e0ff */
[----:B-1----:R-:W-:-:S03]  /*162b0*/  IADD3 R3, P2, PT, R21, UR76, RZ ;  /* 0x0000004c15037c10 */ /* 0x002fc6000ff5e0ff */
[----:B------:R0:W-:Y:S01]  /*162c0*/  STL [R1+0x13b8], R4 ;  /* 0x0013b80401007387 */ /* 0x0001e20000100800 */
[----:B---3--:R-:W-:-:S03]  /*162d0*/  IADD3 R2, P1, PT, R20, UR76, RZ ;  /* 0x0000004c14027c10 */ /* 0x008fc6000ff3e0ff */
[----:B------:R1:W-:Y:S04]  /*162e0*/  STL [R1+0x13c0], R3 ;  /* 0x0013c00301007387 */ /* 0x0003e80000100800 */
[----:B------:R3:W-:Y:S01]  /*162f0*/  STL [R1+0x13c8], R2 ;  /* 0x0013c80201007387 */ /* 0x0007e20000100800 */
[----:B0-----:R-:W-:Y:S02]  /*16300*/  IADD3 R4, P0, PT, R19, UR76, RZ ;  /* 0x0000004c13047c10 */ /* 0x001fe4000ff1e0ff */
[----:B-1----:R-:W-:-:S03]  /*16310*/  IADD3.X R3, PT, PT, R18, UR48, RZ, P6, !PT ;  /* 0x0000003012037c10 */ /* 0x002fc6000b7fe4ff */
[----:B------:R0:W-:Y:S01]  /*16320*/  STL [R1+0x13d0], R4 ;  /* 0x0013d00401007387 */ /* 0x0001e20000100800 */
[----:B---3--:R-:W-:-:S03]  /*16330*/  IADD3 R2, P6, PT, R17, UR76, RZ ;  /* 0x0000004c11027c10 */ /* 0x008fc6000ffde0ff */
[----:B------:R-:W-:Y:S04]  /*16340*/  STL [R1+0x139c], R3 ;  /* 0x00139c0301007387 */ /* 0x000fe80000100800 */
[----:B------:R1:W-:Y:S01]  /*16350*/  STL [R1+0x13d8], R2 ;  /* 0x0013d80201007387 */ /* 0x0003e20000100800 */
[----:B0-----:R-:W-:-:S03]  /*16360*/  IADD3.X R4, PT, PT, R15, UR48, RZ, P4, !PT ;  /* 0x000000300f047c10 */ /* 0x001fc6000a7fe4ff */
[----:B------:R-:W-:Y:S01]  /*16370*/  STL [R1+0x28], RZ ;  /* 0x000028ff01007387 */ /* 0x000fe20000100800 */
[----:B-1----:R-:W-:-:S03]  /*16380*/  IADD3.X R2, PT, PT, R16, UR48, RZ, P5, !PT ;  /* 0x0000003010027c10 */ /* 0x002fc6000affe4ff */
[----:B------:R-:W-:Y:S01]  /*16390*/  STL [R1+0x2c], RZ ;  /* 0x00002cff01007387 */ /* 0x000fe20000100800 */
[----:B------:R-:W-:-:S03]  /*163a0*/  IADD3.X R3, PT, PT, R14, UR48, RZ, P3, !PT ;  /* 0x000000300e037c10 */ /* 0x000fc60009ffe4ff */
[----:B------:R0:W-:Y:S01]  /*163b0*/  STL [R1+0x13a4], R2 ;  /* 0x0013a40201007387 */ /* 0x0001e20000100800 */
[----:B------:R-:W-:-:S03]  /*163c0*/  UIMAD UR30, UR6, 0x1e, URZ ;  /* 0x0000001e061e78a4 */ /* 0x000fc6000f8e02ff */
[----:B------:R1:W-:Y:S01]  /*163d0*/  STL [R1+0x13ac], R4 ;  /* 0x0013ac0401007387 */ /* 0x0003e20000100800 */
[----:B0-----:R-:W-:-:S03]  /*163e0*/  IADD3.X R2, PT, PT, R13, UR48, RZ, P2, !PT ;  /* 0x000000300d027c10 */ /* 0x001fc600097fe4ff */
[----:B------:R0:W-:Y:S01]  /*163f0*/  STL [R1+0x13b4], R3 ;  /* 0x0013b40301007387 */ /* 0x0001e20000100800 */
[----:B-1----:R-:W-:-:S03]  /*16400*/  IADD3.X R4, PT, PT, R12, UR48, RZ, P1, !PT ;  /* 0x000000300c047c10 */ /* 0x002fc60008ffe4ff */
[----:B------:R1:W-:Y:S01]  /*16410*/  STL [R1+0x13bc], R2 ;  /* 0x0013bc0201007387 */ /* 0x0003e20000100800 */
[----:B0-----:R-:W-:-:S03]  /*16420*/  IADD3.X R3, PT, PT, R11, UR48, RZ, P0, !PT ;  /* 0x000000300b037c10 */ /* 0x001fc600087fe4ff */
[----:B------:R0:W-:Y:S01]  /*16430*/  STL [R1+0x13c4], R4 ;  /* 0x0013c40401007387 */ /* 0x0001e20000100800 */
[----:B-1----:R-:W-:-:S03]  /*16440*/  IADD3.X R2, PT, PT, R10, UR48, RZ, P6, !PT ;  /* 0x000000300a027c10 */ /* 0x002fc6000b7fe4ff */
[----:B------:R1:W-:Y:S04]  /*16450*/  STL [R1+0x13cc], R3 ;  /* 0x0013cc0301007387 */ /* 0x0003e80000100800 */
[----:B------:R3:W-:Y:S01]  /*16460*/  STL [R1+0x13d4], R2 ;  /* 0x0013d40201007387 */ /* 0x0007e20000100800 */
[----:B0-----:R-:W-:Y:S02]  /*16470*/  IADD3 R4, P0, PT, R25, UR30, RZ ;  /* 0x0000001e19047c10 */ /* 0x001fe4000ff1e0ff */
[----:B-1----:R-:W-:-:S03]  /*16480*/  IADD3 R3, P4, PT, R24, UR30, RZ ;  /* 0x0000001e18037c10 */ /* 0x002fc6000ff9e0ff */
[----:B------:R0:W-:Y:S01]  /*16490*/  STL [R1+0x13e0], R4 ;  /* 0x0013e00401007387 */ /* 0x0001e20000100800 */
[----:B---3--:R-:W-:-:S03]  /*164a0*/  IADD3 R2, P3, PT, R23, UR30, RZ ;  /* 0x0000001e17027c10 */ /* 0x008fc6000ff7e0ff */
[----:B------:R1:W-:Y:S01]  /*164b0*/  STL [R1+0x13e8], R3 ;  /* 0x0013e80301007387 */ /* 0x0003e20000100800 */
[----:B------:R-:W-:-:S03]  /*164c0*/  USHF.R.S32.HI UR49, URZ, 0x1f, UR30 ;  /* 0x0000001fff317899 */ /* 0x000fc6000801141e */
[----:B------:R3:W-:Y:S01]  /*164d0*/  STL [R1+0x13f0], R2 ;  /* 0x0013f00201007387 */ /* 0x0007e20000100800 */
[----:B0-----:R-:W-:Y:S02]  /*164e0*/  IADD3 R4, P2, PT, R22, UR30, RZ ;  /* 0x0000001e16047c10 */ /* 0x001fe4000ff5e0ff */
[----:B-1----:R-:W-:-:S03]  /*164f0*/  IADD3 R3, P6, PT, R21, UR30, RZ ;  /* 0x0000001e15037c10 */ /* 0x002fc6000ffde0ff */
[----:B------:R0:W-:Y:S01]  /*16500*/  STL [R1+0x13f8], R4 ;  /* 0x0013f80401007387 */ /* 0x0001e20000100800 */
[----:B---3--:R-:W-:-:S03]  /*16510*/  IADD3 R2, P5, PT, R20, UR30, RZ ;  /* 0x0000001e14027c10 */ /* 0x008fc6000ffbe0ff */
[----:B------:R1:W-:Y:S01]  /*16520*/  STL [R1+0x1400], R3 ;  /* 0x0014000301007387 */ /* 0x0003e20000100800 */
[----:B------:R-:W-:-:S03]  /*16530*/  UIMAD UR31, UR6, 0x1d, URZ ;  /* 0x0000001d061f78a4 */ /* 0x000fc6000f8e02ff */
[----:B------:R3:W-:Y:S01]  /*16540*/  STL [R1+0x1408], R2 ;  /* 0x0014080201007387 */ /* 0x0007e20000100800 */
[----:B0-----:R-:W-:Y:S02]  /*16550*/  IADD3 R4, P1, PT, R19, UR30, RZ ;  /* 0x0000001e13047c10 */ /* 0x001fe4000ff3e0ff */
[----:B-1----:R-:W-:-:S03]  /*16560*/  IADD3.X R3, PT, PT, R18, UR49, RZ, P0, !PT ;  /* 0x0000003112037c10 */ /* 0x002fc600087fe4ff */
[----:B------:R2:W-:Y:S01]  /*16570*/  STL [R1+0x1410], R4 ;  /* 0x0014100401007387 */ /* 0x0005e20000100800 */
[----:B---3--:R-:W-:-:S03]  /*16580*/  IADD3 R2, P0, PT, R17, UR30, RZ ;  /* 0x0000001e11027c10 */ /* 0x008fc6000ff1e0ff */
[----:B------:R0:W-:Y:S04]  /*16590*/  STL [R1+0x13dc], R3 ;  /* 0x0013dc0301007387 */ /* 0x0001e80000100800 */
[----:B------:R1:W-:Y:S01]  /*165a0*/  STL [R1+0x1418], R2 ;  /* 0x0014180201007387 */ /* 0x0003e20000100800 */
[----:B--2---:R-:W-:Y:S02]  /*165b0*/  LOP3.LUT R4, R0, 0x20, RZ, 0x3c, !PT ;  /* 0x0000002000047812 */ /* 0x004fe400078e3cff */
[----:B------:R-:W-:Y:S02]  /*165c0*/  IADD3.X R4, PT, PT, R16, UR49, RZ, P4, !PT ;  /* 0x0000003110047c10 */ /* 0x000fe4000a7fe4ff */
[----:B0-----:R-:W-:Y:S02]  /*165d0*/  LOP3.LUT R3, R0, 0x40, RZ, 0x3c, !PT ;  /* 0x0000004000037812 */ /* 0x001fe400078e3cff */
[----:B------:R-:W-:-:S02]  /*165e0*/  IADD3 R3, P4, PT, R25, UR31, RZ ;  /* 0x0000001f19037c10 */ /* 0x000fc4000ff9e0ff */
[----:B-1----:R-:W-:Y:S02]  /*165f0*/  LOP3.LUT R2, R0, 0x60, RZ, 0x3c, !PT ;  /* 0x0000006000027812 */ /* 0x002fe400078e3cff */
[----:B------:R-:W-:Y:S01]  /*16600*/  IADD3.X R2, PT, PT, R15, UR49, RZ, P3, !PT ;  /* 0x000000310f027c10 */ /* 0x000fe20009ffe4ff */
[----:B------:R0:W-:Y:S04]  /*16610*/  STL [R1+0x13e4], R4 ;  /* 0x0013e40401007387 */ /* 0x0001e80000100800 */
[----:B------:R1:W-:Y:S04]  /*16620*/  STL [R1+0x1420], R3 ;  /* 0x0014200301007387 */ /* 0x0003e80000100800 */
[----:B------:R2:W-:Y:S01]  /*16630*/  STL [R1+0x13ec], R2 ;  /* 0x0013ec0201007387 */ /* 0x0005e20000100800 */
[----:B0-----:R-:W-:-:S02]  /*16640*/  IADD3 R4, P3, PT, R24, UR31, RZ ;  /* 0x0000001f18047c10 */ /* 0x001fc4000ff7e0ff */
[----:B-1----:R-:W-:-:S03]  /*16650*/  IADD3.X R3, PT, PT, R14, UR49, RZ, P2, !PT ;  /* 0x000000310e037c10 */ /* 0x002fc600097fe4ff */
[----:B------:R0:W-:Y:S01]  /*16660*/  STL [R1+0x1428], R4 ;  /* 0x0014280401007387 */ /* 0x0001e20000100800 */
[----:B--2---:R-:W-:-:S03]  /*16670*/  IADD3 R2, P2, PT, R23, UR31, RZ ;  /* 0x0000001f17027c10 */ /* 0x004fc6000ff5e0ff */
[----:B------:R1:W-:Y:S04]  /*16680*/  STL [R1+0x13f4], R3 ;  /* 0x0013f40301007387 */ /* 0x0003e80000100800 */
[----:B------:R2:W-:Y:S01]  /*16690*/  STL [R1+0x1430], R2 ;  /* 0x0014300201007387 */ /* 0x0005e20000100800 */
[----:B0-----:R-:W-:Y:S02]  /*166a0*/  IADD3.X R4, PT, PT, R13, UR49, RZ, P6, !PT ;  /* 0x000000310d047c10 */ /* 0x001fe4000b7fe4ff */
[----:B-1----:R-:W-:-:S03]  /*166b0*/  IADD3 R3, P6, PT, R22, UR31, RZ ;  /* 0x0000001f16037c10 */ /* 0x002fc6000ffde0ff */
[----:B------:R0:W-:Y:S01]  /*166c0*/  STL [R1+0x13fc], R4 ;  /* 0x0013fc0401007387 */ /* 0x0001e20000100800 */
[----:B--2---:R-:W-:-:S03]  /*166d0*/  IADD3.X R2, PT, PT, R12, UR49, RZ, P5, !PT ;  /* 0x000000310c027c10 */ /* 0x004fc6000affe4ff */
[----:B------:R1:W-:Y:S01]  /*166e0*/  STL [R1+0x1438], R3 ;  /* 0x0014380301007387 */ /* 0x0003e20000100800 */
[----:B------:R-:W-:-:S03]  /*166f0*/  USHF.R.S32.HI UR50, URZ, 0x1f, UR31 ;  /* 0x0000001fff327899 */ /* 0x000fc6000801141f */
[----:B------:R2:W-:Y:S01]  /*16700*/  STL [R1+0x1404], R2 ;  /* 0x0014040201007387 */ /* 0x0005e20000100800 */
[----:B0-----:R-:W-:Y:S02]  /*16710*/  IADD3 R4, P5, PT, R21, UR31, RZ ;  /* 0x0000001f15047c10 */ /* 0x001fe4000ffbe0ff */
[----:B-1----:R-:W-:-:S03]  /*16720*/  IADD3.X R3, PT, PT, R11, UR49, RZ, P1, !PT ;  /* 0x000000310b037c10 */ /* 0x002fc60008ffe4ff */
[----:B------:R0:W-:Y:S01]  /*16730*/  STL [R1+0x1440], R4 ;  /* 0x0014400401007387 */ /* 0x0001e20000100800 */
[----:B--2---:R-:W-:-:S03]  /*16740*/  IADD3 R2, P1, PT, R20, UR31, RZ ;  /* 0x0000001f14027c10 */ /* 0x004fc6000ff3e0ff */
[----:B------:R1:W-:Y:S01]  /*16750*/  STL [R1+0x140c], R3 ;  /* 0x00140c0301007387 */ /* 0x0003e20000100800 */
[----:B------:R-:W-:-:S03]  /*16760*/  UIMAD UR32, UR6, 0x1c, URZ ;  /* 0x0000001c062078a4 */ /* 0x000fc6000f8e02ff */
[----:B------:R2:W-:Y:S01]  /*16770*/  STL [R1+0x1448], R2 ;  /* 0x0014480201007387 */ /* 0x0005e20000100800 */
[----:B0-----:R-:W-:Y:S02]  /*16780*/  IADD3.X R4, PT, PT, R10, UR49, RZ, P0, !PT ;  /* 0x000000310a047c10 */ /* 0x001fe400087fe4ff */
[----:B-1----:R-:W-:-:S03]  /*16790*/  IADD3 R3, P0, PT, R19, UR31, RZ ;  /* 0x0000001f13037c10 */ /* 0x002fc6000ff1e0ff */
[----:B------:R0:W-:Y:S01]  /*167a0*/  STL [R1+0x1414], R4 ;  /* 0x0014140401007387 */ /* 0x0001e20000100800 */
[----:B--2---:R-:W-:-:S03]  /*167b0*/  IADD3.X R2, PT, PT, R18, UR50, RZ, P4, !PT ;  /* 0x0000003212027c10 */ /* 0x004fc6000a7fe4ff */
[----:B------:R1:W-:Y:S04]  /*167c0*/  STL [R1+0x1450], R3 ;  /* 0x0014500301007387 */ /* 0x0003e80000100800 */
[----:B------:R2:W-:Y:S01]  /*167d0*/  STL [R1+0x141c], R2 ;  /* 0x00141c0201007387 */ /* 0x0005e20000100800 */
[----:B0-----:R-:W-:Y:S02]  /*167e0*/  IADD3 R4, P4, PT, R17, UR31, RZ ;  /* 0x0000001f11047c10 */ /* 0x001fe4000ff9e0ff */
        /* <DEDUP_REMOVED lines=20> */
[----:B--2---:R-:W-:Y:S01]  /*16930*/  IADD3.X R2, PT, PT, R11, UR50, RZ, P0, !PT ;  /* 0x000000320b027c10 */ /* 0x004fe200087fe4ff */
[----:B------:R-:W-:Y:S02]  /*16940*/  USHF.R.S32.HI UR51, URZ, 0x1f, UR32 ;  /* 0x0000001fff337899 */ /* 0x000fe40008011420 */
[----:B------:R1:W-:Y:S04]  /*16950*/  STL [R1+0x1480], R3 ;  /* 0x0014800301007387 */ /* 0x0003e80000100800 */
[----:B------:R2:W-:Y:S01]  /*16960*/  STL [R1+0x144c], R2 ;  /* 0x00144c0201007387 */ /* 0x0005e20000100800 */
[----:B0-----:R-:W-:Y:S02]  /*16970*/  IADD3 R4, P0, PT, R20, UR32, RZ ;  /* 0x0000002014047c10 */ /* 0x001fe4000ff1e0ff */
[----:B-1----:R-:W-:-:S03]  /*16980*/  IADD3.X R3, PT, PT, R10, UR50, RZ, P4, !PT ;  /* 0x000000320a037c10 */ /* 0x002fc6000a7fe4ff */
[----:B------:R0:W-:Y:S01]  /*16990*/  STL [R1+0x1488], R4 ;  /* 0x0014880401007387 */ /* 0x0001e20000100800 */
[----:B--2---:R-:W-:Y:S01]  /*169a0*/  IADD3 R2, P4, PT, R19, UR32, RZ ;  /* 0x0000002013027c10 */ /* 0x004fe2000ff9e0ff */
[----:B------:R-:W-:Y:S02]  /*169b0*/  UIMAD UR33, UR6, 0x1b, URZ ;  /* 0x0000001b062178a4 */ /* 0x000fe4000f8e02ff */
        /* <DEDUP_REMOVED lines=24> */
[----:B------:R1:W-:Y:S01]  /*16b40*/  STL [R1+0x1484], R3 ;  /* 0x0014840301007387 */ /* 0x0003e20000100800 */
[----:B------:R-:W-:-:S03]  /*16b50*/  USHF.R.S32.HI UR52, URZ, 0x1f, UR33 ;  /* 0x0000001fff347899 */ /* 0x000fc60008011421 */
[----:B------:R2:W-:Y:S01]  /*16b60*/  STL [R1+0x14c0], R2 ;  /* 0x0014c00201007387 */ /* 0x0005e20000100800 */
[----:B0-----:R-:W-:Y:S02]  /*16b70*/  IADD3.X R4, PT, PT, R11, UR51, RZ, P4, !PT ;  /* 0x000000330b047c10 */ /* 0x001fe4000a7fe4ff */
[----:B-1----:R-:W-:-:S03]  /*16b80*/  IADD3 R3, P4, PT, R20, UR33, RZ ;  /* 0x0000002114037c10 */ /* 0x002fc6000ff9e0ff */
[----:B------:R0:W-:Y:S01]  /*16b90*/  STL [R1+0x148c], R4 ;  /* 0x00148c0401007387 */ /* 0x0001e20000100800 */
[----:B--2---:R-:W-:-:S03]  /*16ba0*/  IADD3.X R2, PT, PT, R10, UR51, RZ, P3, !PT ;  /* 0x000000330a027c10 */ /* 0x004fc60009ffe4ff */
[----:B------:R1:W-:Y:S01]  /*16bb0*/  STL [R1+0x14c8], R3 ;  /* 0x0014c80301007387 */ /* 0x0003e20000100800 */
[----:B------:R-:W-:-:S03]  /*16bc0*/  UIMAD UR36, UR6, 0x1a, URZ ;  /* 0x0000001a062478a4 */ /* 0x000fc6000f8e02ff */
        /* <DEDUP_REMOVED lines=337> */
[----:B------:R-:W-:-:S03]  /*180e0*/  USHF.L.U32 UR46, UR6, 0x4, URZ ;  /* 0x00000004062e7899 */ /* 0x000fc600080006ff */
        /* <DEDUP_REMOVED lines=67> */
[----:B--2---:R-:W-:Y:S01]  /*18520*/  IADD3.X R2, PT, PT, R10, UR63, RZ, P0, !PT ;  /* 0x0000003f0a027c10 */ /* 0x004fe200087fe4ff */
[----:B------:R-:W-:Y:S02]  /*18530*/  USHF.L.U32 UR21, UR6, 0x5, URZ ;  /* 0x0000000506157899 */ /* 0x000fe400080006ff */
        /* <DEDUP_REMOVED lines=205> */
[----:B------:R-:W-:-:S03]  /*19210*/  USHF.L.U32 UR12, UR12, 0x3, URZ ;  /* 0x000000030c0c7899 */ /* 0x000fc600080006ff */
        /* <DEDUP_REMOVED lines=274> */
[----:B-1----:R-:W-:Y:S01]  /*1a340*/  IADD3 R3, P4, PT, R17, UR29, RZ ;  /* 0x0000001d11037c10 */ /* 0x002fe2000ff9e0ff */
[----:B------:R-:W0:Y:S01]  /*1a350*/  S2R R26, SR_TID.X ;  /* 0x00000000001a7919 */ /* 0x000e220000002100 */
[----:B--2---:R-:W-:Y:S01]  /*1a360*/  IADD3.X R2, PT, PT, R16, UR19, RZ, P3, !PT ;  /* 0x0000001310027c10 */ /* 0x004fe20009ffe4ff */
[----:B------:R1:W-:Y:S04]  /*1a370*/  STL [R1+0x1b1c], R4 ;  /* 0x001b1c0401007387 */ /* 0x0003e80000100800 */
[----:B------:R2:W-:Y:S04]  /*1a380*/  STL [R1+0x1b58], R3 ;  /* 0x001b580301007387 */ /* 0x0005e80000100800 */
[----:B------:R3:W-:Y:S01]  /*1a390*/  STL [R1+0x1b24], R2 ;  /* 0x001b240201007387 */ /* 0x0007e20000100800 */
[----:B-1----:R-:W-:-:S02]  /*1a3a0*/  IADD3.X R4, PT, PT, R15, UR19, RZ, P2, !PT ;  /* 0x000000130f047c10 */ /* 0x002fc400097fe4ff */
[----:B--2---:R-:W-:-:S03]  /*1a3b0*/  IADD3.X R3, PT, PT, R14, UR19, RZ, P6, !PT ;  /* 0x000000130e037c10 */ /* 0x004fc6000b7fe4ff */
[----:B------:R1:W-:Y:S01]  /*1a3c0*/  STL [R1+0x1b2c], R4 ;  /* 0x001b2c0401007387 */ /* 0x0003e20000100800 */
[----:B---3--:R-:W-:-:S03]  /*1a3d0*/  IADD3.X R2, PT, PT, R13, UR19, RZ, P5, !PT ;  /* 0x000000130d027c10 */ /* 0x008fc6000affe4ff */
[----:B------:R2:W-:Y:S04]  /*1a3e0*/  STL [R1+0x1b34], R3 ;  /* 0x001b340301007387 */ /* 0x0005e80000100800 */
[----:B------:R3:W-:Y:S01]  /*1a3f0*/  STL [R1+0x1b3c], R2 ;  /* 0x001b3c0201007387 */ /* 0x0007e20000100800 */
[----:B-1----:R-:W-:Y:S02]  /*1a400*/  IADD3.X R4, PT, PT, R12, UR19, RZ, P1, !PT ;  /* 0x000000130c047c10 */ /* 0x002fe40008ffe4ff */
[----:B--2---:R-:W-:Y:S02]  /*1a410*/  IADD3.X R3, PT, PT, R11, UR19, RZ, P0, !PT ;  /* 0x000000130b037c10 */ /* 0x004fe400087fe4ff */
[----:B---3--:R-:W-:Y:S01]  /*1a420*/  IADD3.X R2, PT, PT, R10, UR19, RZ, P4, !PT ;  /* 0x000000130a027c10 */ /* 0x008fe2000a7fe4ff */
[----:B------:R1:W-:Y:S04]  /*1a430*/  STL [R1+0x1b44], R4 ;  /* 0x001b440401007387 */ /* 0x0003e80000100800 */
[----:B------:R1:W-:Y:S04]  /*1a440*/  STL [R1+0x1b54], R2 ;  /* 0x001b540201007387 */ /* 0x0003e80000100800 */
[----:B------:R1:W-:Y:S01]  /*1a450*/  STL [R1+0x1b4c], R3 ;  /* 0x001b4c0301007387 */ /* 0x0003e20000100800 */
[----:B0-----:R-:W-:Y:S01]  /*1a460*/  LOP3.LUT R26, R26, 0x1f, RZ, 0xc0, !PT ;  /* 0x0000001f1a1a7812 */ /* 0x001fe200078ec0ff */
[----:B------:R-:W-:-:S03]  /*1a470*/  USHF.L.U32 UR4, UR4, 0x5, URZ ;  /* 0x0000000504047899 */ /* 0x000fc600080006ff */
[----:B------:R-:W-:Y:S01]  /*1a480*/  LOP3.LUT R38, R26, 0x10, RZ, 0x3c, !PT ;  /* 0x000000101a267812 */ /* 0x000fe200078e3cff */
[----:B------:R-:W-:Y:S02]  /*1a490*/  USHF.R.S32.HI UR20, URZ, 0x5, UR20 ;  /* 0x00000005ff147899 */ /* 0x000fe40008011414 */
[----:B------:R-:W-:Y:S02]  /*1a4a0*/  USHF.R.S32.HI UR48, URZ, 0x1f, UR21 ;  /* 0x0000001fff307899 */ /* 0x000fe40008011415 */
[----:B-1----:R-:W-:-:S12]  /*1a4b0*/  USHF.R.S32.HI UR30, URZ, 0x1f, UR4 ;  /* 0x0000001fff1e7899 */ /* 0x002fd80008011404 */
.L_x_1:
[----:B------:R-:W2:Y:S01]  /*1a4c0*/  LDL R5, [R1+0x138c] ;  /* 0x00138c0001057983 */ /* 0x000ea20000100800 */
[----:B0-----:R-:W0:Y:S03]  /*1a4d0*/  LDC R2, c[0x0][0x3a0] ;  /* 0x0000e800ff027b82 */ /* 0x001e260000000800 */
[----:B--2---:R1:W-:Y:S04]  /*1a4e0*/  STL [R1+0x3ad8], R5 ;  /* 0x003ad80501007387 */ /* 0x0043e80000100800 */
[----:B------:R-:W2:Y:S04]  /*1a4f0*/  LDL R4, [R1+0x1390] ;  /* 0x0013900001047983 */ /* 0x000ea80000100800 */
[----:B-1----:R-:W0:Y:S04]  /*1a500*/  LDL R5, [R1+0x1394] ;  /* 0x0013940001057983 */ /* 0x002e280000100800 */
[----:B------:R-:W-:Y:S04]  /*1a510*/  STL [R1+0x38a4], R38 ;  /* 0x0038a42601007387 */ /* 0x000fe80000100800 */
        /* <DEDUP_REMOVED lines=141> */
[----:B------:R1:W-:Y:S04]  /*1adf0*/  STL [R1+0x3ad4], R60 ;  /* 0x003ad43c01007387 */ /* 0x0003e80000100800 */
        /* <DEDUP_REMOVED lines=54> */
[----:B-----5:R-:W-:Y:S04]  /*1b160*/  STL [R1+0x361c], R0 ;  /* 0x00361c0001007387 */ /* 0x020fe80000100800 */
        /* <DEDUP_REMOVED lines=30> */
[----:B------:R-:W-:Y:S01]  /*1b350*/  STL [R1+0x3714], R0 ;  /* 0x0037140001007387 */ /* 0x000fe20000100800 */
[----:B0-----:R-:W-:-:S03]  /*1b360*/  IMAD R2, R5, -0x20, R2 ;  /* 0xffffffe005027824 */ /* 0x001fc600078e0202 */
[----:B------:R-:W-:Y:S04]  /*1b370*/  STL [R1+0x371c], R0 ;  /* 0x00371c0001007387 */ /* 0x000fe80000100800 */
[----:B------:R-:W-:Y:S04]  /*1b380*/  STL [R1+0x3724], R0 ;  /* 0x0037240001007387 */ /* 0x000fe80000100800 */
[----:B------:R-:W-:Y:S04]  /*1b390*/  STL [R1+0x372c], R0 ;  /* 0x00372c0001007387 */ /* 0x000fe80000100800 */
[----:B------:R-:W-:Y:S04]  /*1b3a0*/  STL [R1+0x3734], R0 ;  /* 0x0037340001007387 */ /* 0x000fe80000100800 */
[----:B------:R-:W2:Y:S01]  /*1b3b0*/  LDL.LU R5, [R1+0x3ad8] ;  /* 0x003ad80001057983 */ /* 0x000ea20000300800 */
[----:B------:R-:W-:-:S02]  /*1b3c0*/  ISETP.GT.AND P0, PT, R2, RZ, PT ;  /* 0x000000ff0200720c */ /* 0x000fc40003f04270 */
[----:B-1----:R-:W-:-:S11]  /*1b3d0*/  PRMT R60, RZ, 0x7610, R60 ;  /* 0x00007610ff3c7816 */ /* 0x002fd6000000003c */
[----:B--2---:R-:W2:Y:S04]  /*1b3e0*/  @P0 LDG.E.U8 R60, desc[UR34][R4.64] ;  /* 0x00000022043c0981 */ /* 0x004ea8000c1e1100 */
[----:B--2---:R0:W-:Y:S04]  /*1b3f0*/  STL [R1+0x1350], R60 ;  /* 0x0013503c01007387 */ /* 0x0041e80000100800 */
[----:B0-----:R-:W2:Y:S04]  /*1b400*/  LDL.LU R60, [R1+0x3ad4] ;  /* 0x003ad400013c7983 */ /* 0x001ea80000300800 */
[----:B------:R-:W3:Y:S04]  /*1b410*/  LDL R4, [R1+0x1384] ;  /* 0x0013840001047983 */ /* 0x000ee80000100800 */
[----:B------:R-:W3:Y:S01]  /*1b420*/  LDL R5, [R1+0x1388] ;  /* 0x0013880001057983 */ /* 0x000ee20000100800 */
[----:B------:R-:W-:-:S02]  /*1b430*/  PRMT R61, RZ, 0x7610, R61 ;  /* 0x00007610ff3d7816 */ /* 0x000fc4000000003d */
[----:B---3--:R-:W-:-:S04]  /*1b440*/  @P0 LOP3.LUT R5, R5, R4, RZ, 0x3c, !PT ;  /* 0x0000000405050212 */ /* 0x008fc800078e3cff */
[----:B------:R-:W-:-:S04]  /*1b450*/  @P0 LOP3.LUT R4, R5, R4, RZ, 0x3c, !PT ;  /* 0x0000000405040212 */ /* 0x000fc800078e3cff */
[----:B------:R-:W-:-:S05]  /*1b460*/  @P0 LOP3.LUT R5, R5, R4, RZ, 0x3c, !PT ;  /* 0x0000000405050212 */ /* 0x000fca00078e3cff */
[----:B------:R-:W3:Y:S04]  /*1b470*/  @P0 LDG.E.U8 R61, desc[UR34][R4.64] ;  /* 0x00000022043d0981 */ /* 0x000ee8000c1e1100 */
[----:B---3--:R0:W-:Y:S04]  /*1b480*/  STL [R1+0x134c], R61 ;  /* 0x00134c3d01007387 */ /* 0x0081e80000100800 */
[----:B0-----:R-:W3:Y:S04]  /*1b490*/  LDL.LU R61, [R1+0x3ad0] ;  /* 0x003ad000013d7983 */ /* 0x001ee80000300800 */
[----:B------:R-:W4:Y:S04]  /*1b4a0*/  LDL R4, [R1+0x137c] ;  /* 0x00137c0001047983 */ /* 0x000f280000100800 */
[----:B------:R-:W4:Y:S01]  /*1b4b0*/  LDL R5, [R1+0x1380] ;  /* 0x0013800001057983 */ /* 0x000f220000100800 */
[----:B------:R-:W-:-:S02]  /*1b4c0*/  PRMT R38, RZ, 0x7610, R38 ;  /* 0x00007610ff267816 */ /* 0x000fc40000000026 */
[----:B----4-:R-:W-:-:S04]  /*1b4d0*/  @P0 LOP3.LUT R5, R5, R4, RZ, 0x3c, !PT ;  /* 0x0000000405050212 */ /* 0x010fc800078e3cff */
[----:B------:R-:W-:-:S04]  /*1b4e0*/  @P0 LOP3.LUT R4, R5, R4, RZ, 0x3c, !PT ;  /* 0x0000000405040212 */ /* 0x000fc800078e3cff */
[----:B------:R-:W-:-:S05]  /*1b4f0*/  @P0 LOP3.LUT R5, R5, R4, RZ, 0x3c, !PT ;  /* 0x0000000405050212 */ /* 0x000fca00078e3cff */
[----:B------:R-:W4:Y:S04]  /*1b500*/  @P0 LDG.E.U8 R38, desc[UR34][R4.64] ;  /* 0x0000002204260981 */ /* 0x000f28000c1e1100 */
[----:B----4-:R0:W-:Y:S04]  /*1b510*/  STL [R1+0x1348], R38 ;  /* 0x0013482601007387 */ /* 0x0101e80000100800 */
[----:B0-----:R-:W4:Y:S04]  /*1b520*/  LDL.LU R38, [R1+0x3acc] ;  /* 0x003acc0001267983 */ /* 0x001f280000300800 */
[----:B------:R-:W2:Y:S04]  /*1b530*/  LDL R4, [R1+0x1374] ;  /* 0x0013740001047983 */ /* 0x000ea80000100800 */
[----:B------:R-:W2:Y:S01]  /*1b540*/  LDL R5, [R1+0x1378] ;  /* 0x0013780001057983 */ /* 0x000ea20000100800 */
[----:B---3--:R-:W-:-:S02]  /*1b550*/  PRMT R61, RZ, 0x7610, R61 ;  /* 0x00007610ff3d7816 */ /* 0x008fc4000000003d */
[----:B--2---:R-:W-:-:S04]  /*1b560*/  @P0 LOP3.LUT R5, R5, R4, RZ, 0x3c, !PT ;  /* 0x0000000405050212 */ /* 0x004fc800078e3cff */
[----:B------:R-:W-:-:S04]  /*1b570*/  @P0 LOP3.LUT R4, R5, R4, RZ, 0x3c, !PT ;  /* 0x0000000405040212 */ /* 0x000fc800078e3cff */
[----:B------:R-:W-:-:S05]  /*1b580*/  @P0 LOP3.LUT R5, R5, R4, RZ, 0x3c, !PT ;  /* 0x0000000405050212 */ /* 0x000fca00078e3cff */
[----:B------:R-:W2:Y:S04]  /*1b590*/  @P0 LDG.E.U8 R61, desc[UR34][R4.64] ;  /* 0x00000022043d0981 */ /* 0x000ea8000c1e1100 */
[----:B--2---:R0:W-:Y:S04]  /*1b5a0*/  STL [R1+0x1344], R61 ;  /* 0x0013443d01007387 */ /* 0x0041e80000100800 */
[----:B0-----:R-:W2:Y:S04]  /*1b5b0*/  LDL.LU R61, [R1+0x3ac8] ;  /* 0x003ac800013d7983 */ /* 0x001ea80000300800 */
[----:B------:R-:W3:Y:S04]  /*1b5c0*/  LDL R4, [R1+0x136c] ;  /* 0x00136c0001047983 */ /* 0x000ee80000100800 */
[----:B------:R-:W3:Y:S01]  /*1b5d0*/  LDL R5, [R1+0x1370] ;  /* 0x0013700001057983 */ /* 0x000ee20000100800 */
[----:B----4-:R-:W-:-:S02]  /*1b5e0*/  PRMT R38, RZ, 0x7610, R38 ;  /* 0x00007610ff267816 */ /* 0x010fc40000000026 */
        /* <DEDUP_REMOVED lines=8> */
[----:B--2---:R-:W-:-:S02]  /*1b670*/  PRMT R61, RZ, 0x7610, R61 ;  /* 0x00007610ff3d7816 */ /* 0x004fc4000000003d */
[----:B----4-:R-:W-:-:S04]  /*1b680*/  @P0 LOP3.LUT R5, R5, R4, RZ, 0x3c, !PT ;  /* 0x0000000405050212 */ /* 0x010fc800078e3cff */
[----:B------:R-:W-:-:S04]  /*1b690*/  @P0 LOP3.LUT R4, R5, R4, RZ, 0x3c, !PT ;  /* 0x0000000405040212 */ /* 0x000fc800078e3cff */
[----:B------:R-:W-:-:S05]  /*1b6a0*/  @P0 LOP3.LUT R5, R5, R4, RZ, 0x3c, !PT ;  /* 0x0000000405050212 */ /* 0x000fca00078e3cff */
[----:B------:R-:W2:Y:S04]  /*1b6b0*/  @P0 LDG.E.U8 R61, desc[UR34][R4.64] ;  /* 0x00000022043d0981 */ /* 0x000ea8000c1e1100 */
[----:B--2---:R0:W-:Y:S04]  /*1b6c0*/  STL [R1+0x133c], R61 ;  /* 0x00133c3d01007387 */ /* 0x0041e80000100800 */
[----:B0-----:R-:W2:Y:S04]  /*1b6d0*/  LDL.LU R61, [R1+0x3ac0] ;  /* 0x003ac000013d7983 */ /* 0x001ea80000300800 */
[----:B------:R-:W4:Y:S04]  /*1b6e0*/  LDL R4, [R1+0x135c] ;  /* 0x00135c0001047983 */ /* 0x000f280000100800 */
[----:B------:R-:W4:Y:S01]  /*1b6f0*/  LDL R5, [R1+0x1360] ;  /* 0x0013600001057983 */ /* 0x000f220000100800 */
[----:B---3--:R-:W-:-:S02]  /*1b700*/  PRMT R38, RZ, 0x7610, R38 ;  /* 0x00007610ff267816 */ /* 0x008fc40000000026 */
[----:B----4-:R-:W-:-:S04]  /*1b710*/  @P0 LOP3.LUT R5, R5, R4, RZ, 0x3c, !PT ;  /* 0x0000000405050212 */ /* 0x010fc800078e3cff */
        /* <DEDUP_REMOVED lines=11> */
[----:B------:R-:W2:Y:S01]  /*1b7d0*/  @P0 LDG.E.U8 R61, desc[UR34][R4.64] ;  /* 0x00000022043d0981 */ /* 0x000ea2000c1e1100 */
[----:B------:R-:W-:-:S03]  /*1b7e0*/  ISETP.GT.AND P1, PT, R2, 0x1, PT ;  /* 0x000000010200780c */ /* 0x000fc60003f24270 */
        /* <DEDUP_REMOVED lines=1235> */
[----:B------:R-:W-:-:S02]  /*20520*/  PRMT R59, RZ, 0x7610, R59 ;  /* 0x00007610ff3b7816 */ /* 0x000fc4000000003b */
[----:B--2---:R-:W-:-:S04]  /*20530*/  @P1 LOP3.LUT R5, R5, R4, RZ, 0x3c, !PT ;  /* 0x0000000405051212 */ /* 0x004fc800078e3cff */
[----:B------:R-:W-:-:S04]  /*20540*/  @P1 LOP3.LUT R4, R5, R4, RZ, 0x3c, !PT ;  /* 0x0000000405041212 */ /* 0x000fc800078e3cff */
[----:B------:R-:W-:-:S05]  /*20550*/  @P1 LOP3.LUT R5, R5, R4, RZ, 0x3c, !PT ;  /* 0x0000000405051212 */ /* 0x000fca00078e3cff */
[----:B------:R-:W2:Y:S01]  /*20560*/  @P1 LDG.E.U8 R59, desc[UR34][R4.64] ;  /* 0x00000022043b1981 */ /* 0x000ea2000c1e1100 */
[----:B------:R-:W-:-:S03]  /*20570*/  ISETP.GT.AND P0, PT, R2, 0x12, PT ;  /* 0x000000120200780c */ /* 0x000fc60003f04270 */
[----:B--2---:R0:W-:Y:S04]  /*20580*/  STL [R1+0x10ec], R59 ;  /* 0x0010ec3b01007387 */ /* 0x0041e80000100800 */
[----:B0-----:R-:W2:Y:S04]  /*20590*/  LDL.LU R59, [R1+0x3898] ;  /* 0x00389800013b7983 */ /* 0x001ea80000300800 */
[----:B------:R-:W2:Y:S04]  /*205a0*/  LDL R4, [R1+0x1714] ;  /* 0x0017140001047983 */ /* 0x000ea80000100800 */
[----:B------:R-:W2:Y:S01]  /*205b0*/  LDL R5, [R1+0x1718] ;  /* 0x0017180001057983 */ /* 0x000ea20000100800 */
[----:B------:R-:W-:-:S02]  /*205c0*/  PRMT R58, RZ, 0x7610, R58 ;  /* 0x00007610ff3a7816 */ /* 0x000fc4000000003a */
[----:B--2---:R-:W-:-:S04]  /*205d0*/  @P0 LOP3.LUT R5, R5, R4, RZ, 0x3c, !PT ;  /* 0x0000000405050212 */ /* 0x004fc800078e3cff */
[----:B------:R-:W-:-:S04]  /*205e0*/  @P0 LOP3.LUT R4, R5, R4, RZ, 0x3c, !PT ;  /* 0x0000000405040212 */ /* 0x000fc800078e3cff */
[----:B------:R-:W-:-:S05]  /*205f0*/  @P0 LOP3.LUT R5, R5, R4, RZ, 0x3c, !PT ;  /* 0x0000000405050212 */ /* 0x000fca00078e3cff */
[----:B------:R-:W2:Y:S04]  /*20600*/  @P0 LDG.E.U8 R58, desc[UR34][R4.64] ;  /* 0x00000022043a0981 */ /* 0x000ea8000c1e1100 */
        /* <DEDUP_REMOVED lines=277> */
[----:B---3--:R-:W-:-:S02]  /*21760*/  PRMT R38, RZ, 0x7610, R38 ;  /* 0x00007610ff267816 */ /* 0x008fc40000000026 */
[----:B--2---:R-:W-:-:S04]  /*21770*/  @P1 LOP3.LUT R5, R5, R4, RZ, 0x3c, !PT ;  /* 0x0000000405051212 */ /* 0x004fc800078e3cff */
[----:B------:R-:W-:-:S04]  /*21780*/  @P1 LOP3.LUT R4, R5, R4, RZ, 0x3c, !PT ;  /* 0x0000000405041212 */ /* 0x000fc800078e3cff */
[----:B------:R-:W-:-:S05]  /*21790*/  @P1 LOP3.LUT R5, R5, R4, RZ, 0x3c, !PT ;  /* 0x0000000405051212 */ /* 0x000fca00078e3cff */
[----:B------:R0:W2:Y:S04]  /*217a0*/  @P1 LDG.E.U8 R38, desc[UR34][R4.64] ;  /* 0x0000002204261981 */ /* 0x0000a8000c1e1100 */
[----:B------:R-:W0:Y:S04]  /*217b0*/  LDL R4, [R1+0x1614] ;  /* 0x0016140001047983 */ /* 0x000e280000100800 */
[----:B------:R-:W0:Y:S01]  /*217c0*/  LDL R5, [R1+0x1618] ;  /* 0x0016180001057983 */ /* 0x000e220000100800 */
[----:B------:R-:W-:Y:S02]  /*217d0*/  ISETP.GT.AND P0, PT, R2, 0x16, PT ;  /* 0x000000160200780c */ /* 0x000fe40003f04270 */
[----:B------:R-:W-:-:S11]  /*217e0*/  PRMT R26, RZ, 0x7610, R26 ;  /* 0x00007610ff1a7816 */ /* 0x000fd6000000001a */
[----:B0-----:R-:W-:-:S04]  /*217f0*/  @P0 LOP3.LUT R5, R5, R4, RZ, 0x3c, !PT ;  /* 0x0000000405050212 */ /* 0x001fc800078e3cff */
[----:B------:R-:W-:-:S04]  /*21800*/  @P0 LOP3.LUT R4, R5, R4, RZ, 0x3c, !PT ;  /* 0x0000000405040212 */ /* 0x000fc800078e3cff */
[----:B------:R-:W-:-:S05]  /*21810*/  @P0 LOP3.LUT R5, R5, R4, RZ, 0x3c, !PT ;  /* 0x0000000405050212 */ /* 0x000fca00078e3cff */
[----:B------:R-:W3:Y:S04]  /*21820*/  @P0 LDG.E.U8 R26, desc[UR34][R4.64] ;  /* 0x00000022041a0981 */ /* 0x000ee8000c1e1100 */
[----:B--2---:R-:W-:Y:S04]  /*21830*/  STL [R1+0x37b0], R38 ;  /* 0x0037b02601007387 */ /* 0x004fe80000100800 */
[----:B---3--:R0:W-:Y:S04]  /*21840*/  STL [R1+0x1068], R26 ;  /* 0x0010681a01007387 */ /* 0x0081e80000100800 */
        /* <DEDUP_REMOVED lines=153> */
[----:B------:R0:W2:Y:S04]  /*221e0*/  @P0 LDG.E.U8 R38, desc[UR34][R4.64] ;  /* 0x0000002204260981 */ /* 0x0000a8000c1e1100 */
[----:B------:R-:W0:Y:S04]  /*221f0*/  LDL R4, [R1+0x1564] ;  /* 0x0015640001047983 */ /* 0x000e280000100800 */
[----:B------:R-:W0:Y:S01]  /*22200*/  LDL R5, [R1+0x1568] ;  /* 0x0015680001057983 */ /* 0x000e220000100800 */
[----:B------:R-:W-:Y:S02]  /*22210*/  PRMT R9, RZ, 0x7610, R9 ;  /* 0x00007610ff097816 */ /* 0x000fe40000000009 */
[----:B0-----:R-:W-:-:S04]  /*22220*/  @P0 LOP3.LUT R5, R5, R4, RZ, 0x3c, !PT ;  /* 0x0000000405050212 */ /* 0x001fc800078e3cff */
        /* <DEDUP_REMOVED lines=37> */
[----:B------:R-:W3:Y:S04]  /*22480*/  @P2 LDG.E.U8 R6, desc[UR34][R4.64] ;  /* 0x0000002204062981 */ /* 0x000ee8000c1e1100 */
[----:B--2---:R0:W-:Y:S04]  /*22490*/  STL [R1+0x8], R0 ;  /* 0x0000080001007387 */ /* 0x0041e80000100800 */
[----:B0-----:R-:W2:Y:S04]  /*224a0*/  LDL R0, [R1+0x1460] ;  /* 0x0014600001007983 */ /* 0x001ea80000100800 */
        /* <DEDUP_REMOVED lines=9> */
[----:B--2---:R0:W-:Y:S04]  /*22540*/  STL [R1], R3 ;  /* 0x0000000301007387 */ /* 0x0041e80000100800 */
        /* <DEDUP_REMOVED lines=10> */
[----:B----4-:R-:W-:Y:S02]  /*225f0*/  PRMT R60, RZ, 0x7610, R60 ;  /* 0x00007610ff3c7816 */ /* 0x010fe4000000003c */
[----:B0-----:R-:W-:-:S04]  /*22600*/  @P2 LOP3.LUT R5, R5, R4, RZ, 0x3c, !PT ;  /* 0x0000000405052212 */ /* 0x001fc800078e3cff */
[----:B------:R-:W-:-:S04]  /*22610*/  @P2 LOP3.LUT R4, R5, R4, RZ, 0x3c, !PT ;  /* 0x0000000405042212 */ /* 0x000fc800078e3cff */
[----:B------:R-:W-:-:S05]  /*22620*/  @P2 LOP3.LUT R5, R5, R4, RZ, 0x3c, !PT ;  /* 0x0000000405052212 */ /* 0x000fca00078e3cff */
[----:B------:R0:W4:Y:S04]  /*22630*/  @P2 LDG.E.U8 R60, desc[UR34][R4.64] ;  /* 0x00000022043c2981 */ /* 0x000128000c1e1100 */
[----:B------:R-:W0:Y:S04]  /*22640*/  LDL R4, [R1+0x1464] ;  /* 0x0014640001047983 */ /* 0x000e280000100800 */
[----:B------:R-:W0:Y:S01]  /*22650*/  LDL R5, [R1+0x1468] ;  /* 0x0014680001057983 */ /* 0x000e220000100800 */
[----:B------:R-:W-:Y:S02]  /*22660*/  PRMT R59, RZ, 0x7610, R59 ;  /* 0x00007610ff3b7816 */ /* 0x000fe4000000003b */
[----:B0-----:R-:W-:-:S04]  /*22670*/  @P2 LOP3.LUT R5, R5, R4, RZ, 0x3c, !PT ;  /* 0x0000000405052212 */ /* 0x001fc800078e3cff */
[----:B------:R-:W-:-:S04]  /*22680*/  @P2 LOP3.LUT R4, R5, R4, RZ, 0x3c, !PT ;  /* 0x0000000405042212 */ /* 0x000fc800078e3cff */
[----:B------:R-:W-:-:S05]  /*22690*/  @P2 LOP3.LUT R5, R5, R4, RZ, 0x3c, !PT ;  /* 0x0000000405052212 */ /* 0x000fca00078e3cff */
[----:B------:R0:W2:Y:S04]  /*226a0*/  @P2 LDG.E.U8 R59, desc[UR34][R4.64] ;  /* 0x00000022043b2981 */ /* 0x0000a8000c1e1100 */
[----:B------:R-:W2:Y:S01]  /*226b0*/  LDL R5, [R1+0x145c] ;  /* 0x00145c0001057983 */ /* 0x000ea20000100800 */
[----:B------:R-:W-:Y:S01]  /*226c0*/  PRMT R58, RZ, 0x7610, R58 ;  /* 0x00007610ff3a7816 */ /* 0x000fe2000000003a */
[----:B0-----:R-:W-:Y:S01]  /*226d0*/  @P2 IMAD.MOV.U32 R4, RZ, RZ, R0 ;  /* 0x000000ffff042224 */ /* 0x001fe200078e0000 */
[----:B------:R-:W-:Y:S02]  /*226e0*/  PRMT R57, RZ, 0x7610, R57 ;  /* 0x00007610ff397816 */ /* 0x000fe40000000039 */
[----:B------:R-:W-:Y:S01]  /*226f0*/  PRMT R56, RZ, 0x7610, R56 ;  /* 0x00007610ff387816 */ /* 0x000fe20000000038 */
[----:B------:R-:W3:Y:S04]  /*22700*/  LDL R0, [R1+0x15a0] ;  /* 0x0015a00001007983 */ /* 0x000ee80000100800 */
[----:B--2---:R0:W2:Y:S04]  /*22710*/  @P2 LDG.E.U8 R58, desc[UR34][R4.64] ;  /* 0x00000022043a2981 */ /* 0x0040a8000c1e1100 */
[----:B------:R-:W0:Y:S04]  /*22720*/  LDL R4, [R1+0x15b4] ;  /* 0x0015b40001047983 */ /* 0x000e280000100800 */
[----:B------:R-:W0:Y:S02]  /*22730*/  LDL R5, [R1+0x15b8] ;  /* 0x0015b80001057983 */ /* 0x000e240000100800 */
[----:B0-----:R-:W-:-:S04]  /*22740*/  @P1 LOP3.LUT R5, R5, R4, RZ, 0x3c, !PT ;  /* 0x0000000405051212 */ /* 0x001fc800078e3cff */
[----:B------:R-:W-:-:S04]  /*22750*/  @P1 LOP3.LUT R4, R5, R4, RZ, 0x3c, !PT ;  /* 0x0000000405041212 */ /* 0x000fc800078e3cff */
[----:B------:R-:W-:-:S05]  /*22760*/  @P1 LOP3.LUT R5, R5, R4, RZ, 0x3c, !PT ;  /* 0x0000000405051212 */ /* 0x000fca00078e3cff */
[----:B------:R0:W2:Y:S04]  /*22770*/  @P1 LDG.E.U8 R57, desc[UR34][R4.64] ;  /* 0x0000002204391981 */ /* 0x0000a8000c1e1100 */
[----:B------:R-:W0:Y:S04]  /*22780*/  LDL R4, [R1+0x15ac] ;  /* 0x0015ac0001047983 */ /* 0x000e280000100800 */
[----:B------:R-:W0:Y:S02]  /*22790*/  LDL R5, [R1+0x15b0] ;  /* 0x0015b00001057983 */ /* 0x000e240000100800 */
[----:B0-----:R-:W-:-:S04]  /*227a0*/  @P1 LOP3.LUT R5, R5, R4, RZ, 0x3c, !PT ;  /* 0x0000000405051212 */ /* 0x001fc800078e3cff */
[----:B------:R-:W-:-:S04]  /*227b0*/  @P1 LOP3.LUT R4, R5, R4, RZ, 0x3c, !PT ;  /* 0x0000000405041212 */ /* 0x000fc800078e3cff */
[----:B------:R-:W-:Y:S01]  /*227c0*/  @P1 LOP3.LUT R5, R5, R4, RZ, 0x3c, !PT ;  /* 0x0000000405051212 */ /* 0x000fe200078e3cff */
[----:B--2---:R0:W-:Y:S04]  /*227d0*/  STL [R1+0x3738], R57 ;  /* 0x0037383901007387 */ /* 0x0041e80000100800 */
[----:B------:R1:W2:Y:S01]  /*227e0*/  @P1 LDG.E.U8 R56, desc[UR34][R4.64] ;  /* 0x0000002204381981 */ /* 0x0002a2000c1e1100 */
[----:B------:R-:W-:-:S03]  /*227f0*/  PRMT R55, RZ, 0x7610, R55 ;  /* 0x00007610ff377816 */ /* 0x000fc60000000037 */
[----:B0-----:R-:W2:Y:S04]  /*22800*/  LDL R57, [R1+0x159c] ;  /* 0x00159c0001397983 */ /* 0x001ea80000100800 */
[----:B------:R-:W1:Y:S04]  /*22810*/  LDL R4, [R1+0x15a4] ;  /* 0x0015a40001047983 */ /* 0x000e680000100800 */
[----:B------:R-:W1:Y:S02]  /*22820*/  LDL R5, [R1+0x15a8] ;  /* 0x0015a80001057983 */ /* 0x000e640000100800 */
[----:B-1----:R-:W-:-:S04]  /*22830*/  @P1 LOP3.LUT R5, R5, R4, RZ, 0x3c, !PT ;  /* 0x0000000405051212 */ /* 0x002fc800078e3cff */
[----:B------:R-:W-:-:S04]  /*22840*/  @P1 LOP3.LUT R4, R5, R4, RZ, 0x3c, !PT ;  /* 0x0000000405041212 */ /* 0x000fc800078e3cff */
[----:B------:R-:W-:-:S05]  /*22850*/  @P1 LOP3.LUT R5, R5, R4, RZ, 0x3c, !PT ;  /* 0x0000000405051212 */ /* 0x000fca00078e3cff */
[----:B------:R3:W4:Y:S01]  /*22860*/  @P1 LDG.E.U8 R55, desc[UR34][R4.64] ;  /* 0x0000002204371981 */ /* 0x000722000c1e1100 */
[----:B------:R-:W-:-:S03]  /*22870*/  PRMT R54, RZ, 0x7610, R54 ;  /* 0x00007610ff367816 */ /* 0x000fc60000000036 */
[----:B--2---:R0:W-:Y:S01]  /*22880*/  STL [R1+0x373c], R56 ;  /* 0x00373c3801007387 */ /* 0x0041e20000100800 */
[----:B---3--:R-:W-:Y:S02]  /*22890*/  @P1 IMAD.MOV.U32 R4, RZ, RZ, R0 ;  /* 0x000000ffff041224 */ /* 0x008fe400078e0000 */
[----:B------:R-:W-:Y:S01]  /*228a0*/  @P1 IMAD.MOV.U32 R5, RZ, RZ, R57 ;  /* 0x000000ffff051224 */ /* 0x000fe200078e0039 */
[----:B0-----:R-:W2:Y:S04]  /*228b0*/  LDL R56, [R1+0x1550] ;  /* 0x0015500001387983 */ /* 0x001ea80000100800 */
[----:B------:R-:W3:Y:S04]  /*228c0*/  @P1 LDG.E.U8 R54, desc[UR34][R4.64] ;  /* 0x0000002204361981 */ /* 0x000ee8000c1e1100 */
[----:B----4-:R0:W-:Y:S04]  /*228d0*/  STL [R1+0x3740], R55 ;  /* 0x0037403701007387 */ /* 0x0101e80000100800 */
[----:B------:R-:W4:Y:S04]  /*228e0*/  LDL R4, [R1+0x1554] ;  /* 0x0015540001047983 */ /* 0x000f280000100800 */
[----:B------:R-:W4:Y:S01]  /*228f0*/  LDL R5, [R1+0x1558] ;  /* 0x0015580001057983 */ /* 0x000f220000100800 */
[----:B------:R-:W-:-:S02]  /*22900*/  ISETP.GT.AND P0, PT, R2, 0x19, PT ;  /* 0x000000190200780c */ /* 0x000fc40003f04270 */
[----:B------:R-:W-:Y:S01]  /*22910*/  PRMT R53, RZ, 0x7610, R53 ;  /* 0x00007610ff357816 */ /* 0x000fe20000000035 */
[----:B------:R-:W2:Y:S04]  /*22920*/  LDL R57, [R1+0x153c] ;  /* 0x00153c0001397983 */ /* 0x000ea80000100800 */
[----:B------:R-:W2:Y:S04]  /*22930*/  LDL R0, [R1+0x1540] ;  /* 0x0015400001007983 */ /* 0x000ea80000100800 */
[----:B0-----:R-:W2:Y:S04]  /*22940*/  LDL R55, [R1+0x1548] ;  /* 0x0015480001377983 */ /* 0x001ea80000100800 */
[----:B---3--:R0:W-:Y:S01]  /*22950*/  STL [R1+0x3744], R54 ;  /* 0x0037443601007387 */ /* 0x0081e20000100800 */
[----:B------:R-:W-:-:S03]  /*22960*/  PRMT R52, RZ, 0x7610, R52 ;  /* 0x00007610ff347816 */ /* 0x000fc60000000034 */
[----:B0-----:R-:W3:Y:S01]  /*22970*/  LDL R54, [R1+0x1544] ;  /* 0x0015440001367983 */ /* 0x001ee20000100800 */
[----:B----4-:R-:W-:-:S04]  /*22980*/  @P0 LOP3.LUT R5, R5, R4, RZ, 0x3c, !PT ;  /* 0x0000000405050212 */ /* 0x010fc800078e3cff */
[----:B------:R-:W-:-:S04]  /*22990*/  @P0 LOP3.LUT R4, R5, R4, RZ, 0x3c, !PT ;  /* 0x0000000405040212 */ /* 0x000fc800078e3cff */
[----:B------:R-:W-:-:S05]  /*229a0*/  @P0 LOP3.LUT R5, R5, R4, RZ, 0x3c, !PT ;  /* 0x0000000405050212 */ /* 0x000fca00078e3cff */
[----:B------:R2:W4:Y:S04]  /*229b0*/  @P0 LDG.E.U8 R53, desc[UR34][R4.64] ;  /* 0x0000002204350981 */ /* 0x000528000c1e1100 */
[----:B------:R-:W3:Y:S01]  /*229c0*/  LDL R5, [R1+0x154c] ;  /* 0x00154c0001057983 */ /* 0x000ee20000100800 */
[----:B--2---:R-:W-:Y:S01]  /*229d0*/  @P0 IMAD.MOV.U32 R4, RZ, RZ, R56 ;  /* 0x000000ffff040224 */ /* 0x004fe200078e0038 */
[----:B------:R-:W-:-:S04]  /*229e0*/  PRMT R51, RZ, 0x7610, R51 ;  /* 0x00007610ff337816 */ /* 0x000fc80000000033 */
[----:B---3--:R0:W2:Y:S04]  /*229f0*/  @P0 LDG.E.U8 R52, desc[UR34][R4.64] ;  /* 0x0000002204340981 */ /* 0x0080a8000c1e1100 */
[----:B----4-:R1:W-:Y:S04]  /*22a00*/  STL [R1+0x37b4], R53 ;  /* 0x0037b43501007387 */ /* 0x0103e80000100800 */
[----:B------:R-:W3:Y:S01]  /*22a10*/  LDL R56, [R1+0x1534] ;  /* 0x0015340001387983 */ /* 0x000ee20000100800 */
[----:B------:R-:W-:Y:S01]  /*22a20*/  PRMT R50, RZ, 0x7610, R50 ;  /* 0x00007610ff327816 */ /* 0x000fe20000000032 */
[----:B0-----:R-:W-:-:S02]  /*22a30*/  @P0 IMAD.MOV.U32 R4, RZ, RZ, R55 ;  /* 0x000000ffff040224 */ /* 0x001fc400078e0037 */
[----:B-1----:R-:W4:Y:S01]  /*22a40*/  LDL R53, [R1+0x1538] ;  /* 0x0015380001357983 */ /* 0x002f220000100800 */
[----:B------:R-:W-:-:S05]  /*22a50*/  @P0 IMAD.MOV.U32 R5, RZ, RZ, R54 ;  /* 0x000000ffff050224 */ /* 0x000fca00078e0036 */
[----:B------:R0:W3:Y:S02]  /*22a60*/  @P0 LDG.E.U8 R51, desc[UR34][R4.64] ;  /* 0x0000002204330981 */ /* 0x0000e4000c1e1100 */
[----:B0-----:R-:W-:Y:S02]  /*22a70*/  @P0 IMAD.MOV.U32 R4, RZ, RZ, R0 ;  /* 0x000000ffff040224 */ /* 0x001fe400078e0000 */
[----:B------:R-:W-:-:S05]  /*22a80*/  @P0 IMAD.MOV.U32 R5, RZ, RZ, R57 ;  /* 0x000000ffff050224 */ /* 0x000fca00078e0039 */
[----:B------:R4:W3:Y:S04]  /*22a90*/  @P0 LDG.E.U8 R50, desc[UR34][R4.64] ;  /* 0x0000002204320981 */ /* 0x0008e8000c1e1100 */
[----:B--2---:R0:W-:Y:S04]  /*22aa0*/  STL [R1+0x37b8], R52 ;  /* 0x0037b83401007387 */ /* 0x0041e80000100800 */
[----:B------:R-:W2:Y:S04]  /*22ab0*/  LDL R55, [R1+0x152c] ;  /* 0x00152c0001377983 */ /* 0x000ea80000100800 */
[----:B0-----:R-:W2:Y:S01]  /*22ac0*/  LDL R52, [R1+0x1530] ;  /* 0x0015300001347983 */ /* 0x001ea20000100800 */
[----:B------:R-:W-:Y:S01]  /*22ad0*/  PRMT R49, RZ, 0x7610, R49 ;  /* 0x00007610ff317816 */ /* 0x000fe20000000031 */
[----:B----4-:R-:W-:-:S02]  /*22ae0*/  @P0 IMAD.MOV.U32 R4, RZ, RZ, R53 ;  /* 0x000000ffff040224 */ /* 0x010fc400078e0035 */
[----:B---3--:R-:W-:Y:S01]  /*22af0*/  @P0 IMAD.MOV.U32 R5, RZ, RZ, R56 ;  /* 0x000000ffff050224 */ /* 0x008fe200078e0038 */
[----:B------:R-:W-:Y:S01]  /*22b00*/  PRMT R48, RZ, 0x7610, R48 ;  /* 0x00007610ff307816 */ /* 0x000fe20000000030 */
[----:B------:R0:W-:Y:S04]  /*22b10*/  STL [R1+0x37bc], R51 ;  /* 0x0037bc3301007387 */ /* 0x0001e80000100800 */
[----:B------:R2:W3:Y:S04]  /*22b20*/  @P0 LDG.E.U8 R49, desc[UR34][R4.64] ;  /* 0x0000002204310981 */ /* 0x0004e8000c1e1100 */
[----:B------:R-:W4:Y:S04]  /*22b30*/  LDL R57, [R1+0x1528] ;  /* 0x0015280001397983 */ /* 0x000f280000100800 */
[----:B------:R-:W3:Y:S04]  /*22b40*/  LDL R54, [R1+0x151c] ;  /* 0x00151c0001367983 */ /* 0x000ee80000100800 */
[----:B------:R-:W3:Y:S04]  /*22b50*/  LDL R0, [R1+0x1520] ;  /* 0x0015200001007983 */ /* 0x000ee80000100800 */
[----:B------:R1:W-:Y:S04]  /*22b60*/  STL [R1+0x37c0], R50 ;  /* 0x0037c03201007387 */ /* 0x0003e80000100800 */
[----:B------:R-:W3:Y:S04]  /*22b70*/  LDL R53, [R1+0x1514] ;  /* 0x0015140001357983 */ /* 0x000ee80000100800 */
[----:B------:R-:W3:Y:S01]  /*22b80*/  LDL R56, [R1+0x1454] ;  /* 0x0014540001387983 */ /* 0x000ee20000100800 */
[----:B------:R-:W-:-:S02]  /*22b90*/  ISETP.GT.AND P1, PT, R2, 0x1a, PT ;  /* 0x0000001a0200780c */ /* 0x000fc40003f24270 */
[----:B------:R-:W-:Y:S01]  /*22ba0*/  PRMT R47, RZ, 0x7610, R47 ;  /* 0x00007610ff2f7816 */ /* 0x000fe2000000002f */
[----:B0-----:R-:W3:Y:S04]  /*22bb0*/  LDL R51, [R1+0x1450] ;  /* 0x0014500001337983 */ /* 0x001ee80000100800 */
[----:B-1----:R-:W3:Y:S01]  /*22bc0*/  LDL R50, [R1+0x1518] ;  /* 0x0015180001327983 */ /* 0x002ee20000100800 */
[----:B--2---:R-:W-:-:S03]  /*22bd0*/  @P0 IMAD.MOV.U32 R5, RZ, RZ, R55 ;  /* 0x000000ffff050224 */ /* 0x004fc600078e0037 */
[----:B------:R-:W2:Y:S01]  /*22be0*/  LDL R55, [R1+0x1458] ;  /* 0x0014580001377983 */ /* 0x000ea20000100800 */
[----:B------:R-:W-:-:S03]  /*22bf0*/  @P0 IMAD.MOV.U32 R4, RZ, RZ, R52 ;  /* 0x000000ffff040224 */ /* 0x000fc600078e0034 */
[----:B------:R-:W2:Y:S04]  /*22c00*/  LDL R52, [R1+0x144c] ;  /* 0x00144c0001347983 */ /* 0x000ea80000100800 */
[----:B------:R4:W2:Y:S04]  /*22c10*/  @P0 LDG.E.U8 R48, desc[UR34][R4.64] ;  /* 0x0000002204300981 */ /* 0x0008a8000c1e1100 */
[----:B------:R-:W2:Y:S01]  /*22c20*/  LDL R5, [R1+0x1524] ;  /* 0x0015240001057983 */ /* 0x000ea20000100800 */
[----:B----4-:R-:W-:Y:S01]  /*22c30*/  @P0 IMAD.MOV.U32 R4, RZ, RZ, R57 ;  /* 0x000000ffff040224 */ /* 0x010fe200078e0039 */
[----:B------:R-:W-:-:S02]  /*22c40*/  PRMT R46, RZ, 0x7610, R46 ;  /* 0x00007610ff2e7816 */ /* 0x000fc4000000002e */
[----:B------:R-:W-:Y:S02]  /*22c50*/  ISETP.GT.AND P2, PT, R2, 0x1d, PT ;  /* 0x0000001d0200780c */ /* 0x000fe40003f44270 */
[----:B------:R-:W-:Y:S02]  /*22c60*/  PRMT R45, RZ, 0x7610, R45 ;  /* 0x00007610ff2d7816 */ /* 0x000fe4000000002d */
[----:B------:R-:W-:Y:S02]  /*22c70*/  PRMT R44, RZ, 0x7610, R44 ;  /* 0x00007610ff2c7816 */ /* 0x000fe4000000002c */
[----:B------:R-:W-:Y:S02]  /*22c80*/  PRMT R43, RZ, 0x7610, R43 ;  /* 0x00007610ff2b7816 */ /* 0x000fe4000000002b */
[----:B------:R-:W-:Y:S02]  /*22c90*/  PRMT R42, RZ, 0x7610, R42 ;  /* 0x00007610ff2a7816 */ /* 0x000fe4000000002a */
[----:B------:R-:W-:Y:S01]  /*22ca0*/  PRMT R41, RZ, 0x7610, R41 ;  /* 0x00007610ff297816 */ /* 0x000fe20000000029 */
[----:B------:R-:W4:Y:S04]  /*22cb0*/  LDL R57, [R1+0x1438] ;  /* 0x0014380001397983 */ /* 0x000f280000100800 */
[----:B--2---:R3:W2:Y:S02]  /*22cc0*/  @P0 LDG.E.U8 R47, desc[UR34][R4.64] ;  /* 0x00000022042f0981 */ /* 0x0046a4000c1e1100 */
[----:B---3--:R-:W-:-:S02]  /*22cd0*/  @P0 IMAD.MOV.U32 R4, RZ, RZ, R0 ;  /* 0x000000ffff040224 */ /* 0x008fc400078e0000 */
[----:B------:R-:W-:Y:S01]  /*22ce0*/  @P0 IMAD.MOV.U32 R5, RZ, RZ, R54 ;  /* 0x000000ffff050224 */ /* 0x000fe200078e0036 */
[----:B------:R-:W3:Y:S04]  /*22cf0*/  LDL R0, [R1+0x1448] ;  /* 0x0014480001007983 */ /* 0x000ee80000100800 */
[----:B------:R-:W2:Y:S04]  /*22d00*/  LDL R54, [R1+0x1444] ;  /* 0x0014440001367983 */ /* 0x000ea80000100800 */
[----:B------:R0:W4:Y:S02]  /*22d10*/  @P0 LDG.E.U8 R46, desc[UR34][R4.64] ;  /* 0x00000022042e0981 */ /* 0x000124000c1e1100 */
[----:B0-----:R-:W-:-:S02]  /*22d20*/  @P1 IMAD.MOV.U32 R4, RZ, RZ, R50 ;  /* 0x000000ffff041224 */ /* 0x001fc400078e0032 */
[----:B------:R-:W-:Y:S01]  /*22d30*/  @P1 IMAD.MOV.U32 R5, RZ, RZ, R53 ;  /* 0x000000ffff051224 */ /* 0x000fe200078e0035 */
[----:B------:R-:W4:Y:S04]  /*22d40*/  LDL R50, [R1+0x1440] ;  /* 0x0014400001327983 */ /* 0x000f280000100800 */
[----:B------:R-:W4:Y:S04]  /*22d50*/  LDL R53, [R1+0x143c] ;  /* 0x00143c0001357983 */ /* 0x000f280000100800 */
        /* <DEDUP_REMOVED lines=11> */
[----:B---3--:R-:W-:-:S02]  /*22e10*/  @P2 IMAD.MOV.U32 R4, RZ, RZ, R0 ;  /* 0x000000ffff042224 */ /* 0x008fc400078e0000 */
[----:B--2---:R-:W-:Y:S01]  /*22e20*/  @P2 IMAD.MOV.U32 R5, RZ, RZ, R54 ;  /* 0x000000ffff052224 */ /* 0x004fe200078e0036 */
[----:B------:R-:W2:Y:S04]  /*22e30*/  LDL R0, [R1+0x1428] ;  /* 0x0014280001007983 */ /* 0x000ea80000100800 */
[----:B------:R-:W3:Y:S04]  /*22e40*/  LDL R54, [R1+0x1424] ;  /* 0x0014240001367983 */ /* 0x000ee80000100800 */
[----:B------:R4:W2:Y:S02]  /*22e50*/  @P2 LDG.E.U8 R42, desc[UR34][R4.64] ;  /* 0x00000022042a2981 */ /* 0x0008a4000c1e1100 */
[----:B----4-:R-:W-:-:S02]  /*22e60*/  @P2 IMAD.MOV.U32 R4, RZ, RZ, R50 ;  /* 0x000000ffff042224 */ /* 0x010fc400078e0032 */
[----:B------:R-:W-:Y:S01]  /*22e70*/  @P2 IMAD.MOV.U32 R5, RZ, RZ, R53 ;  /* 0x000000ffff052224 */ /* 0x000fe200078e0035 */
[----:B------:R-:W-:Y:S01]  /*22e80*/  PRMT R40, RZ, 0x7610, R40 ;  /* 0x00007610ff287816 */ /* 0x000fe20000000028 */
[----:B------:R-:W4:Y:S04]  /*22e90*/  LDL R53, [R1+0x150c] ;  /* 0x00150c0001357983 */ /* 0x000f280000100800 */
[----:B------:R0:W2:Y:S04]  /*22ea0*/  @P2 LDG.E.U8 R41, desc[UR34][R4.64] ;  /* 0x0000002204292981 */ /* 0x0000a8000c1e1100 */
[----:B------:R-:W2:Y:S04]  /*22eb0*/  LDL R50, [R1+0x1510] ;  /* 0x0015100001327983 */ /* 0x000ea80000100800 */
[----:B------:R-:W2:Y:S01]  /*22ec0*/  LDL R5, [R1+0x1434] ;  /* 0x0014340001057983 */ /* 0x000ea20000100800 */
[----:B0-----:R-:W-:Y:S01]  /*22ed0*/  @P2 IMAD.MOV.U32 R4, RZ, RZ, R57 ;  /* 0x000000ffff042224 */ /* 0x001fe200078e0039 */
[----:B------:R-:W-:-:S02]  /*22ee0*/  PRMT R39, RZ, 0x7610, R39 ;  /* 0x00007610ff277816 */ /* 0x000fc40000000027 */
[----:B------:R-:W-:Y:S02]  /*22ef0*/  PRMT R37, RZ, 0x7610, R37 ;  /* 0x00007610ff257816 */ /* 0x000fe40000000025 */
[----:B------:R-:W-:Y:S02]  /*22f00*/  PRMT R36, RZ, 0x7610, R36 ;  /* 0x00007610ff247816 */ /* 0x000fe40000000024 */
[----:B------:R-:W-:Y:S02]  /*22f10*/  PRMT R35, RZ, 0x7610, R35 ;  /* 0x00007610ff237816 */ /* 0x000fe40000000023 */
[----:B------:R-:W-:Y:S02]  /*22f20*/  PRMT R34, RZ, 0x7610, R34 ;  /* 0x00007610ff227816 */ /* 0x000fe40000000022 */
[----:B------:R-:W-:Y:S01]  /*22f30*/  PRMT R33, RZ, 0x7610, R33 ;  /* 0x00007610ff217816 */ /* 0x000fe20000000021 */
[----:B------:R-:W3:Y:S04]  /*22f40*/  LDL R57, [R1+0x14f8] ;  /* 0x0014f80001397983 */ /* 0x000ee80000100800 */
[----:B--2---:R0:W2:Y:S02]  /*22f50*/  @P2 LDG.E.U8 R40, desc[UR34][R4.64] ;  /* 0x0000002204282981 */ /* 0x0040a4000c1e1100 */
[----:B0-----:R-:W-:-:S02]  /*22f60*/  @P2 IMAD.MOV.U32 R4, RZ, RZ, R51 ;  /* 0x000000ffff042224 */ /* 0x001fc400078e0033 */
[----:B------:R-:W-:Y:S01]  /*22f70*/  @P2 IMAD.MOV.U32 R5, RZ, RZ, R52 ;  /* 0x000000ffff052224 */ /* 0x000fe200078e0034 */
[----:B------:R-:W2:Y:S04]  /*22f80*/  LDL R51, [R1+0x1508] ;  /* 0x0015080001337983 */ /* 0x000ea80000100800 */
[----:B------:R-:W2:Y:S04]  /*22f90*/  LDL R52, [R1+0x1504] ;  /* 0x0015040001347983 */ /* 0x000ea80000100800 */
[----:B------:R0:W2:Y:S02]  /*22fa0*/  @P2 LDG.E.U8 R39, desc[UR34][R4.64] ;  /* 0x0000002204272981 */ /* 0x0000a4000c1e1100 */
[----:B0-----:R-:W-:-:S02]  /*22fb0*/  @P2 IMAD.MOV.U32 R4, RZ, RZ, R0 ;  /* 0x000000ffff042224 */ /* 0x001fc400078e0000 */
[----:B---3--:R-:W-:Y:S01]  /*22fc0*/  @P2 IMAD.MOV.U32 R5, RZ, RZ, R54 ;  /* 0x000000ffff052224 */ /* 0x008fe200078e0036 */
[----:B------:R-:W3:Y:S04]  /*22fd0*/  LDL R0, [R1+0x1500] ;  /* 0x0015000001007983 */ /* 0x000ee80000100800 */
[----:B------:R-:W3:Y:S04]  /*22fe0*/  LDL R54, [R1+0x14fc] ;  /* 0x0014fc0001367983 */ /* 0x000ee80000100800 */
[----:B------:R0:W3:Y:S02]  /*22ff0*/  @P2 LDG.E.U8 R37, desc[UR34][R4.64] ;  /* 0x0000002204252981 */ /* 0x0000e4000c1e1100 */
[----:B0-----:R-:W-:-:S02]  /*23000*/  @P2 IMAD.MOV.U32 R4, RZ, RZ, R55 ;  /* 0x000000ffff042224 */ /* 0x001fc400078e0037 */
[----:B------:R-:W-:Y:S01]  /*23010*/  @P2 IMAD.MOV.U32 R5, RZ, RZ, R56 ;  /* 0x000000ffff052224 */ /* 0x000fe200078e0038 */
[----:B------:R-:W3:Y:S04]  /*23020*/  LDL R55, [R1+0x14e0] ;  /* 0x0014e00001377983 */ /* 0x000ee80000100800 */
[----:B------:R-:W3:Y:S04]  /*23030*/  LDL R56, [R1+0x14dc] ;  /* 0x0014dc0001387983 */ /* 0x000ee80000100800 */
[----:B------:R0:W3:Y:S02]  /*23040*/  @P2 LDG.E.U8 R36, desc[UR34][R4.64] ;  /* 0x0000002204242981 */ /* 0x0000e4000c1e1100 */
[----:B0-----:R-:W-:-:S02]  /*23050*/  @P1 IMAD.MOV.U32 R4, RZ, RZ, R50 ;  /* 0x000000ffff041224 */ /* 0x001fc400078e0032 */
[----:B----4-:R-:W-:Y:S01]  /*23060*/  @P1 IMAD.MOV.U32 R5, RZ, RZ, R53 ;  /* 0x000000ffff051224 */ /* 0x010fe200078e0035 */
[----:B------:R-:W4:Y:S04]  /*23070*/  LDL R50, [R1+0x14f0] ;  /* 0x0014f00001327983 */ /* 0x000f280000100800 */
[----:B------:R-:W4:Y:S04]  /*23080*/  LDL R53, [R1+0x14ec] ;  /* 0x0014ec0001357983 */ /* 0x000f280000100800 */
[----:B------:R2:W4:Y:S02]  /*23090*/  @P1 LDG.E.U8 R35, desc[UR34][R4.64] ;  /* 0x0000002204231981 */ /* 0x000524000c1e1100 */
[----:B--2---:R-:W-:-:S02]  /*230a0*/  @P1 IMAD.MOV.U32 R4, RZ, RZ, R51 ;  /* 0x000000ffff041224 */ /* 0x004fc400078e0033 */
[----:B------:R-:W-:Y:S01]  /*230b0*/  @P1 IMAD.MOV.U32 R5, RZ, RZ, R52 ;  /* 0x000000ffff051224 */ /* 0x000fe200078e0034 */
[----:B------:R-:W2:Y:S04]  /*230c0*/  LDL R51, [R1+0x14e8] ;  /* 0x0014e80001337983 */ /* 0x000ea80000100800 */
[----:B------:R-:W2:Y:S04]  /*230d0*/  LDL R52, [R1+0x14e4] ;  /* 0x0014e40001347983 */ /* 0x000ea80000100800 */
[----:B------:R3:W2:Y:S02]  /*230e0*/  @P1 LDG.E.U8 R34, desc[UR34][R4.64] ;  /* 0x0000002204221981 */ /* 0x0006a4000c1e1100 */
[----:B---3--:R-:W-:-:S02]  /*230f0*/  @P1 IMAD.MOV.U32 R4, RZ, RZ, R0 ;  /* 0x000000ffff041224 */ /* 0x008fc400078e0000 */
[----:B------:R-:W-:Y:S01]  /*23100*/  @P1 IMAD.MOV.U32 R5, RZ, RZ, R54 ;  /* 0x000000ffff051224 */ /* 0x000fe200078e0036 */
[----:B------:R-:W3:Y:S04]  /*23110*/  LDL R0, [R1+0x14d8] ;  /* 0x0014d80001007983 */ /* 0x000ee80000100800 */
[----:B------:R-:W2:Y:S04]  /*23120*/  LDL R54, [R1+0x14d4] ;  /* 0x0014d40001367983 */ /* 0x000ea80000100800 */
[----:B------:R0:W2:Y:S04]  /*23130*/  @P1 LDG.E.U8 R33, desc[UR34][R4.64] ;  /* 0x0000002204211981 */ /* 0x0000a8000c1e1100 */
[----:B------:R-:W2:Y:S01]  /*23140*/  LDL R5, [R1+0x14f4] ;  /* 0x0014f40001057983 */ /* 0x000ea20000100800 */
[----:B------:R-:W-:Y:S01]  /*23150*/  PRMT R32, RZ, 0x7610, R32 ;  /* 0x00007610ff207816 */ /* 0x000fe20000000020 */
[----:B0-----:R-:W-:Y:S01]  /*23160*/  @P1 IMAD.MOV.U32 R4, RZ, RZ, R57 ;  /* 0x000000ffff041224 */ /* 0x001fe200078e0039 */
[----:B------:R-:W-:-:S02]  /*23170*/  PRMT R31, RZ, 0x7610, R31 ;  /* 0x00007610ff1f7816 */ /* 0x000fc4000000001f */
[----:B------:R-:W-:Y:S02]  /*23180*/  ISETP.GT.AND P0, PT, R2, 0x1b, PT ;  /* 0x0000001b0200780c */ /* 0x000fe40003f04270 */
[----:B------:R-:W-:Y:S02]  /*23190*/  PRMT R30, RZ, 0x7610, R30 ;  /* 0x00007610ff1e7816 */ /* 0x000fe4000000001e */
[----:B------:R-:W-:Y:S02]  /*231a0*/  PRMT R29, RZ, 0x7610, R29 ;  /* 0x00007610ff1d7816 */ /* 0x000fe4000000001d */
[----:B------:R-:W-:Y:S01]  /*231b0*/  PRMT R28, RZ, 0x7610, R28 ;  /* 0x00007610ff1c7816 */ /* 0x000fe2000000001c */
[----:B--2---:R4:W2:Y:S02]  /*231c0*/  @P1 LDG.E.U8 R32, desc[UR34][R4.64] ;  /* 0x0000002204201981 */ /* 0x0048a4000c1e1100 */
[----:B----4-:R-:W-:Y:S02]  /*231d0*/  @P1 IMAD.MOV.U32 R4, RZ, RZ, R50 ;  /* 0x000000ffff041224 */ /* 0x010fe400078e0032 */
[----:B------:R-:W-:Y:S01]  /*231e0*/  @P1 IMAD.MOV.U32 R5, RZ, RZ, R53 ;  /* 0x000000ffff051224 */ /* 0x000fe200078e0035 */
[----:B------:R-:W4:Y:S04]  /*231f0*/  LDL R50, [R1+0x14d0] ;  /* 0x0014d00001327983 */ /* 0x000f280000100800 */
[----:B------:R-:W2:Y:S04]  /*23200*/  LDL R53, [R1+0x14cc] ;  /* 0x0014cc0001357983 */ /* 0x000ea80000100800 */
[----:B------:R0:W2:Y:S02]  /*23210*/  @P1 LDG.E.U8 R31, desc[UR34][R4.64] ;  /* 0x00000022041f1981 */ /* 0x0000a4000c1e1100 */
[----:B0-----:R-:W-:-:S02]  /*23220*/  @P1 IMAD.MOV.U32 R4, RZ, RZ, R51 ;  /* 0x000000ffff041224 */ /* 0x001fc400078e0033 */
[----:B------:R-:W-:Y:S01]  /*23230*/  @P1 IMAD.MOV.U32 R5, RZ, RZ, R52 ;  /* 0x000000ffff051224 */ /* 0x000fe200078e0034 */
[----:B------:R-:W2:Y:S04]  /*23240*/  LDL R51, [R1+0x14c8] ;  /* 0x0014c80001337983 */ /* 0x000ea80000100800 */
[----:B------:R-:W2:Y:S04]  /*23250*/  LDL R52, [R1+0x14c4] ;  /* 0x0014c40001347983 */ /* 0x000ea80000100800 */
[----:B------:R0:W2:Y:S02]  /*23260*/  @P1 LDG.E.U8 R30, desc[UR34][R4.64] ;  /* 0x00000022041e1981 */ /* 0x0000a4000c1e1100 */
[----:B0-----:R-:W-:-:S02]  /*23270*/  @P1 IMAD.MOV.U32 R4, RZ, RZ, R55 ;  /* 0x000000ffff041224 */ /* 0x001fc400078e0037 */
[----:B------:R-:W-:Y:S01]  /*23280*/  @P1 IMAD.MOV.U32 R5, RZ, RZ, R56 ;  /* 0x000000ffff051224 */ /* 0x000fe200078e0038 */
[----:B------:R-:W2:Y:S04]  /*23290*/  LDL R55, [R1+0x14bc] ;  /* 0x0014bc0001377983 */ /* 0x000ea80000100800 */
[----:B------:R3:W2:Y:S02]  /*232a0*/  @P1 LDG.E.U8 R29, desc[UR34][R4.64] ;  /* 0x00000022041d1981 */ /* 0x0006a4000c1e1100 */
[----:B---3--:R-:W-:Y:S02]  /*232b0*/  @P0 IMAD.MOV.U32 R4, RZ, RZ, R0 ;  /* 0x000000ffff040224 */ /* 0x008fe400078e0000 */
[----:B------:R-:W-:Y:S01]  /*232c0*/  @P0 IMAD.MOV.U32 R5, RZ, RZ, R54 ;  /* 0x000000ffff050224 */ /* 0x000fe200078e0036 */
[----:B------:R-:W3:Y:S04]  /*232d0*/  LDL R0, [R1+0x14c0] ;  /* 0x0014c00001007983 */ /* 0x000ee80000100800 */
[----:B------:R4:W3:Y:S01]  /*232e0*/  @P0 LDG.E.U8 R28, desc[UR34][R4.64] ;  /* 0x00000022041c0981 */ /* 0x0008e2000c1e1100 */
[----:B------:R-:W-:-:S02]  /*232f0*/  PRMT R27, RZ, 0x7610, R27 ;  /* 0x00007610ff1b7816 */ /* 0x000fc4000000001b */
[----:B------:R-:W-:Y:S02]  /*23300*/  PRMT R26, RZ, 0x7610, R26 ;  /* 0x00007610ff1a7816 */ /* 0x000fe4000000001a */
[----:B------:R-:W-:Y:S01]  /*23310*/  PRMT R25, RZ, 0x7610, R25 ;  /* 0x00007610ff197816 */ /* 0x000fe20000000019 */
[----:B----4-:R-:W-:Y:S02]  /*23320*/  @P0 IMAD.MOV.U32 R4, RZ, RZ, R50 ;  /* 0x000000ffff040224 */ /* 0x010fe400078e0032 */
[----:B--2---:R-:W-:-:S05]  /*23330*/  @P0 IMAD.MOV.U32 R5, RZ, RZ, R53 ;  /* 0x000000ffff050224 */ /* 0x004fca00078e0035 */
[----:B------:R0:W2:Y:S02]  /*23340*/  @P0 LDG.E.U8 R27, desc[UR34][R4.64] ;  /* 0x00000022041b0981 */ /* 0x0000a4000c1e1100 */
[----:B0-----:R-:W-:Y:S02]  /*23350*/  @P0 IMAD.MOV.U32 R4, RZ, RZ, R51 ;  /* 0x000000ffff040224 */ /* 0x001fe400078e0033 */
[----:B------:R-:W-:-:S05]  /*23360*/  @P0 IMAD.MOV.U32 R5, RZ, RZ, R52 ;  /* 0x000000ffff050224 */ /* 0x000fca00078e0034 */
[----:B------:R0:W4:Y:S04]  /*23370*/  @P0 LDG.E.U8 R26, desc[UR34][R4.64] ;  /* 0x00000022041a0981 */ /* 0x000128000c1e1100 */
[----:B---3--:R1:W-:Y:S04]  /*23380*/  STL [R1+0x3748], R28 ;  /* 0x0037481c01007387 */ /* 0x0083e80000100800 */
[----:B------:R-:W3:Y:S04]  /*23390*/  LDL R54, [R1+0x14b4] ;  /* 0x0014b40001367983 */ /* 0x000ee80000100800 */
[----:B------:R-:W3:Y:S01]  /*233a0*/  LDL R50, [R1+0x14b8] ;  /* 0x0014b80001327983 */ /* 0x000ee20000100800 */
[----:B0-----:R-:W-:-:S02]  /*233b0*/  @P0 IMAD.MOV.U32 R4, RZ, RZ, R0 ;  /* 0x000000ffff040224 */ /* 0x001fc400078e0000 */
[----:B------:R-:W-:-:S05]  /*233c0*/  @P0 IMAD.MOV.U32 R5, RZ, RZ, R55 ;  /* 0x000000ffff050224 */ /* 0x000fca00078e0037 */
[----:B------:R3:W3:Y:S01]  /*233d0*/  @P0 LDG.E.U8 R25, desc[UR34][R4.64] ;  /* 0x0000002204190981 */ /* 0x0006e2000c1e1100 */
[----:B------:R-:W-:-:S03]  /*233e0*/  PRMT R24, RZ, 0x7610, R24 ;  /* 0x00007610ff187816 */ /* 0x000fc60000000018 */
[----:B--2---:R0:W-:Y:S04]  /*233f0*/  STL [R1+0x374c], R27 ;  /* 0x00374c1b01007387 */ /* 0x0041e80000100800 */
[----:B------:R-:W2:Y:S04]  /*23400*/  LDL R53, [R1+0x1414] ;  /* 0x0014140001357983 */ /* 0x000ea80000100800 */
[----:B------:R-:W2:Y:S04]  /*23410*/  LDL R52, [R1+0x1418] ;  /* 0x0014180001347983 */ /* 0x000ea80000100800 */
[----:B-1----:R-:W2:Y:S04]  /*23420*/  LDL R28, [R1+0x1410] ;  /* 0x00141000011c7983 */ /* 0x002ea80000100800 */
[----:B------:R-:W2:Y:S04]  /*23430*/  LDL R51, [R1+0x140c] ;  /* 0x00140c0001337983 */ /* 0x000ea80000100800 */
[----:B----4-:R1:W-:Y:S04]  /*23440*/  STL [R1+0x3750], R26 ;  /* 0x0037501a01007387 */ /* 0x0103e80000100800 */
[----:B0-----:R-:W4:Y:S04]  /*23450*/  LDL R27, [R1+0x1404] ;  /* 0x00140400011b7983 */ /* 0x001f280000100800 */
[----:B------:R-:W4:Y:S01]  /*23460*/  LDL R0, [R1+0x1408] ;  /* 0x0014080001007983 */ /* 0x000f220000100800 */
[----:B---3--:R-:W-:-:S02]  /*23470*/  @P0 IMAD.MOV.U32 R5, RZ, RZ, R54 ;  /* 0x000000ffff050224 */ /* 0x008fc400078e0036 */
[----:B------:R-:W-:-:S05]  /*23480*/  @P0 IMAD.MOV.U32 R4, RZ, RZ, R50 ;  /* 0x000000ffff040224 */ /* 0x000fca00078e0032 */
[----:B------:R2:W3:Y:S04]  /*23490*/  @P0 LDG.E.U8 R24, desc[UR34][R4.64] ;  /* 0x0000002204180981 */ /* 0x0004e8000c1e1100 */
[----:B------:R0:W-:Y:S04]  /*234a0*/  STL [R1+0x3754], R25 ;  /* 0x0037541901007387 */ /* 0x0001e80000100800 */
[----:B------:R-:W3:Y:S04]  /*234b0*/  LDL R50, [R1+0x13fc] ;  /* 0x0013fc0001327983 */ /* 0x000ee80000100800 */
[----:B-1----:R-:W3:Y:S01]  /*234c0*/  LDL R26, [R1+0x1400] ;  /* 0x00140000011a7983 */ /* 0x002ee20000100800 */
[----:B------:R-:W-:-:S02]  /*234d0*/  ISETP.GT.AND P1, PT, R2, 0x1e, PT ;  /* 0x0000001e0200780c */ /* 0x000fc40003f24270 */
[----:B------:R-:W-:Y:S02]  /*234e0*/  PRMT R23, RZ, 0x7610, R23 ;  /* 0x00007610ff177816 */ /* 0x000fe40000000017 */
[----:B------:R-:W-:Y:S02]  /*234f0*/  PRMT R22, RZ, 0x7610, R22 ;  /* 0x00007610ff167816 */ /* 0x000fe40000000016 */
[----:B------:R-:W-:-:S07]  /*23500*/  PRMT R21, RZ, 0x7610, R21 ;  /* 0x00007610ff157816 */ /* 0x000fce0000000015 */
[----:B--2---:R-:W-:Y:S02]  /*23510*/  @P1 IMAD.MOV.U32 R5, RZ, RZ, R53 ;  /* 0x000000ffff051224 */ /* 0x004fe400078e0035 */
[----:B------:R-:W-:-:S05]  /*23520*/  @P1 IMAD.MOV.U32 R4, RZ, RZ, R52 ;  /* 0x000000ffff041224 */ /* 0x000fca00078e0034 */
[----:B------:R1:W2:Y:S02]  /*23530*/  @P1 LDG.E.U8 R23, desc[UR34][R4.64] ;  /* 0x0000002204171981 */ /* 0x0002a4000c1e1100 */
[----:B-1----:R-:W-:Y:S02]  /*23540*/  @P1 IMAD.MOV.U32 R4, RZ, RZ, R28 ;  /* 0x000000ffff041224 */ /* 0x002fe400078e001c */
[----:B------:R-:W-:-:S05]  /*23550*/  @P1 IMAD.MOV.U32 R5, RZ, RZ, R51 ;  /* 0x000000ffff051224 */ /* 0x000fca00078e0033 */
[----:B------:R4:W2:Y:S02]  /*23560*/  @P1 LDG.E.U8 R22, desc[UR34][R4.64] ;  /* 0x0000002204161981 */ /* 0x0008a4000c1e1100 */
[----:B----4-:R-:W-:Y:S02]  /*23570*/  @P1 IMAD.MOV.U32 R4, RZ, RZ, R0 ;  /* 0x000000ffff041224 */ /* 0x010fe400078e0000 */
[----:B------:R-:W-:-:S05]  /*23580*/  @P1 IMAD.MOV.U32 R5, RZ, RZ, R27 ;  /* 0x000000ffff051224 */ /* 0x000fca00078e001b */
[----:B------:R1:W4:Y:S04]  /*23590*/  @P1 LDG.E.U8 R21, desc[UR34][R4.64] ;  /* 0x0000002204151981 */ /* 0x000328000c1e1100 */
[----:B---3--:R3:W-:Y:S04]  /*235a0*/  STL [R1+0x3758], R24 ;  /* 0x0037581801007387 */ /* 0x0087e80000100800 */
[----:B------:R-:W2:Y:S04]  /*235b0*/  LDL R28, [R1+0x13f4] ;  /* 0x0013f400011c7983 */ /* 0x000ea80000100800 */
[----:B0-----:R-:W4:Y:S04]  /*235c0*/  LDL R25, [R1+0x13f8] ;  /* 0x0013f80001197983 */ /* 0x001f280000100800 */
[----:B------:R-:W4:Y:S04]  /*235d0*/  LDL R53, [R1+0x13ec] ;  /* 0x0013ec0001357983 */ /* 0x000f280000100800 */
[----:B------:R-:W4:Y:S04]  /*235e0*/  LDL R52, [R1+0x13f0] ;  /* 0x0013f00001347983 */ /* 0x000f280000100800 */
[----:B------:R-:W4:Y:S04]  /*235f0*/  LDL R27, [R1+0x13e4] ;  /* 0x0013e400011b7983 */ /* 0x000f280000100800 */
[----:B------:R-:W4:Y:S01]  /*23600*/  LDL R0, [R1+0x13e8] ;  /* 0x0013e80001007983 */ /* 0x000f220000100800 */
[----:B-1----:R-:W-:-:S03]  /*23610*/  @P1 IMAD.MOV.U32 R5, RZ, RZ, R50 ;  /* 0x000000ffff051224 */ /* 0x002fc600078e0032 */
[----:B------:R-:W4:Y:S04]  /*23620*/  LDL R51, [R1+0x13dc] ;  /* 0x0013dc0001337983 */ /* 0x000f280000100800 */
[----:B------:R-:W4:Y:S01]  /*23630*/  LDL R50, [R1+0x13e0] ;  /* 0x0013e00001327983 */ /* 0x000f220000100800 */
[----:B------:R-:W-:-:S03]  /*23640*/  @P1 IMAD.MOV.U32 R4, RZ, RZ, R26 ;  /* 0x000000ffff041224 */ /* 0x000fc600078e001a */
[----:B---3--:R-:W3:Y:S04]  /*23650*/  LDL R24, [R1+0x14b0] ;  /* 0x0014b00001187983 */ /* 0x008ee80000100800 */
[----:B------:R-:W3:Y:S01]  /*23660*/  LDL R26, [R1+0x14ac] ;  /* 0x0014ac00011a7983 */ /* 0x000ee20000100800 */
[----:B------:R-:W-:Y:S02]  /*23670*/  PRMT R20, RZ, 0x7610, R20 ;  /* 0x00007610ff147816 */ /* 0x000fe40000000014 */
[----:B------:R-:W-:-:S04]  /*23680*/  PRMT R19, RZ, 0x7610, R19 ;  /* 0x00007610ff137816 */ /* 0x000fc80000000013 */
[----:B------:R2:W3:Y:S01]  /*23690*/  @P1 LDG.E.U8 R20, desc[UR34][R4.64] ;  /* 0x0000002204141981 */ /* 0x0004e2000c1e1100 */
[----:B------:R-:W-:Y:S02]  /*236a0*/  PRMT R18, RZ, 0x7610, R18 ;  /* 0x00007610ff127816 */ /* 0x000fe40000000012 */
[----:B------:R-:W-:Y:S02]  /*236b0*/  PRMT R17, RZ, 0x7610, R17 ;  /* 0x00007610ff117816 */ /* 0x000fe40000000011 */
[----:B------:R-:W-:Y:S02]  /*236c0*/  PRMT R16, RZ, 0x7610, R16 ;  /* 0x00007610ff107816 */ /* 0x000fe40000000010 */
[----:B------:R-:W-:Y:S01]  /*236d0*/  PRMT R15, RZ, 0x7610, R15 ;  /* 0x00007610ff0f7816 */ /* 0x000fe2000000000f */
[----:B--2---:R-:W-:Y:S02]  /*236e0*/  @P1 IMAD.MOV.U32 R5, RZ, RZ, R28 ;  /* 0x000000ffff051224 */ /* 0x004fe400078e001c */
[----:B----4-:R-:W-:Y:S01]  /*236f0*/  @P1 IMAD.MOV.U32 R4, RZ, RZ, R25 ;  /* 0x000000ffff041224 */ /* 0x010fe200078e0019 */
[----:B------:R-:W2:Y:S04]  /*23700*/  LDL R28, [R1+0x14a4] ;  /* 0x0014a400011c7983 */ /* 0x000ea80000100800 */
[----:B------:R-:W4:Y:S04]  /*23710*/  LDL R25, [R1+0x14a8] ;  /* 0x0014a80001197983 */ /* 0x000f280000100800 */
[----:B------:R0:W2:Y:S02]  /*23720*/  @P1 LDG.E.U8 R19, desc[UR34][R4.64] ;  /* 0x0000002204131981 */ /* 0x0000a4000c1e1100 */
[----:B0-----:R-:W-:-:S02]  /*23730*/  @P1 IMAD.MOV.U32 R4, RZ, RZ, R52 ;  /* 0x000000ffff041224 */ /* 0x001fc400078e0034 */
[----:B------:R-:W-:-:S05]  /*23740*/  @P1 IMAD.MOV.U32 R5, RZ, RZ, R53 ;  /* 0x000000ffff051224 */ /* 0x000fca00078e0035 */
[----:B------:R0:W2:Y:S02]  /*23750*/  @P1 LDG.E.U8 R18, desc[UR34][R4.64] ;  /* 0x0000002204121981 */ /* 0x0000a4000c1e1100 */
[----:B0-----:R-:W-:Y:S02]  /*23760*/  @P1 IMAD.MOV.U32 R4, RZ, RZ, R0 ;  /* 0x000000ffff041224 */ /* 0x001fe400078e0000 */
[----:B------:R-:W-:Y:S01]  /*23770*/  @P1 IMAD.MOV.U32 R5, RZ, RZ, R27 ;  /* 0x000000ffff051224 */ /* 0x000fe200078e001b */
[----:B------:R-:W2:Y:S04]  /*23780*/  LDL R0, [R1+0x14a0] ;  /* 0x0014a00001007983 */ /* 0x000ea80000100800 */
[----:B------:R-:W2:Y:S04]  /*23790*/  LDL R27, [R1+0x149c] ;  /* 0x00149c00011b7983 */ /* 0x000ea80000100800 */
[----:B------:R0:W2:Y:S02]  /*237a0*/  @P1 LDG.E.U8 R17, desc[UR34][R4.64] ;  /* 0x0000002204111981 */ /* 0x0000a4000c1e1100 */
[----:B0-----:R-:W-:-:S02]  /*237b0*/  @P1 IMAD.MOV.U32 R4, RZ, RZ, R50 ;  /* 0x000000ffff041224 */ /* 0x001fc400078e0032 */
[----:B------:R-:W-:-:S05]  /*237c0*/  @P1 IMAD.MOV.U32 R5, RZ, RZ, R51 ;  /* 0x000000ffff051224 */ /* 0x000fca00078e0033 */
[----:B------:R3:W2:Y:S02]  /*237d0*/  @P1 LDG.E.U8 R16, desc[UR34][R4.64] ;  /* 0x0000002204101981 */ /* 0x0006a4000c1e1100 */
[----:B---3--:R-:W-:Y:S02]  /*237e0*/  @P0 IMAD.MOV.U32 R4, RZ, RZ, R24 ;  /* 0x000000ffff040224 */ /* 0x008fe400078e0018 */
[----:B------:R-:W-:Y:S01]  /*237f0*/  @P0 IMAD.MOV.U32 R5, RZ, RZ, R26 ;  /* 0x000000ffff050224 */ /* 0x000fe200078e001a */
[----:B------:R-:W3:Y:S04]  /*23800*/  LDL R24, [R1+0x13d8] ;  /* 0x0013d80001187983 */ /* 0x000ee80000100800 */
[----:B------:R-:W2:Y:S04]  /*23810*/  LDL R26, [R1+0x13d4] ;  /* 0x0013d400011a7983 */ /* 0x000ea80000100800 */
[----:B------:R4:W2:Y:S02]  /*23820*/  @P0 LDG.E.U8 R15, desc[UR34][R4.64] ;  /* 0x00000022040f0981 */ /* 0x0008a4000c1e1100 */
[----:B----4-:R-:W-:-:S02]  /*23830*/  @P0 IMAD.MOV.U32 R4, RZ, RZ, R25 ;  /* 0x000000ffff040224 */ /* 0x010fc400078e0019 */
[----:B--2---:R0:W-:Y:S04]  /*23840*/  STL [R1+0x375c], R15 ;  /* 0x00375c0f01007387 */ /* 0x0041e80000100800 */
[----:B------:R-:W2:Y:S04]  /*23850*/  LDL R25, [R1+0x13cc] ;  /* 0x0013cc0001197983 */ /* 0x000ea80000100800 */
[----:B0-----:R-:W4:Y:S01]  /*23860*/  LDL R15, [R1+0x13d0] ;  /* 0x0013d000010f7983 */ /* 0x001f220000100800 */
[----:B------:R-:W-:Y:S01]  /*23870*/  PRMT R14, RZ, 0x7610, R14 ;  /* 0x00007610ff0e7816 */ /* 0x000fe2000000000e */
[----:B------:R-:W-:Y:S01]  /*23880*/  @P0 IMAD.MOV.U32 R5, RZ, RZ, R28 ;  /* 0x000000ffff050224 */ /* 0x000fe200078e001c */
[----:B------:R-:W-:-:S04]  /*23890*/  ISETP.GT.AND P1, PT, R2, 0x1f, PT ;  /* 0x0000001f0200780c */ /* 0x000fc80003f24270 */
[----:B------:R0:W4:Y:S01]  /*238a0*/  @P0 LDG.E.U8 R14, desc[UR34][R4.64] ;  /* 0x00000022040e0981 */ /* 0x000122000c1e1100 */
[----:B------:R-:W-:Y:S02]  /*238b0*/  PRMT R13, RZ, 0x7610, R13 ;  /* 0x00007610ff0d7816 */ /* 0x000fe4000000000d */
[----:B------:R-:W-:Y:S01]  /*238c0*/  PRMT R12, RZ, 0x7610, R12 ;  /* 0x00007610ff0c7816 */ /* 0x000fe2000000000c */
[----:B0-----:R-:W-:Y:S02]  /*238d0*/  @P0 IMAD.MOV.U32 R4, RZ, RZ, R0 ;  /* 0x000000ffff040224 */ /* 0x001fe400078e0000 */
[----:B------:R-:W-:-:S05]  /*238e0*/  @P0 IMAD.MOV.U32 R5, RZ, RZ, R27 ;  /* 0x000000ffff050224 */ /* 0x000fca00078e001b */
[----:B------:R3:W4:Y:S02]  /*238f0*/  @P0 LDG.E.U8 R13, desc[UR34][R4.64] ;  /* 0x00000022040d0981 */ /* 0x000724000c1e1100 */
[----:B---3--:R-:W-:Y:S02]  /*23900*/  @P1 IMAD.MOV.U32 R4, RZ, RZ, R24 ;  /* 0x000000ffff041224 */ /* 0x008fe400078e0018 */
[----:B------:R-:W-:-:S05]  /*23910*/  @P1 IMAD.MOV.U32 R5, RZ, RZ, R26 ;  /* 0x000000ffff051224 */ /* 0x000fca00078e001a */
[----:B------:R2:W3:Y:S01]  /*23920*/  @P1 LDG.E.U8 R12, desc[UR34][R4.64] ;  /* 0x00000022040c1981 */ /* 0x0004e2000c1e1100 */
[----:B------:R-:W-:Y:S01]  /*23930*/  PRMT R11, RZ, 0x7610, R11 ;  /* 0x00007610ff0b7816 */ /* 0x000fe2000000000b */
[----:B--2---:R-:W-:Y:S02]  /*23940*/  @P1 IMAD.MOV.U32 R5, RZ, RZ, R25 ;  /* 0x000000ffff051224 */ /* 0x004fe400078e0019 */
[----:B----4-:R-:W-:-:S05]  /*23950*/  @P1 IMAD.MOV.U32 R4, RZ, RZ, R15 ;  /* 0x000000ffff041224 */ /* 0x010fca00078e000f */
[----:B------:R-:W2:Y:S04]  /*23960*/  @P1 LDG.E.U8 R11, desc[UR34][R4.64] ;  /* 0x00000022040b1981 */ /* 0x000ea8000c1e1100 */
[----:B------:R0:W-:Y:S04]  /*23970*/  STL [R1+0x3760], R14 ;  /* 0x0037600e01007387 */ /* 0x0001e80000100800 */
[----:B------:R-:W4:Y:S04]  /*23980*/  LDL R0, [R1+0x13c8] ;  /* 0x0013c80001007983 */ /* 0x000f280000100800 */
[----:B------:R-:W4:Y:S04]  /*23990*/  LDL R28, [R1+0x13c4] ;  /* 0x0013c400011c7983 */ /* 0x000f280000100800 */
[----:B------:R-:W-:Y:S04]  /*239a0*/  STL [R1+0x3764], R13 ;  /* 0x0037640d01007387 */ /* 0x000fe80000100800 */
[----:B------:R-:W4:Y:S04]  /*239b0*/  LDL R27, [R1+0x13bc] ;  /* 0x0013bc00011b7983 */ /* 0x000f280000100800 */
[----:B------:R-:W4:Y:S04]  /*239c0*/  LDL R26, [R1+0x13c0] ;  /* 0x0013c000011a7983 */ /* 0x000f280000100800 */
[----:B------:R-:W4:Y:S04]  /*239d0*/  LDL R24, [R1+0x13b8] ;  /* 0x0013b80001187983 */ /* 0x000f280000100800 */
[----:B---3--:R1:W-:Y:S04]  /*239e0*/  STL [R1+0x3768], R12 ;  /* 0x0037680c01007387 */ /* 0x0083e80000100800 */
[----:B------:R-:W3:Y:S04]  /*239f0*/  LDL R25, [R1+0x13b4] ;  /* 0x0013b40001197983 */ /* 0x000ee80000100800 */
[----:B------:R-:W3:Y:S04]  /*23a00*/  LDL R15, [R1+0x13ac] ;  /* 0x0013ac00010f7983 */ /* 0x000ee80000100800 */
[----:B0-----:R-:W3:Y:S04]  /*23a10*/  LDL R14, [R1+0x13b0] ;  /* 0x0013b000010e7983 */ /* 0x001ee80000100800 */
[----:B-1----:R-:W3:Y:S04]  /*23a20*/  LDL R12, [R1+0x13a8] ;  /* 0x0013a800010c7983 */ /* 0x002ee80000100800 */
[----:B--2---:R0:W-:Y:S04]  /*23a30*/  STL [R1+0x376c], R11 ;  /* 0x00376c0b01007387 */ /* 0x0041e80000100800 */
[----:B------:R-:W2:Y:S01]  /*23a40*/  LDL R13, [R1+0x13a4] ;  /* 0x0013a400010d7983 */ /* 0x000ea20000100800 */
[----:B----4-:R-:W-:-:S03]  /*23a50*/  @P1 IMAD.MOV.U32 R4, RZ, RZ, R0 ;  /* 0x000000ffff041224 */ /* 0x010fc600078e0000 */
[----:B------:R-:W4:Y:S01]  /*23a60*/  LDL R0, [R1+0x13a0] ;  /* 0x0013a00001007983 */ /* 0x000f220000100800 */
[----:B------:R-:W-:Y:S01]  /*23a70*/  PRMT R10, RZ, 0x7610, R10 ;  /* 0x00007610ff0a7816 */ /* 0x000fe2000000000a */
[----:B------:R-:W-:Y:S02]  /*23a80*/  @P1 IMAD.MOV.U32 R5, RZ, RZ, R28 ;  /* 0x000000ffff051224 */ /* 0x000fe400078e001c */
[----:B0-----:R-:W4:Y:S04]  /*23a90*/  LDL R11, [R1+0x139c] ;  /* 0x00139c00010b7983 */ /* 0x001f280000100800 */
[----:B------:R0:W4:Y:S01]  /*23aa0*/  @P1 LDG.E.U8 R10, desc[UR34][R4.64] ;  /* 0x00000022040a1981 */ /* 0x000122000c1e1100 */
[----:B------:R-:W-:Y:S02]  /*23ab0*/  PRMT R9, RZ, 0x7610, R9 ;  /* 0x00007610ff097816 */ /* 0x000fe40000000009 */
[----:B------:R-:W-:Y:S01]  /*23ac0*/  PRMT R8, RZ, 0x7610, R8 ;  /* 0x00007610ff087816 */ /* 0x000fe20000000008 */
[----:B0-----:R-:W-:-:S02]  /*23ad0*/  @P1 IMAD.MOV.U32 R4, RZ, RZ, R26 ;  /* 0x000000ffff041224 */ /* 0x001fc400078e001a */
[----:B------:R-:W-:-:S05]  /*23ae0*/  @P1 IMAD.MOV.U32 R5, RZ, RZ, R27 ;  /* 0x000000ffff051224 */ /* 0x000fca00078e001b */
[----:B------:R0:W4:Y:S01]  /*23af0*/  @P1 LDG.E.U8 R9, desc[UR34][R4.64] ;  /* 0x0000002204091981 */ /* 0x000122000c1e1100 */
[----:B------:R-:W-:Y:S01]  /*23b00*/  PRMT R7, RZ, 0x7610, R7 ;  /* 0x00007610ff077816 */ /* 0x000fe20000000007 */
[----:B0-----:R-:W-:Y:S02]  /*23b10*/  @P1 IMAD.MOV.U32 R4, RZ, RZ, R24 ;  /* 0x000000ffff041224 */ /* 0x001fe400078e0018 */
[----:B---3--:R-:W-:-:S05]  /*23b20*/  @P1 IMAD.MOV.U32 R5, RZ, RZ, R25 ;  /* 0x000000ffff051224 */ /* 0x008fca00078e0019 */
[----:B------:R0:W3:Y:S01]  /*23b30*/  @P1 LDG.E.U8 R8, desc[UR34][R4.64] ;  /* 0x0000002204081981 */ /* 0x0000e2000c1e1100 */
[----:B------:R-:W-:Y:S01]  /*23b40*/  PRMT R6, RZ, 0x7610, R6 ;  /* 0x00007610ff067816 */ /* 0x000fe20000000006 */
[----:B0-----:R-:W-:Y:S02]  /*23b50*/  @P1 IMAD.MOV.U32 R4, RZ, RZ, R14 ;  /* 0x000000ffff041224 */ /* 0x001fe400078e000e */
[----:B------:R-:W-:-:S05]  /*23b60*/  @P1 IMAD.MOV.U32 R5, RZ, RZ, R15 ;  /* 0x000000ffff051224 */ /* 0x000fca00078e000f */
[----:B------:R0:W3:Y:S02]  /*23b70*/  @P1 LDG.E.U8 R7, desc[UR34][R4.64] ;  /* 0x0000002204071981 */ /* 0x0000e4000c1e1100 */
[----:B0-----:R-:W-:Y:S02]  /*23b80*/  @P1 IMAD.MOV.U32 R4, RZ, RZ, R12 ;  /* 0x000000ffff041224 */ /* 0x001fe400078e000c */
[----:B--2---:R-:W-:-:S05]  /*23b90*/  @P1 IMAD.MOV.U32 R5, RZ, RZ, R13 ;  /* 0x000000ffff051224 */ /* 0x004fca00078e000d */
[----:B------:R4:W2:Y:S01]  /*23ba0*/  @P1 LDG.E.U8 R6, desc[UR34][R4.64] ;  /* 0x0000002204061981 */ /* 0x0008a2000c1e1100 */
[----:B------:R-:W-:Y:S01]  /*23bb0*/  PRMT R3, RZ, 0x7610, R3 ;  /* 0x00007610ff037816 */ /* 0x000fe20000000003 */
[----:B----4-:R-:W-:Y:S02]  /*23bc0*/  @P1 IMAD.MOV.U32 R4, RZ, RZ, R0 ;  /* 0x000000ffff041224 */ /* 0x010fe400078e0000 */
[----:B------:R-:W-:-:S05]  /*23bd0*/  @P1 IMAD.MOV.U32 R5, RZ, RZ, R11 ;  /* 0x000000ffff051224 */ /* 0x000fca00078e000b */
[----:B------:R-:W4:Y:S04]  /*23be0*/  @P1 LDG.E.U8 R3, desc[UR34][R4.64] ;  /* 0x0000002204031981 */ /* 0x000f28000c1e1100 */
[----:B------:R-:W-:Y:S01]  /*23bf0*/  STL [R1+0x3770], R10 ;  /* 0x0037700a01007387 */ /* 0x000fe20000100800 */
[----:B------:R-:W0:Y:S03]  /*23c00*/  S2R R13, SR_TID.X ;  /* 0x00000000000d7919 */ /* 0x000e260000002100 */
[----:B------:R-:W-:Y:S01]  /*23c10*/  STL [R1+0x3774], R9 ;  /* 0x0037740901007387 */ /* 0x000fe20000100800 */
[----:B------:R-:W-:Y:S06]  /*23c20*/  BAR.SYNC.DEFER_BLOCKING 0x0 ;  /* 0x0000000000007b1d */ /* 0x000fec0000010000 */
[----:B---3--:R-:W-:Y:S04]  /*23c30*/  STL [R1+0x3778], R8 ;  /* 0x0037780801007387 */ /* 0x008fe80000100800 */
[----:B------:R-:W-:Y:S04]  /*23c40*/  STL [R1+0x377c], R7 ;  /* 0x00377c0701007387 */ /* 0x000fe80000100800 */
[----:B--2---:R1:W-:Y:S04]  /*23c50*/  STL [R1+0x3780], R6 ;  /* 0x0037800601007387 */ /* 0x0043e80000100800 */
[----:B-1----:R-:W2:Y:S04]  /*23c60*/  LDL.LU R6, [R1+0x1350] ;  /* 0x0013500001067983 */ /* 0x002ea80000300800 */
[----:B------:R-:W3:Y:S04]  /*23c70*/  LDL.LU R7, [R1+0x134c] ;  /* 0x00134c0001077983 */ /* 0x000ee80000300800 */
        /* <DEDUP_REMOVED lines=20> */
[----:B----4-:R-:W-:Y:S04]  /*23dc0*/  STL [R1+0x3784], R3 ;  /* 0x0037840301007387 */ /* 0x010fe80000100800 */
        /* <DEDUP_REMOVED lines=24> */
[----:B0-----:R-:W-:-:S03]  /*23f50*/  LOP3.LUT R0, R13, 0x1f, RZ, 0xc0, !PT ;  /* 0x0000001f0d007812 */ /* 0x001fc600078ec0ff */
        /* <DEDUP_REMOVED lines=13> */
[----:B--2---:R-:W-:Y:S04]  /*24030*/  STS.U8 [R0+UR5], R6 ;  /* 0x0000000600007988 */ /* 0x004fe80008000005 */
[----:B---3--:R-:W-:Y:S04]  /*24040*/  STS.U8 [R0+UR5+0x20], R7 ;  /* 0x0000200700007988 */ /* 0x008fe80008000005 */
[----:B------:R-:W-:Y:S04]  /*24050*/  STS.U8 [R0+UR5+0x40], R8 ;  /* 0x0000400800007988 */ /* 0x000fe80008000005 */
[----:B------:R-:W-:Y:S04]  /*24060*/  STS.U8 [R0+UR5+0x60], R9 ;  /* 0x0000600900007988 */ /* 0x000fe80008000005 */
[----:B------:R-:W-:Y:S04]  /*24070*/  STS.U8 [R0+UR5+0x80], R10 ;  /* 0x0000800a00007988 */ /* 0x000fe80008000005 */
[----:B------:R-:W-:Y:S04]  /*24080*/  STS.U8 [R0+UR5+0xa0], R11 ;  /* 0x0000a00b00007988 */ /* 0x000fe80008000005 */
[----:B------:R-:W-:Y:S04]  /*24090*/  STS.U8 [R0+UR5+0xc0], R12 ;  /* 0x0000c00c00007988 */ /* 0x000fe80008000005 */
[----:B------:R-:W-:Y:S04]  /*240a0*/  STS.U8 [R0+UR5+0xe0], R14 ;  /* 0x0000e00e00007988 */ /* 0x000fe80008000005 */
[----:B------:R0:W-:Y:S04]  /*240b0*/  STS.U8 [R0+UR5+0x420], R52 ;  /* 0x0004203400007988 */ /* 0x0001e80008000005 */
[----:B------:R1:W-:Y:S04]  /*240c0*/  STS.U8 [R0+UR5+0x400], R53 ;  /* 0x0004003500007988 */ /* 0x0003e80008000005 */
[----:B------:R2:W-:Y:S04]  /*240d0*/  STS.U8 [R0+UR5+0x460], R54 ;  /* 0x0004603600007988 */ /* 0x0005e80008000005 */
[----:B------:R3:W-:Y:S04]  /*240e0*/  STS.U8 [R0+UR5+0x440], R55 ;  /* 0x0004403700007988 */ /* 0x0007e80008000005 */
[----:B------:R4:W-:Y:S04]  /*240f0*/  STS.U8 [R0+UR5+0x4a0], R56 ;  /* 0x0004a03800007988 */ /* 0x0009e80008000005 */
[----:B------:R2:W-:Y:S04]  /*24100*/  STS.U8 [R0+UR5+0x480], R57 ;  /* 0x0004803900007988 */ /* 0x0005e80008000005 */
[----:B0-----:R-:W3:Y:S04]  /*24110*/  LDL.LU R52, [R1+0x1238] ;  /* 0x0012380001347983 */ /* 0x001ee80000300800 */
[----:B-1----:R-:W3:Y:S04]  /*24120*/  LDL.LU R53, [R1+0x1234] ;  /* 0x0012340001357983 */ /* 0x002ee80000300800 */
[----:B--2---:R-:W2:Y:S04]  /*24130*/  LDL.LU R54, [R1+0x11c8] ;  /* 0x0011c80001367983 */ /* 0x004ea80000300800 */
[----:B---3--:R-:W3:Y:S04]  /*24140*/  LDL.LU R55, [R1+0x11c4] ;  /* 0x0011c40001377983 */ /* 0x008ee80000300800 */
[----:B----4-:R-:W4:Y:S04]  /*24150*/  LDL.LU R56, [R1+0x11c0] ;  /* 0x0011c00001387983 */ /* 0x010f280000300800 */
[----:B------:R-:W4:Y:S04]  /*24160*/  LDL.LU R57, [R1+0x11bc] ;  /* 0x0011bc0001397983 */ /* 0x000f280000300800 */
        /* <DEDUP_REMOVED lines=10> */
[----:B------:R0:W-:Y:S04]  /*24210*/  STS.U8 [R0+UR5+0x4e0], R15 ;  /* 0x0004e00f00007988 */ /* 0x0001e80008000005 */
[----:B------:R-:W4:Y:S04]  /*24220*/  LDL.LU R14, [R1+0x1114] ;  /* 0x00111400010e7983 */ /* 0x000f280000300800 */
[----:B------:R1:W-:Y:S04]  /*24230*/  STS.U8 [R0+UR5+0x4c0], R24 ;  /* 0x0004c01800007988 */ /* 0x0003e80008000005 */
[----:B------:R0:W-:Y:S04]  /*24240*/  STS.U8 [R0+UR5+0x840], R25 ;  /* 0x0008401900007988 */ /* 0x0001e80008000005 */
[----:B------:R0:W-:Y:S04]  /*24250*/  STS.U8 [R0+UR5+0x860], R26 ;  /* 0x0008601a00007988 */ /* 0x0001e80008000005 */
[----:B------:R1:W-:Y:S04]  /*24260*/  STS.U8 [R0+UR5+0x800], R27 ;  /* 0x0008001b00007988 */ /* 0x0003e80008000005 */
[----:B------:R1:W-:Y:S04]  /*24270*/  STS.U8 [R0+UR5+0x820], R28 ;  /* 0x0008201c00007988 */ /* 0x0003e80008000005 */
[----:B0-----:R-:W4:Y:S04]  /*24280*/  LDL.LU R15, [R1+0x1110] ;  /* 0x00111000010f7983 */ /* 0x001f280000300800 */
[----:B-1----:R-:W4:Y:S04]  /*24290*/  LDL.LU R24, [R1+0x10a8] ;  /* 0x0010a80001187983 */ /* 0x002f280000300800 */
[----:B------:R-:W4:Y:S04]  /*242a0*/  LDL.LU R25, [R1+0x10a4] ;  /* 0x0010a40001197983 */ /* 0x000f280000300800 */
[----:B------:R-:W4:Y:S04]  /*242b0*/  LDL.LU R26, [R1+0x10a0] ;  /* 0x0010a000011a7983 */ /* 0x000f280000300800 */
[----:B------:R-:W4:Y:S04]  /*242c0*/  LDL.LU R27, [R1+0x109c] ;  /* 0x00109c00011b7983 */ /* 0x000f280000300800 */
[----:B------:R0:W-:Y:S04]  /*242d0*/  STS.U8 [R0+UR5+0x8c0], R50 ;  /* 0x0008c03200007988 */ /* 0x0001e80008000005 */
[----:B------:R-:W4:Y:S04]  /*242e0*/  LDL.LU R28, [R1+0x1098] ;  /* 0x00109800011c7983 */ /* 0x000f280000300800 */
[----:B------:R1:W-:Y:S04]  /*242f0*/  STS.U8 [R0+UR5+0x8e0], R51 ;  /* 0x0008e03300007988 */ /* 0x0003e80008000005 */
[----:B0-----:R-:W4:Y:S04]  /*24300*/  LDL.LU R50, [R1+0x1094] ;  /* 0x0010940001327983 */ /* 0x001f280000300800 */
[----:B-1----:R-:W4:Y:S04]  /*24310*/  LDL.LU R51, [R1+0x1090] ;  /* 0x0010900001337983 */ /* 0x002f280000300800 */
[----:B------:R0:W-:Y:S04]  /*24320*/  STS.U8 [R0+UR5+0x880], R52 ;  /* 0x0008803400007988 */ /* 0x0001e80008000005 */
[----:B------:R1:W-:Y:S04]  /*24330*/  STS.U8 [R0+UR5+0x8a0], R53 ;  /* 0x0008a03500007988 */ /* 0x0003e80008000005 */
[----:B--2---:R2:W-:Y:S04]  /*24340*/  STS.U8 [R0+UR5+0xc60], R54 ;  /* 0x000c603600007988 */ /* 0x0045e80008000005 */
[----:B---3--:R3:W-:Y:S04]  /*24350*/  STS.U8 [R0+UR5+0xc40], R55 ;  /* 0x000c403700007988 */ /* 0x0087e80008000005 */
[----:B----4-:R4:W-:Y:S04]  /*24360*/  STS.U8 [R0+UR5+0xc20], R56 ;  /* 0x000c203800007988 */ /* 0x0109e80008000005 */
[----:B------:R2:W-:Y:S04]  /*24370*/  STS.U8 [R0+UR5+0xc00], R57 ;  /* 0x000c003900007988 */ /* 0x0005e80008000005 */
[----:B0-----:R-:W4:Y:S04]  /*24380*/  LDL.LU R52, [R1+0x108c] ;  /* 0x00108c0001347983 */ /* 0x001f280000300800 */
[----:B-1----:R-:W4:Y:S04]  /*24390*/  LDL.LU R53, [R1+0x3c] ;  /* 0x00003c0001357983 */ /* 0x002f280000300800 */
[----:B--2---:R-:W2:Y:S04]  /*243a0*/  LDL.LU R54, [R1+0x38] ;  /* 0x0000380001367983 */ /* 0x004ea80000300800 */
[----:B---3--:R-:W3:Y:S04]  /*243b0*/  LDL.LU R55, [R1+0x34] ;  /* 0x0000340001377983 */ /* 0x008ee80000300800 */
[----:B----4-:R-:W4:Y:S04]  /*243c0*/  LDL.LU R56, [R1+0x30] ;  /* 0x0000300001387983 */ /* 0x010f280000300800 */
[----:B------:R-:W4:Y:S04]  /*243d0*/  LDL.LU R57, [R1+0x1c] ;  /* 0x00001c0001397983 */ /* 0x000f280000300800 */
        /* <DEDUP_REMOVED lines=15> */
[----:B------:R-:W4:Y:S04]  /*244d0*/  LDL.LU R12, [R1] ;  /* 0x00000000010c7983 */ /* 0x000f280000300800 */
        /* <DEDUP_REMOVED lines=14> */
[----:B------:R1:W-:Y:S04]  /*245c0*/  STS.U8 [R0+UR5+0x14e0], R51 ;  /* 0x0014e03300007988 */ /* 0x0003e80008000005 */
[----:B0-----:R-:W4:Y:S04]  /*245d0*/  LDL.LU R28, [R1+0x1318] ;  /* 0x00131800011c7983 */ /* 0x001f280000300800 */
[----:B-1----:R-:W4:Y:S04]  /*245e0*/  LDL.LU R50, [R1+0x1314] ;  /* 0x0013140001327983 */ /* 0x002f280000300800 */
[----:B------:R-:W4:Y:S04]  /*245f0*/  LDL.LU R51, [R1+0x12b0] ;  /* 0x0012b00001337983 */ /* 0x000f280000300800 */
        /* <DEDUP_REMOVED lines=11> */
[----:B------:R0:W-:Y:S04]  /*246b0*/  STS.U8 [R0+UR5+0x18e0], R38 ;  /* 0x0018e02600007988 */ /* 0x0001e80008000005 */
[----:B------:R-:W4:Y:S04]  /*246c0*/  LDL.LU R57, [R1+0x1298] ;  /* 0x0012980001397983 */ /* 0x000f280000300800 */
[----:B0-----:R-:W4:Y:S04]  /*246d0*/  LDL.LU R38, [R1+0x1294] ;  /* 0x0012940001267983 */ /* 0x001f280000300800 */
[----:B------:R-:W-:Y:S04]  /*246e0*/  STS.U8 [R0+UR5+0x1880], R7 ;  /* 0x0018800700007988 */ /* 0x000fe80008000005 */
[----:B------:R-:W-:Y:S01]  /*246f0*/  STS.U8 [R0+UR5+0x18a0], R8 ;  /* 0x0018a00800007988 */ /* 0x000fe20008000005 */
[----:B------:R-:W-:-:S03]  /*24700*/  LOP3.LUT R13, R13, 0x1f, RZ, 0xc0, !PT ;  /* 0x0000001f0d0d7812 */ /* 0x000fc600078ec0ff */
[----:B------:R-:W-:Y:S04]  /*24710*/  STS.U8 [R0+UR5+0x1c60], R9 ;  /* 0x001c600900007988 */ /* 0x000fe80008000005 */
[----:B------:R-:W-:Y:S01]  /*24720*/  STS.U8 [R0+UR5+0x1c40], R10 ;  /* 0x001c400a00007988 */ /* 0x000fe20008000005 */
[----:B------:R-:W-:-:S03]  /*24730*/  ISETP.GE.AND P0, PT, R0, R2, PT ;  /* 0x000000020000720c */ /* 0x000fc60003f06270 */
[----:B------:R-:W-:Y:S04]  /*24740*/  STS.U8 [R0+UR5+0x1c20], R11 ;  /* 0x001c200b00007988 */ /* 0x000fe80008000005 */
[----:B------:R-:W-:Y:S01]  /*24750*/  STS.U8 [R0+UR5+0x1c00], R12 ;  /* 0x001c000c00007988 */ /* 0x000fe20008000005 */
[----:B------:R-:W-:-:S03]  /*24760*/  LOP3.LUT R2, R13, 0x8, RZ, 0x3c, !PT ;  /* 0x000000080d027812 */ /* 0x000fc600078e3cff */
[----:B------:R-:W-:Y:S04]  /*24770*/  STS.U8 [R0+UR5+0x1ce0], R61 ;  /* 0x001ce03d00007988 */ /* 0x000fe80008000005 */
        /* <DEDUP_REMOVED lines=9> */
[----:B------:R-:W-:Y:S04]  /*24810*/  STL [R1+0x3790], R61 ;  /* 0x0037903d01007387 */ /* 0x000fe80000100800 */
[----:B------:R-:W-:Y:S04]  /*24820*/  STL [R1+0x3794], R60 ;  /* 0x0037943c01007387 */ /* 0x000fe80000100800 */
[----:B------:R-:W-:Y:S04]  /*24830*/  STL [R1+0x3798], R59 ;  /* 0x0037983b01007387 */ /* 0x000fe80000100800 */
[----:B------:R-:W-:Y:S04]  /*24840*/  STS.U8 [R2+UR5+0x1c0], R28 ;  /* 0x0001c01c02007988 */ /* 0x000fe80008000005 */
[----:B------:R0:W-:Y:S04]  /*24850*/  STS.U8 [R2+UR5+0x1e0], R50 ;  /* 0x0001e03202007988 */ /* 0x0001e80008000005 */
[----:B------:R1:W-:Y:S04]  /*24860*/  STS.U8 [R2+UR5+0x520], R51 ;  /* 0x0005203302007988 */ /* 0x0003e80008000005 */
[----:B------:R-:W-:Y:S04]  /*24870*/  STL [R1+0x379c], R58 ;  /* 0x00379c3a01007387 */ /* 0x000fe80000100800 */
[----:B0-----:R-:W4:Y:S04]  /*24880*/  LDL.LU R50, [R1+0x1230] ;  /* 0x0012300001327983 */ /* 0x001f280000300800 */
[----:B-1----:R-:W4:Y:S04]  /*24890*/  LDL.LU R51, [R1+0x122c] ;  /* 0x00122c0001337983 */ /* 0x002f280000300800 */
[----:B------:R0:W-:Y:S04]  /*248a0*/  STS.U8 [R2+UR5+0x500], R52 ;  /* 0x0005003402007988 */ /* 0x0001e80008000005 */
[----:B------:R1:W-:Y:S04]  /*248b0*/  STS.U8 [R2+UR5+0x560], R53 ;  /* 0x0005603502007988 */ /* 0x0003e80008000005 */
[----:B--2---:R-:W-:Y:S04]  /*248c0*/  STS.U8 [R2+UR5+0x540], R54 ;  /* 0x0005403602007988 */ /* 0x004fe80008000005 */
[----:B---3--:R-:W-:Y:S04]  /*248d0*/  STS.U8 [R2+UR5+0x5a0], R55 ;  /* 0x0005a03702007988 */ /* 0x008fe80008000005 */
[----:B----4-:R-:W-:Y:S04]  /*248e0*/  STS.U8 [R2+UR5+0x580], R56 ;  /* 0x0005803802007988 */ /* 0x010fe80008000005 */
[----:B------:R-:W-:Y:S04]  /*248f0*/  STS.U8 [R2+UR5+0x5e0], R57 ;  /* 0x0005e03902007988 */ /* 0x000fe80008000005 */
[----:B0-----:R-:W2:Y:S04]  /*24900*/  LDL.LU R52, [R1+0x1228] ;  /* 0x0012280001347983 */ /* 0x001ea80000300800 */
[----:B-1----:R-:W3:Y:S04]  /*24910*/  LDL.LU R53, [R1+0x1224] ;  /* 0x0012240001357983 */ /* 0x002ee80000300800 */
[----:B------:R0:W-:Y:S04]  /*24920*/  STS.U8 [R2+UR5+0x5c0], R38 ;  /* 0x0005c02602007988 */ /* 0x0001e80008000005 */
[----:B0-----:R-:W4:Y:S04]  /*24930*/  LDL.LU R38, [R1+0x1220] ;  /* 0x0012200001267983 */ /* 0x001f280000300800 */
        /* <DEDUP_REMOVED lines=27> */
[----:B------:R1:W-:Y:S04]  /*24af0*/  STS.U8 [R2+UR5+0x960], R51 ;  /* 0x0009603302007988 */ /* 0x0003e80008000005 */
[----:B0-----:R-:W4:Y:S04]  /*24b00*/  LDL.LU R50, [R1+0x37c0] ;  /* 0x0037c00001327983 */ /* 0x001f280000300800 */
[----:B-1----:R-:W4:Y:S04]  /*24b10*/  LDL.LU R51, [R1+0x37bc] ;  /* 0x0037bc0001337983 */ /* 0x002f280000300800 */
[----:B--2---:R0:W-:Y:S04]  /*24b20*/  STS.U8 [R2+UR5+0x900], R52 ;  /* 0x0009003402007988 */ /* 0x0041e80008000005 */
[----:B---3--:R1:W-:Y:S04]  /*24b30*/  STS.U8 [R2+UR5+0x920], R53 ;  /* 0x0009203502007988 */ /* 0x0083e80008000005 */
[----:B0-----:R-:W2:Y:S04]  /*24b40*/  LDL.LU R52, [R1+0x37b8] ;  /* 0x0037b80001347983 */ /* 0x001ea80000300800 */
[----:B-1----:R-:W3:Y:S04]  /*24b50*/  LDL.LU R53, [R1+0x37b4] ;  /* 0x0037b40001357983 */ /* 0x002ee80000300800 */
[----:B----4-:R0:W-:Y:S04]  /*24b60*/  STS.U8 [R2+UR5+0x9c0], R38 ;  /* 0x0009c02602007988 */ /* 0x0101e80008000005 */
[----:B0-----:R-:W4:Y:S04]  /*24b70*/  LDL.LU R38, [R1+0x37b0] ;  /* 0x0037b00001267983 */ /* 0x001f280000300800 */
        /* <DEDUP_REMOVED lines=13> */
[----:B0-----:R-:W2:Y:S04]  /*24c50*/  LDL.LU R8, [R1+0x1310] ;  /* 0x0013100001087983 */ /* 0x001ea80000300800 */
[----:B-1----:R-:W2:Y:S04]  /*24c60*/  LDL.LU R9, [R1+0x130c] ;  /* 0x00130c0001097983 */ /* 0x002ea80000300800 */
[----:B------:R-:W2:Y:S04]  /*24c70*/  LDL.LU R10, [R1+0x1308] ;  /* 0x00130800010a7983 */ /* 0x000ea80000300800 */
[----:B------:R-:W2:Y:S04]  /*24c80*/  LDL.LU R11, [R1+0x1304] ;  /* 0x00130400010b7983 */ /* 0x000ea80000300800 */
[----:B------:R0:W-:Y:S04]  /*24c90*/  STS.U8 [R2+UR5+0x1140], R12 ;  /* 0x0011400c02007988 */ /* 0x0001e80008000005 */
[----:B------:R1:W-:Y:S04]  /*24ca0*/  STS.U8 [R2+UR5+0x1160], R13 ;  /* 0x0011600d02007988 */ /* 0x0003e80008000005 */
        /* <DEDUP_REMOVED lines=8> */
[----:B------:R-:W2:Y:S04]  /*24d30*/  LDL.LU R24, [R1+0x1290] ;  /* 0x0012900001187983 */ /* 0x000ea80000300800 */
[----:B------:R0:W-:Y:S04]  /*24d40*/  STS.U8 [R2+UR5+0x1520], R26 ;  /* 0x0015201a02007988 */ /* 0x0001e80008000005 */
[----:B------:R-:W2:Y:S04]  /*24d50*/  LDL.LU R25, [R1+0x128c] ;  /* 0x00128c0001197983 */ /* 0x000ea80000300800 */
        /* <DEDUP_REMOVED lines=12> */
[----:B0-----:R-:W2:Y:S04]  /*24e20*/  LDL.LU R57, [R1+0x1208] ;  /* 0x0012080001397983 */ /* 0x001ea80000300800 */
[----:B----4-:R0:W-:Y:S02]  /*24e30*/  STS.U8 [R2+UR5+0x15c0], R38 ;  /* 0x0015c02602007988 */ /* 0x0101e40008000005 */
[----:B0-----:R-:W0:Y:S02]  /*24e40*/  S2R R38, SR_TID.X ;  /* 0x0000000000267919 */ /* 0x001e240000002100 */
[----:B---3--:R-:W-:Y:S04]  /*24e50*/  STS.U8 [R2+UR5+0x1940], R53 ;  /* 0x0019403502007988 */ /* 0x008fe80008000005 */
[----:B--2---:R-:W-:Y:S04]  /*24e60*/  STS.U8 [R2+UR5+0x1960], R52 ;  /* 0x0019603402007988 */ /* 0x004fe80008000005 */
[----:B------:R-:W-:Y:S04]  /*24e70*/  STS.U8 [R2+UR5+0x1900], R51 ;  /* 0x0019003302007988 */ /* 0x000fe80008000005 */
[----:B------:R-:W-:Y:S04]  /*24e80*/  STS.U8 [R2+UR5+0x1920], R50 ;  /* 0x0019203202007988 */ /* 0x000fe80008000005 */
[----:B------:R-:W-:Y:S04]  /*24e90*/  STS.U8 [R2+UR5+0x19c0], R49 ;  /* 0x0019c03102007988 */ /* 0x000fe80008000005 */
[----:B------:R-:W-:Y:S04]  /*24ea0*/  STL [R1+0x37a0], R53 ;  /* 0x0037a03501007387 */ /* 0x000fe80000100800 */
[----:B------:R-:W-:Y:S04]  /*24eb0*/  STS.U8 [R2+UR5+0x19e0], R48 ;  /* 0x0019e03002007988 */ /* 0x000fe80008000005 */
[----:B------:R-:W-:Y:S04]  /*24ec0*/  STL [R1+0x37a4], R52 ;  /* 0x0037a43401007387 */ /* 0x000fe80000100800 */
[----:B------:R-:W-:Y:S04]  /*24ed0*/  STS.U8 [R2+UR5+0x1980], R47 ;  /* 0x0019802f02007988 */ /* 0x000fe80008000005 */
[----:B------:R1:W-:Y:S04]  /*24ee0*/  STL [R1+0x37a8], R51 ;  /* 0x0037a83301007387 */ /* 0x0003e80000100800 */
[----:B------:R-:W-:Y:S04]  /*24ef0*/  STS.U8 [R2+UR5+0x19a0], R46 ;  /* 0x0019a02e02007988 */ /* 0x000fe80008000005 */
[----:B------:R-:W-:Y:S04]  /*24f00*/  STL [R1+0x37ac], R50 ;  /* 0x0037ac3201007387 */ /* 0x000fe80000100800 */
[----:B------:R-:W-:Y:S04]  /*24f10*/  STS.U8 [R2+UR5+0x1d60], R44 ;  /* 0x001d602c02007988 */ /* 0x000fe80008000005 */
[----:B------:R-:W-:Y:S04]  /*24f20*/  STS.U8 [R2+UR5+0x1d40], R43 ;  /* 0x001d402b02007988 */ /* 0x000fe80008000005 */
[----:B------:R-:W-:Y:S04]  /*24f30*/  STS.U8 [R2+UR5+0x1d20], R42 ;  /* 0x001d202a02007988 */ /* 0x000fe80008000005 */
[----:B------:R-:W-:Y:S04]  /*24f40*/  STS.U8 [R2+UR5+0x1d00], R41 ;  /* 0x001d002902007988 */ /* 0x000fe80008000005 */
[----:B------:R-:W-:Y:S04]  /*24f50*/  STS.U8 [R2+UR5+0x1de0], R40 ;  /* 0x001de02802007988 */ /* 0x000fe80008000005 */
[----:B-1----:R-:W2:Y:S04]  /*24f60*/  LDL.LU R51, [R1+0x1204] ;  /* 0x0012040001337983 */ /* 0x002ea80000300800 */
[----:B------:R-:W3:Y:S04]  /*24f70*/  LDL.LU R52, [R1+0x1200] ;  /* 0x0012000001347983 */ /* 0x000ee80000300800 */
[----:B------:R-:W4:Y:S04]  /*24f80*/  LDL.LU R53, [R1+0x11fc] ;  /* 0x0011fc0001357983 */ /* 0x000f280000300800 */
[----:B------:R-:W2:Y:S04]  /*24f90*/  LDL.LU R58, [R1+0x11f8] ;  /* 0x0011f800013a7983 */ /* 0x000ea80000300800 */
[----:B------:R-:W-:Y:S04]  /*24fa0*/  STS.U8 [R2+UR5+0x1dc0], R39 ;  /* 0x001dc02702007988 */ /* 0x000fe80008000005 */
[----:B------:R-:W2:Y:S04]  /*24fb0*/  LDL.LU R59, [R1+0x11f4] ;  /* 0x0011f400013b7983 */ /* 0x000ea80000300800 */
[----:B------:R-:W-:Y:S04]  /*24fc0*/  STS.U8 [R2+UR5+0x1da0], R37 ;  /* 0x001da02502007988 */ /* 0x000fe80008000005 */
[----:B------:R-:W2:Y:S04]  /*24fd0*/  LDL.LU R60, [R1+0x11f0] ;  /* 0x0011f000013c7983 */ /* 0x000ea80000300800 */
[----:B------:R1:W-:Y:S04]  /*24fe0*/  STS.U8 [R2+UR5+0x1d80], R36 ;  /* 0x001d802402007988 */ /* 0x0003e80008000005 */
[----:B------:R-:W2:Y:S01]  /*24ff0*/  LDL.LU R61, [R1+0x11ec] ;  /* 0x0011ec00013d7983 */ /* 0x000ea20000300800 */
[----:B0-----:R-:W-:-:S04]  /*25000*/  LOP3.LUT R38, R38, 0x1f, RZ, 0xc0, !PT ;  /* 0x0000001f26267812 */ /* 0x001fc800078ec0ff */
[----:B------:R-:W-:Y:S01]  /*25010*/  LOP3.LUT R38, R38, 0x10, RZ, 0x3c, !PT ;  /* 0x0000001026267812 */ /* 0x000fe200078e3cff */
        /* <DEDUP_REMOVED lines=10> */
[----:B0-----:R-:W2:Y:S04]  /*250c0*/  LDL.LU R11, [R1+0x1158] ;  /* 0x00115800010b7983 */ /* 0x001ea80000300800 */
[----:B------:R-:W3:Y:S04]  /*250d0*/  LDL.LU R7, [R1+0x1154] ;  /* 0x0011540001077983 */ /* 0x000ee80000300800 */
[----:B-1----:R-:W3:Y:S04]  /*250e0*/  LDL.LU R8, [R1+0x1150] ;  /* 0x0011500001087983 */ /* 0x002ee80000300800 */
[----:B------:R-:W3:Y:S04]  /*250f0*/  LDL.LU R9, [R1+0x10e8] ;  /* 0x0010e80001097983 */ /* 0x000ee80000300800 */
[----:B------:R-:W3:Y:S04]  /*25100*/  LDL.LU R10, [R1+0x10e4] ;  /* 0x0010e400010a7983 */ /* 0x000ee80000300800 */
[----:B------:R0:W-:Y:S04]  /*25110*/  STS.U8 [R38+UR5+0x2a0], R13 ;  /* 0x0002a00d26007988 */ /* 0x0001e80008000005 */
[----:B------:R-:W3:Y:S04]  /*25120*/  LDL.LU R12, [R1+0x10e0] ;  /* 0x0010e000010c7983 */ /* 0x000ee80000300800 */
        /* <DEDUP_REMOVED lines=22> */
[----:B------:R-:W4:Y:S04]  /*25290*/  LDL.LU R57, [R1+0x1050] ;  /* 0x0010500001397983 */ /* 0x000f280000300800 */
[----:B--2---:R0:W-:Y:S04]  /*252a0*/  STS.U8 [R38+UR5+0xec0], R11 ;  /* 0x000ec00b26007988 */ /* 0x0041e80008000005 */
[----:B---3--:R1:W-:Y:S04]  /*252b0*/  STS.U8 [R38+UR5+0x1240], R12 ;  /* 0x0012400c26007988 */ /* 0x0083e80008000005 */
[----:B0-----:R-:W2:Y:S04]  /*252c0*/  LDL.LU R11, [R1+0x104c] ;  /* 0x00104c00010b7983 */ /* 0x001ea80000300800 */
[----:B----4-:R0:W-:Y:S04]  /*252d0*/  STS.U8 [R38+UR5+0x1260], R13 ;  /* 0x0012600d26007988 */ /* 0x0101e80008000005 */
[----:B-1----:R-:W3:Y:S04]  /*252e0*/  LDL.LU R12, [R1+0x12f0] ;  /* 0x0012f000010c7983 */ /* 0x002ee80000300800 */
[----:B------:R1:W-:Y:S04]  /*252f0*/  STS.U8 [R38+UR5+0x1280], R14 ;  /* 0x0012800e26007988 */ /* 0x0003e80008000005 */
[----:B------:R4:W-:Y:S04]  /*25300*/  STS.U8 [R38+UR5+0x12a0], R15 ;  /* 0x0012a00f26007988 */ /* 0x0009e80008000005 */
[----:B------:R0:W-:Y:S04]  /*25310*/  STS.U8 [R38+UR5+0x12c0], R24 ;  /* 0x0012c01826007988 */ /* 0x0001e80008000005 */
[----:B------:R1:W-:Y:S04]  /*25320*/  STS.U8 [R38+UR5+0x12e0], R25 ;  /* 0x0012e01926007988 */ /* 0x0003e80008000005 */
[----:B------:R4:W-:Y:S04]  /*25330*/  STS.U8 [R38+UR5+0x1620], R26 ;  /* 0x0016201a26007988 */ /* 0x0009e80008000005 */
[----:B0-----:R-:W3:Y:S04]  /*25340*/  LDL.LU R13, [R1+0x12ec] ;  /* 0x0012ec00010d7983 */ /* 0x001ee80000300800 */
[----:B-1----:R-:W3:Y:S04]  /*25350*/  LDL.LU R14, [R1+0x12e8] ;  /* 0x0012e800010e7983 */ /* 0x002ee80000300800 */
[----:B----4-:R-:W4:Y:S04]  /*25360*/  LDL.LU R15, [R1+0x12e4] ;  /* 0x0012e400010f7983 */ /* 0x010f280000300800 */
        /* <DEDUP_REMOVED lines=36> */
[----:B------:R-:W4:Y:S01]  /*255b0*/  LDL.LU R4, [R1+0x11d0] ;  /* 0x0011d00001047983 */ /* 0x000f220000300800 */
[----:B------:R-:W-:-:S03]  /*255c0*/  LOP3.LUT R0, R0, 0x18, RZ, 0x3c, !PT ;  /* 0x0000001800007812 */ /* 0x000fc600078e3cff */
[----:B------:R-:W4:Y:S04]  /*255d0*/  LDL.LU R3, [R1+0x11cc] ;  /* 0x0011cc0001037983 */ /* 0x000f280000300800 */
[----:B------:R-:W4:Y:S04]  /*255e0*/  LDL.LU R6, [R1+0x114c] ;  /* 0x00114c0001067983 */ /* 0x000f280000300800 */
[----:B------:R0:W-:Y:S04]  /*255f0*/  STS.U8 [R38+UR5+0xe80], R8 ;  /* 0x000e800826007988 */ /* 0x0001e80008000005 */
[----:B------:R-:W4:Y:S04]  /*25600*/  LDL.LU R7, [R1+0x1148] ;  /* 0x0011480001077983 */ /* 0x000f280000300800 */
[----:B------:R1:W-:Y:S04]  /*25610*/  STS.U8 [R38+UR5+0x1200], R9 ;  /* 0x0012000926007988 */ /* 0x0003e80008000005 */
[----:B------:R0:W-:Y:S04]  /*25620*/  STS.U8 [R38+UR5+0x1220], R10 ;  /* 0x0012200a26007988 */ /* 0x0001e80008000005 */
[----:B------:R-:W-:Y:S04]  /*25630*/  STS.U8 [R38+UR5+0xe60], R2 ;  /* 0x000e600226007988 */ /* 0x000fe80008000005 */
[----:B------:R-:W-:Y:S04]  /*25640*/  STS.U8 [R38+UR5+0x1a40], R45 ;  /* 0x001a402d26007988 */ /* 0x000fe80008000005 */
[----:B------:R-:W-:Y:S04]  /*25650*/  STS.U8 [R38+UR5+0x1a60], R35 ;  /* 0x001a602326007988 */ /* 0x000fe80008000005 */
[----:B------:R-:W-:Y:S04]  /*25660*/  STS.U8 [R38+UR5+0x1a00], R34 ;  /* 0x001a002226007988 */ /* 0x000fe80008000005 */
[----:B0-----:R-:W4:Y:S04]  /*25670*/  LDL.LU R8, [R1+0x1144] ;  /* 0x0011440001087983 */ /* 0x001f280000300800 */
[----:B------:R-:W-:Y:S04]  /*25680*/  STS.U8 [R38+UR5+0x1a20], R33 ;  /* 0x001a202126007988 */ /* 0x000fe80008000005 */
[----:B-1----:R-:W4:Y:S04]  /*25690*/  LDL.LU R9, [R1+0x1140] ;  /* 0x0011400001097983 */ /* 0x002f280000300800 */
        /* <DEDUP_REMOVED lines=12> */
[----:B------:R-:W4:Y:S04]  /*25760*/  LDL.LU R10, [R1+0x113c] ;  /* 0x00113c00010a7983 */ /* 0x000f280000300800 */
[----:B--2---:R0:W-:Y:S04]  /*25770*/  STS.U8 [R38+UR5+0x16c0], R11 ;  /* 0x0016c00b26007988 */ /* 0x0041e80008000005 */
[----:B---3--:R1:W-:Y:S04]  /*25780*/  STS.U8 [R0+UR5+0x300], R12 ;  /* 0x0003000c00007988 */ /* 0x0083e80008000005 */
[----:B0-----:R-:W2:Y:S04]  /*25790*/  LDL.LU R11, [R1+0x1138] ;  /* 0x00113800010b7983 */ /* 0x001ea80000300800 */
[----:B------:R0:W-:Y:S04]  /*257a0*/  STS.U8 [R0+UR5+0x320], R13 ;  /* 0x0003200d00007988 */ /* 0x0001e80008000005 */
[----:B-1----:R-:W3:Y:S04]  /*257b0*/  LDL.LU R12, [R1+0x1134] ;  /* 0x00113400010c7983 */ /* 0x002ee80000300800 */
[----:B------:R1:W-:Y:S04]  /*257c0*/  STS.U8 [R0+UR5+0x340], R14 ;  /* 0x0003400e00007988 */ /* 0x0003e80008000005 */
[----:B----4-:R4:W-:Y:S04]  /*257d0*/  STS.U8 [R0+UR5+0x360], R15 ;  /* 0x0003600f00007988 */ /* 0x0109e80008000005 */
        /* <DEDUP_REMOVED lines=21> */
[----:B------:R-:W4:Y:S04]  /*25930*/  LDL.LU R2, [R1+0x103c] ;  /* 0x00103c0001027983 */ /* 0x000f280000300800 */
        /* <DEDUP_REMOVED lines=27> */
[----:B0-----:R-:W4:Y:S04]  /*25af0*/  LDL.LU R7, [R1+0x377c] ;  /* 0x00377c0001077983 */ /* 0x001f280000300800 */
[----:B-1----:R-:W4:Y:S04]  /*25b00*/  LDL.LU R8, [R1+0x3778] ;  /* 0x0037780001087983 */ /* 0x002f280000300800 */
[----:B------:R-:W4:Y:S04]  /*25b10*/  LDL.LU R9, [R1+0x3774] ;  /* 0x0037740001097983 */ /* 0x000f280000300800 */
[----:B------:R0:W-:Y:S04]  /*25b20*/  STS.U8 [R0+UR5+0xfe0], R10 ;  /* 0x000fe00a00007988 */ /* 0x0001e80008000005 */
[----:B0-----:R-:W4:Y:S04]  /*25b30*/  LDL.LU R10, [R1+0x3770] ;  /* 0x00377000010a7983 */ /* 0x001f280000300800 */
        /* <DEDUP_REMOVED lines=10> */
[----:B0-----:R-:W2:Y:S04]  /*25be0*/  LDL.LU R13, [R1+0x3764] ;  /* 0x00376400010d7983 */ /* 0x001ea80000300800 */
[----:B-1----:R-:W2:Y:S04]  /*25bf0*/  LDL.LU R14, [R1+0x3760] ;  /* 0x00376000010e7983 */ /* 0x002ea80000300800 */
[----:B----4-:R-:W4:Y:S04]  /*25c00*/  LDL.LU R15, [R1+0x375c] ;  /* 0x00375c00010f7983 */ /* 0x010f280000300800 */
[----:B------:R-:W2:Y:S04]  /*25c10*/  LDL.LU R24, [R1+0x3758] ;  /* 0x0037580001187983 */ /* 0x000ea80000300800 */
        /* <DEDUP_REMOVED lines=13> */
[----:B------:R-:W2:Y:S04]  /*25cf0*/  LDL.LU R57, [R1+0x3738] ;  /* 0x0037380001397983 */ /* 0x000ea80000300800 */
[----:B------:R0:W-:Y:S04]  /*25d00*/  STS.U8 [R0+UR5+0x1740], R2 ;  /* 0x0017400200007988 */ /* 0x0001e80008000005 */
[----:B0-----:R-:W3:Y:S04]  /*25d10*/  LDL R2, [R1+0x1f3c] ;  /* 0x001f3c0001027983 */ /* 0x001ee80000100800 */
[----:B--2---:R-:W-:Y:S04]  /*25d20*/  STS.U8 [R0+UR5+0x17a0], R57 ;  /* 0x0017a03900007988 */ /* 0x004fe80008000005 */
        /* <DEDUP_REMOVED lines=8> */
[----:B----4-:R-:W-:Y:S04]  /*25db0*/  STS.U8 [R0+UR5+0x1be0], R15 ;  /* 0x001be00f00007988 */ /* 0x010fe80008000005 */
[----:B------:R-:W-:Y:S04]  /*25dc0*/  STS.U8 [R0+UR5+0x1b80], R14 ;  /* 0x001b800e00007988 */ /* 0x000fe80008000005 */
[----:B------:R-:W-:Y:S04]  /*25dd0*/  STS.U8 [R0+UR5+0x1ba0], R13 ;  /* 0x001ba00d00007988 */ /* 0x000fe80008000005 */
        /* <DEDUP_REMOVED lines=8> */
[----:B0-----:R-:W2:Y:S04]  /*25e60*/  LDL.LU R0, [R1+0x3734] ;  /* 0x0037340001007983 */ /* 0x001ea80000300800 */
[----:B------:R-:W3:Y:S01]  /*25e70*/  LDL R3, [R1+0x1f34] ;  /* 0x001f340001037983 */ /* 0x000ee20000100800 */
[----:B------:R-:W-:Y:S01]  /*25e80*/  BAR.SYNC.DEFER_BLOCKING 0x0 ;  /* 0x0000000000007b1d */ /* 0x000fe20000010000 */
[----:B------:R-:W-:-:S06]  /*25e90*/  PRMT R5, RZ, 0x7610, R5 ;  /* 0x00007610ff057816 */ /* 0x000fcc0000000005 */
[----:B---3--:R-:W3:Y:S04]  /*25ea0*/  @!P0 LDG.E.U8 R5, desc[UR34][R2.64] ;  /* 0x0000002202058981 */ /* 0x008ee8000c1e1100 */
[----:B---3--:R0:W-:Y:S04]  /*25eb0*/  STL [R1+0x1120], R5 ;  /* 0x0011200501007387 */ /* 0x0081e80000100800 */
[----:B0-----:R-:W3:Y:S04]  /*25ec0*/  LDL.LU R5, [R1+0x3730] ;  /* 0x0037300001057983 */ /* 0x001ee80000300800 */
[----:B------:R-:W4:Y:S04]  /*25ed0*/  LDL R2, [R1+0x1b74] ;  /* 0x001b740001027983 */ /* 0x000f280000100800 */
[----:B------:R-:W4:Y:S01]  /*25ee0*/  LDL R3, [R1+0x1e58] ;  /* 0x001e580001037983 */ /* 0x000f220000100800 */
[----:B--2---:R-:W-:-:S02]  /*25ef0*/  PRMT R0, RZ, 0x7610, R0 ;  /* 0x00007610ff007816 */ /* 0x004fc40000000000 */
[----:B----4-:R-:W-:-:S04]  /*25f00*/  @!P0 LOP3.LUT R3, R3, R2, RZ, 0x3c, !PT ;  /* 0x0000000203038212 */ /* 0x010fc800078e3cff */
[----:B------:R-:W-:-:S04]  /*25f10*/  @!P0 LOP3.LUT R2, R3, R2, RZ, 0x3c, !PT ;  /* 0x0000000203028212 */ /* 0x000fc800078e3cff */
[----:B------:R-:W-:-:S05]  /*25f20*/  @!P0 LOP3.LUT R3, R3, R2, RZ, 0x3c, !PT ;  /* 0x0000000203038212 */ /* 0x000fca00078e3cff */
[----:B------:R-:W2:Y:S04]  /*25f30*/  @!P0 LDG.E.U8 R0, desc[UR34][R2.64] ;  /* 0x0000002202008981 */ /* 0x000ea8000c1e1100 */
[----:B--2---:R0:W-:Y:S04]  /*25f40*/  STL [R1+0x1128], R0 ;  /* 0x0011280001007387 */ /* 0x0041e80000100800 */
[----:B0-----:R-:W2:Y:S04]  /*25f50*/  LDL.LU R0, [R1+0x372c] ;  /* 0x00372c0001007983 */ /* 0x001ea80000300800 */
[----:B------:R-:W4:Y:S04]  /*25f60*/  LDL R2, [R1+0x1398] ;  /* 0x0013980001027983 */ /* 0x000f280000100800 */
[----:B------:R-:W4:Y:S01]  /*25f70*/  LDL R3, [R1+0x1b70] ;  /* 0x001b700001037983 */ /* 0x000f220000100800 */
[----:B------:R-:W-:-:S02]  /*25f80*/  PRMT R4, RZ, 0x7610, R4 ;  /* 0x00007610ff047816 */ /* 0x000fc40000000004 */
[----:B----4-:R-:W-:-:S04]  /*25f90*/  @!P0 LOP3.LUT R3, R3, R2, RZ, 0x3c, !PT ;  /* 0x0000000203038212 */ /* 0x010fc800078e3cff */
[----:B------:R-:W-:-:S04]  /*25fa0*/  @!P0 LOP3.LUT R2, R3, R2, RZ, 0x3c, !PT ;  /* 0x0000000203028212 */ /* 0x000fc800078e3cff */
[----:B------:R-:W-:-:S05]  /*25fb0*/  @!P0 LOP3.LUT R3, R3, R2, RZ, 0x3c, !PT ;  /* 0x0000000203038212 */ /* 0x000fca00078e3cff */
[----:B------:R-:W4:Y:S04]  /*25fc0*/  @!P0 LDG.E.U8 R4, desc[UR34][R2.64] ;  /* 0x0000002202048981 */ /* 0x000f28000c1e1100 */
[----:B----4-:R0:W-:Y:S04]  /*25fd0*/  STL [R1+0x1124], R4 ;  /* 0x0011240401007387 */ /* 0x0101e80000100800 */
[----:B0-----:R-:W4:Y:S04]  /*25fe0*/  LDL.LU R4, [R1+0x3728] ;  /* 0x0037280001047983 */ /* 0x001f280000300800 */
[----:B------:R-:W3:Y:S04]  /*25ff0*/  LDL R2, [R1+0x1b6c] ;  /* 0x001b6c0001027983 */ /* 0x000ee80000100800 */
[----:B------:R-:W3:Y:S01]  /*26000*/  LDL R3, [R1+0x1e54] ;  /* 0x001e540001037983 */ /* 0x000ee20000100800 */
[----:B--2---:R-:W-:-:S02]  /*26010*/  PRMT R0, RZ, 0x7610, R0 ;  /* 0x00007610ff007816 */ /* 0x004fc40000000000 */
[----:B---3--:R-:W-:-:S04]  /*26020*/  @!P0 LOP3.LUT R3, R3, R2, RZ, 0x3c, !PT ;  /* 0x0000000203038212 */ /* 0x008fc800078e3cff */
[----:B------:R-:W-:-:S04]  /*26030*/  @!P0 LOP3.LUT R2, R3, R2, RZ, 0x3c, !PT ;  /* 0x0000000203028212 */ /* 0x000fc800078e3cff */
[----:B------:R-:W-:-:S05]  /*26040*/  @!P0 LOP3.LUT R3, R3, R2, RZ, 0x3c, !PT ;  /* 0x0000000203038212 */ /* 0x000fca00078e3cff */
[----:B------:R-:W2:Y:S04]  /*26050*/  @!P0 LDG.E.U8 R0, desc[UR34][R2.64] ;  /* 0x0000002202008981 */ /* 0x000ea8000c1e1100 */
[----:B--2---:R0:W-:Y:S04]  /*26060*/  STL [R1+0x111c], R0 ;  /* 0x00111c0001007387 */ /* 0x0041e80000100800 */
[----:B0-----:R-:W2:Y:S04]  /*26070*/  LDL.LU R0, [R1+0x3724] ;  /* 0x0037240001007983 */ /* 0x001ea80000300800 */
[----:B------:R-:W3:Y:S04]  /*26080*/  LDL R2, [R1+0x1b68] ;  /* 0x001b680001027983 */ /* 0x000ee80000100800 */
[----:B------:R-:W3:Y:S01]  /*26090*/  LDL R3, [R1+0x1e50] ;  /* 0x001e500001037983 */ /* 0x000ee20000100800 */
[----:B----4-:R-:W-:-:S02]  /*260a0*/  PRMT R4, RZ, 0x7610, R4 ;  /* 0x00007610ff047816 */ /* 0x010fc40000000004 */
[----:B---3--:R-:W-:-:S04]  /*260b0*/  @!P0 LOP3.LUT R3, R3, R2, RZ, 0x3c, !PT ;  /* 0x0000000203038212 */ /* 0x008fc800078e3cff */
[----:B------:R-:W-:-:S04]  /*260c0*/  @!P0 LOP3.LUT R2, R3, R2, RZ, 0x3c, !PT ;  /* 0x0000000203028212 */ /* 0x000fc800078e3cff */
[----:B------:R-:W-:-:S05]  /*260d0*/  @!P0 LOP3.LUT R3, R3, R2, RZ, 0x3c, !PT ;  /* 0x0000000203038212 */ /* 0x000fca00078e3cff */
[----:B------:R-:W3:Y:S04]  /*260e0*/  @!P0 LDG.E.U8 R4, desc[UR34][R2.64] ;  /* 0x0000002202048981 */ /* 0x000ee8000c1e1100 */
        /* <DEDUP_REMOVED lines=13> */
[----:B---3--:R-:W-:-:S02]  /*261c0*/  PRMT R4, RZ, 0x7610, R4 ;  /* 0x00007610ff047816 */ /* 0x008fc40000000004 */
[----:B----4-:R-:W-:-:S04]  /*261d0*/  @!P0 LOP3.LUT R3, R3, R2, RZ, 0x3c, !PT ;  /* 0x0000000203038212 */ /* 0x010fc800078e3cff */
        /* <DEDUP_REMOVED lines=524> */
[----:B------:R0:W4:Y:S04]  /*282a0*/  @!P0 LDG.E.U8 R38, desc[UR34][R2.64] ;  /* 0x0000002202268981 */ /* 0x000128000c1e1100 */
[----:B------:R-:W0:Y:S04]  /*282b0*/  LDL R2, [R1+0x1c74] ;  /* 0x001c740001027983 */ /* 0x000e280000100800 */
[----:B------:R-:W0:Y:S01]  /*282c0*/  LDL R3, [R1+0x1c78] ;  /* 0x001c780001037983 */ /* 0x000e220000100800 */
[----:B---3--:R-:W-:Y:S02]  /*282d0*/  PRMT R4, RZ, 0x7610, R4 ;  /* 0x00007610ff047816 */ /* 0x008fe40000000004 */
[----:B0-----:R-:W-:-:S04]  /*282e0*/  @!P0 LOP3.LUT R3, R3, R2, RZ, 0x3c, !PT ;  /* 0x0000000203038212 */ /* 0x001fc800078e3cff */
[----:B------:R-:W-:-:S04]  /*282f0*/  @!P0 LOP3.LUT R2, R3, R2, RZ, 0x3c, !PT ;  /* 0x0000000203028212 */ /* 0x000fc800078e3cff */
[----:B------:R-:W-:-:S05]  /*28300*/  @!P0 LOP3.LUT R3, R3, R2, RZ, 0x3c, !PT ;  /* 0x0000000203038212 */ /* 0x000fca00078e3cff */
[----:B------:R-:W3:Y:S04]  /*28310*/  @!P0 LDG.E.U8 R4, desc[UR34][R2.64] ;  /* 0x0000002202048981 */ /* 0x000ee8000c1e1100 */
[----:B----4-:R0:W-:Y:S04]  /*28320*/  STL [R1+0x18], R38 ;  /* 0x0000182601007387 */ /* 0x0101e80000100800 */
[----:B0-----:R-:W4:Y:S04]  /*28330*/  LDL R38, [R1+0x1c50] ;  /* 0x001c500001267983 */ /* 0x001f280000100800 */
[----:B---3--:R0:W-:Y:S04]  /*28340*/  STL [R1+0x14], R4 ;  /* 0x0000140401007387 */ /* 0x0081e80000100800 */
[----:B0-----:R-:W3:Y:S04]  /*28350*/  LDL.LU R4, [R1+0x3630] ;  /* 0x0036300001047983 */ /* 0x001ee80000300800 */
        /* <DEDUP_REMOVED lines=11> */
[----:B------:R-:W-:-:S02]  /*28410*/  PRMT R4, RZ, 0x7610, R4 ;  /* 0x00007610ff047816 */ /* 0x000fc40000000004 */
[----:B---3--:R-:W-:-:S04]  /*28420*/  @!P0 LOP3.LUT R3, R3, R2, RZ, 0x3c, !PT ;  /* 0x0000000203038212 */ /* 0x008fc800078e3cff */
[----:B------:R-:W-:-:S04]  /*28430*/  @!P0 LOP3.LUT R2, R3, R2, RZ, 0x3c, !PT ;  /* 0x0000000203028212 */ /* 0x000fc800078e3cff */
[----:B------:R-:W-:-:S05]  /*28440*/  @!P0 LOP3.LUT R3, R3, R2, RZ, 0x3c, !PT ;  /* 0x0000000203038212 */ /* 0x000fca00078e3cff */
[----:B------:R-:W3:Y:S04]  /*28450*/  @!P0 LDG.E.U8 R4, desc[UR34][R2.64] ;  /* 0x0000002202048981 */ /* 0x000ee8000c1e1100 */
        /* <DEDUP_REMOVED lines=17> */
[----:B------:R-:W3:Y:S01]  /*28570*/  @!P0 LDG.E.U8 R5, desc[UR34][R2.64] ;  /* 0x0000002202058981 */ /* 0x000ee2000c1e1100 */
[----:B--2---:R-:W-:-:S03]  /*28580*/  PRMT R0, RZ, 0x7610, R0 ;  /* 0x00007610ff007816 */ /* 0x004fc60000000000 */
[----:B---3--:R0:W-:Y:S04]  /*28590*/  STL [R1+0x4], R5 ;  /* 0x0000040501007387 */ /* 0x0081e80000100800 */
[----:B0-----:R-:W2:Y:S04]  /*285a0*/  LDL.LU R5, [R1+0x3620] ;  /* 0x0036200001057983 */ /* 0x001ea80000300800 */
[----:B------:R-:W3:Y:S01]  /*285b0*/  LDL R3, [R1+0x1c4c] ;  /* 0x001c4c0001037983 */ /* 0x000ee20000100800 */
[----:B----4-:R-:W-:-:S03]  /*285c0*/  @!P0 IMAD.MOV.U32 R2, RZ, RZ, R38 ;  /* 0x000000ffff028224 */ /* 0x010fc600078e0026 */
[----:B------:R-:W4:Y:S04]  /*285d0*/  LDL R38, [R1+0x1c30] ;  /* 0x001c300001267983 */ /* 0x000f280000100800 */
[----:B---3--:R-:W3:Y:S04]  /*285e0*/  @!P0 LDG.E.U8 R0, desc[UR34][R2.64] ;  /* 0x0000002202008981 */ /* 0x008ee8000c1e1100 */
[----:B---3--:R0:W-:Y:S04]  /*285f0*/  STL [R1], R0 ;  /* 0x0000000001007387 */ /* 0x0081e80000100800 */
[----:B0-----:R-:W3:Y:S04]  /*28600*/  LDL.LU R0, [R1+0x361c] ;  /* 0x00361c0001007983 */ /* 0x001ee80000300800 */
[----:B------:R-:W2:Y:S04]  /*28610*/  LDL R2, [R1+0x1c44] ;  /* 0x001c440001027983 */ /* 0x000ea80000100800 */
[----:B------:R-:W2:Y:S01]  /*28620*/  LDL R3, [R1+0x1c48] ;  /* 0x001c480001037983 */ /* 0x000ea20000100800 */
[----:B------:R-:W-:-:S02]  /*28630*/  PRMT R61, RZ, 0x7610, R61 ;  /* 0x00007610ff3d7816 */ /* 0x000fc4000000003d */
[----:B--2---:R-:W-:-:S04]  /*28640*/  @!P0 LOP3.LUT R3, R3, R2, RZ, 0x3c, !PT ;  /* 0x0000000203038212 */ /* 0x004fc800078e3cff */
[----:B------:R-:W-:-:S04]  /*28650*/  @!P0 LOP3.LUT R2, R3, R2, RZ, 0x3c, !PT ;  /* 0x0000000203028212 */ /* 0x000fc800078e3cff */
[----:B------:R-:W-:-:S05]  /*28660*/  @!P0 LOP3.LUT R3, R3, R2, RZ, 0x3c, !PT ;  /* 0x0000000203038212 */ /* 0x000fca00078e3cff */
[----:B------:R0:W2:Y:S04]  /*28670*/  @!P0 LDG.E.U8 R61, desc[UR34][R2.64] ;  /* 0x00000022023d8981 */ /* 0x0000a8000c1e1100 */
[----:B------:R-:W0:Y:S04]  /*28680*/  LDL R2, [R1+0x1c3c] ;  /* 0x001c3c0001027983 */ /* 0x000e280000100800 */
[----:B------:R-:W0:Y:S01]  /*28690*/  LDL R3, [R1+0x1c40] ;  /* 0x001c400001037983 */ /* 0x000e220000100800 */
[----:B------:R-:W-:Y:S02]  /*286a0*/  PRMT R60, RZ, 0x7610, R60 ;  /* 0x00007610ff3c7816 */ /* 0x000fe4000000003c */
[----:B0-----:R-:W-:-:S04]  /*286b0*/  @!P0 LOP3.LUT R3, R3, R2, RZ, 0x3c, !PT ;  /* 0x0000000203038212 */ /* 0x001fc800078e3cff */
[----:B------:R-:W-:-:S04]  /*286c0*/  @!P0 LOP3.LUT R2, R3, R2, RZ, 0x3c, !PT ;  /* 0x0000000203028212 */ /* 0x000fc800078e3cff */
[----:B------:R-:W-:Y:S01]  /*286d0*/  @!P0 LOP3.LUT R3, R3, R2, RZ, 0x3c, !PT ;  /* 0x0000000203038212 */ /* 0x000fe200078e3cff */
[----:B--2---:R0:W-:Y:S04]  /*286e0*/  STL [R1+0x35a0], R61 ;  /* 0x0035a03d01007387 */ /* 0x0041e80000100800 */
[----:B------:R1:W2:Y:S01]  /*286f0*/  @!P0 LDG.E.U8 R60, desc[UR34][R2.64] ;  /* 0x00000022023c8981 */ /* 0x0002a2000c1e1100 */
[----:B------:R-:W-:-:S03]  /*28700*/  PRMT R59, RZ, 0x7610, R59 ;  /* 0x00007610ff3b7816 */ /* 0x000fc6000000003b */
[----:B0-----:R-:W2:Y:S04]  /*28710*/  LDL R61, [R1+0x1c2c] ;  /* 0x001c2c00013d7983 */ /* 0x001ea80000100800 */
[----:B------:R-:W1:Y:S04]  /*28720*/  LDL R2, [R1+0x1c34] ;  /* 0x001c340001027983 */ /* 0x000e680000100800 */
[----:B------:R-:W1:Y:S02]  /*28730*/  LDL R3, [R1+0x1c38] ;  /* 0x001c380001037983 */ /* 0x000e640000100800 */
[----:B-1----:R-:W-:-:S04]  /*28740*/  @!P0 LOP3.LUT R3, R3, R2, RZ, 0x3c, !PT ;  /* 0x0000000203038212 */ /* 0x002fc800078e3cff */
[----:B------:R-:W-:-:S04]  /*28750*/  @!P0 LOP3.LUT R2, R3, R2, RZ, 0x3c, !PT ;  /* 0x0000000203028212 */ /* 0x000fc800078e3cff */
[----:B------:R-:W-:-:S05]  /*28760*/  @!P0 LOP3.LUT R3, R3, R2, RZ, 0x3c, !PT ;  /* 0x0000000203038212 */ /* 0x000fca00078e3cff */
[----:B------:R4:W3:Y:S04]  /*28770*/  @!P0 LDG.E.U8 R59, desc[UR34][R2.64] ;  /* 0x00000022023b8981 */ /* 0x0008e8000c1e1100 */
[----:B--2---:R0:W-:Y:S01]  /*28780*/  STL [R1+0x35a4], R60 ;  /* 0x0035a43c01007387 */ /* 0x0041e20000100800 */
[----:B------:R-:W-:Y:S01]  /*28790*/  PRMT R58, RZ, 0x7610, R58 ;  /* 0x00007610ff3a7816 */ /* 0x000fe2000000003a */
[----:B----4-:R-:W-:Y:S02]  /*287a0*/  @!P0 IMAD.MOV.U32 R2, RZ, RZ, R38 ;  /* 0x000000ffff028224 */ /* 0x010fe400078e0026 */
[----:B0-----:R-:W2:Y:S01]  /*287b0*/  LDL R60, [R1+0x1c18] ;  /* 0x001c1800013c7983 */ /* 0x001ea20000100800 */
[----:B------:R-:W-:-:S05]  /*287c0*/  @!P0 IMAD.MOV.U32 R3, RZ, RZ, R61 ;  /* 0x000000ffff038224 */ /* 0x000fca00078e003d */
[----:B------:R-:W4:Y:S04]  /*287d0*/  @!P0 LDG.E.U8 R58, desc[UR34][R2.64] ;  /* 0x00000022023a8981 */ /* 0x000f28000c1e1100 */
[----:B---3--:R0:W-:Y:S04]  /*287e0*/  STL [R1+0x35ac], R59 ;  /* 0x0035ac3b01007387 */ /* 0x0081e80000100800 */
[----:B------:R-:W3:Y:S01]  /*287f0*/  LDL R3, [R1+0x1c24] ;  /* 0x001c240001037983 */ /* 0x000ee20000100800 */
[----:B------:R-:W-:-:S03]  /*28800*/  PRMT R57, RZ, 0x7610, R57 ;  /* 0x00007610ff397816 */ /* 0x000fc60000000039 */
[----:B------:R-:W2:Y:S04]  /*28810*/  LDL R61, [R1+0x1c0c] ;  /* 0x001c0c00013d7983 */ /* 0x000ea80000100800 */
[----:B------:R-:W2:Y:S04]  /*28820*/  LDL R38, [R1+0x1c10] ;  /* 0x001c100001267983 */ /* 0x000ea80000100800 */
[----:B0-----:R-:W2:Y:S04]  /*28830*/  LDL R59, [R1+0x1c28] ;  /* 0x001c2800013b7983 */ /* 0x001ea80000100800 */
[----:B----4-:R0:W-:Y:S04]  /*28840*/  STL [R1+0x35b0], R58 ;  /* 0x0035b03a01007387 */ /* 0x0101e80000100800 */
[----:B0-----:R-:W4:Y:S01]  /*28850*/  LDL R58, [R1+0x1c08] ;  /* 0x001c0800013a7983 */ /* 0x001f220000100800 */
[----:B--2---:R-:W-:-:S03]  /*28860*/  @!P0 IMAD.MOV.U32 R2, RZ, RZ, R59 ;  /* 0x000000ffff028224 */ /* 0x004fc600078e003b */
[----:B------:R-:W2:Y:S04]  /*28870*/  LDL R59, [R1+0x1c04] ;  /* 0x001c0400013b7983 */ /* 0x000ea80000100800 */
[----:B---3--:R-:W3:Y:S04]  /*28880*/  @!P0 LDG.E.U8 R57, desc[UR34][R2.64] ;  /* 0x0000002202398981 */ /* 0x008ee8000c1e1100 */
[----:B------:R-:W2:Y:S04]  /*28890*/  LDL R2, [R1+0x1c1c] ;  /* 0x001c1c0001027983 */ /* 0x000ea80000100800 */
[----:B------:R-:W2:Y:S04]  /*288a0*/  LDL R3, [R1+0x1c20] ;  /* 0x001c200001037983 */ /* 0x000ea80000100800 */
[----:B---3--:R0:W-:Y:S04]  /*288b0*/  STL [R1+0x35b4], R57 ;  /* 0x0035b43901007387 */ /* 0x0081e80000100800 */
[----:B0-----:R-:W3:Y:S01]  /*288c0*/  LDL R57, [R1+0x1c14] ;  /* 0x001c140001397983 */ /* 0x001ee20000100800 */
[----:B--2---:R-:W-:-:S02]  /*288d0*/  @!P0 LOP3.LUT R3, R3, R2, RZ, 0x3c, !PT ;  /* 0x0000000203038212 */ /* 0x004fc400078e3cff */
[----:B------:R-:W-:Y:S02]  /*288e0*/  PRMT R56, RZ, 0x7610, R56 ;  /* 0x00007610ff387816 */ /* 0x000fe40000000038 */
[----:B------:R-:W-:-:S04]  /*288f0*/  @!P0 LOP3.LUT R2, R3, R2, RZ, 0x3c, !PT ;  /* 0x0000000203028212 */ /* 0x000fc800078e3cff */
[----:B------:R-:W-:Y:S02]  /*28900*/  @!P0 LOP3.LUT R3, R3, R2, RZ, 0x3c, !PT ;  /* 0x0000000203038212 */ /* 0x000fe400078e3cff */
[----:B------:R-:W-:-:S03]  /*28910*/  PRMT R55, RZ, 0x7610, R55 ;  /* 0x00007610ff377816 */ /* 0x000fc60000000037 */
[----:B------:R0:W2:Y:S01]  /*28920*/  @!P0 LDG.E.U8 R56, desc[UR34][R2.64] ;  /* 0x0000002202388981 */ /* 0x0000a2000c1e1100 */
[----:B------:R-:W-:Y:S01]  /*28930*/  PRMT R54, RZ, 0x7610, R54 ;  /* 0x00007610ff367816 */ /* 0x000fe20000000036 */
[----:B0-----:R-:W-:Y:S02]  /*28940*/  @!P0 IMAD.MOV.U32 R2, RZ, RZ, R60 ;  /* 0x000000ffff028224 */ /* 0x001fe400078e003c */
[----:B---3--:R-:W-:-:S05]  /*28950*/  @!P0 IMAD.MOV.U32 R3, RZ, RZ, R57 ;  /* 0x000000ffff038224 */ /* 0x008fca00078e0039 */
[----:B------:R0:W3:Y:S02]  /*28960*/  @!P0 LDG.E.U8 R55, desc[UR34][R2.64] ;  /* 0x0000002202378981 */ /* 0x0000e4000c1e1100 */
[----:B0-----:R-:W-:Y:S02]  /*28970*/  @!P0 IMAD.MOV.U32 R2, RZ, RZ, R38 ;  /* 0x000000ffff028224 */ /* 0x001fe400078e0026 */
[----:B------:R-:W-:-:S05]  /*28980*/  @!P0 IMAD.MOV.U32 R3, RZ, RZ, R61 ;  /* 0x000000ffff038224 */ /* 0x000fca00078e003d */
[----:B------:R4:W3:Y:S04]  /*28990*/  @!P0 LDG.E.U8 R54, desc[UR34][R2.64] ;  /* 0x0000002202368981 */ /* 0x0008e8000c1e1100 */
[----:B--2---:R0:W-:Y:S04]  /*289a0*/  STL [R1+0x35b8], R56 ;  /* 0x0035b83801007387 */ /* 0x0041e80000100800 */
[----:B------:R-:W2:Y:S04]  /*289b0*/  LDL R60, [R1+0x1bfc] ;  /* 0x001bfc00013c7983 */ /* 0x000ea80000100800 */
[----:B------:R-:W2:Y:S01]  /*289c0*/  LDL R57, [R1+0x1c00] ;  /* 0x001c000001397983 */ /* 0x000ea20000100800 */
[----:B----4-:R-:W-:-:S02]  /*289d0*/  @!P0 IMAD.MOV.U32 R2, RZ, RZ, R58 ;  /* 0x000000ffff028224 */ /* 0x010fc400078e003a */
[----:B------:R-:W-:Y:S01]  /*289e0*/  @!P0 IMAD.MOV.U32 R3, RZ, RZ, R59 ;  /* 0x000000ffff038224 */ /* 0x000fe200078e003b */
[----:B---3--:R1:W-:Y:S04]  /*289f0*/  STL [R1+0x35a8], R55 ;  /* 0x0035a83701007387 */ /* 0x0083e80000100800 */
[----:B0-----:R-:W3:Y:S04]  /*28a00*/  LDL R56, [R1+0x1bf4] ;  /* 0x001bf40001387983 */ /* 0x001ee80000100800 */
[----:B------:R-:W4:Y:S04]  /*28a10*/  LDL R38, [R1+0x1bf8] ;  /* 0x001bf80001267983 */ /* 0x000f280000100800 */
[----:B------:R0:W-:Y:S04]  /*28a20*/  STL [R1+0x35bc], R54 ;  /* 0x0035bc3601007387 */ /* 0x0001e80000100800 */
[----:B------:R-:W4:Y:S04]  /*28a30*/  LDL R59, [R1+0x1bec] ;  /* 0x001bec00013b7983 */ /* 0x000f280000100800 */
[----:B------:R-:W4:Y:S01]  /*28a40*/  LDL R58, [R1+0x1bf0] ;  /* 0x001bf000013a7983 */ /* 0x000f220000100800 */
[----:B------:R-:W-:-:S02]  /*28a50*/  PRMT R53, RZ, 0x7610, R53 ;  /* 0x00007610ff357816 */ /* 0x000fc40000000035 */
[----:B------:R-:W-:Y:S02]  /*28a60*/  PRMT R52, RZ, 0x7610, R52 ;  /* 0x00007610ff347816 */ /* 0x000fe40000000034 */
[----:B------:R-:W-:Y:S02]  /*28a70*/  PRMT R51, RZ, 0x7610, R51 ;  /* 0x00007610ff337816 */ /* 0x000fe40000000033 */
[----:B------:R-:W-:Y:S01]  /*28a80*/  PRMT R50, RZ, 0x7610, R50 ;  /* 0x00007610ff327816 */ /* 0x000fe20000000032 */
[----:B-1----:R-:W4:Y:S04]  /*28a90*/  LDL R55, [R1+0x1be4] ;  /* 0x001be40001377983 */ /* 0x002f280000100800 */
[----:B------:R2:W4:Y:S04]  /*28aa0*/  @!P0 LDG.E.U8 R53, desc[UR34][R2.64] ;  /* 0x0000002202358981 */ /* 0x000528000c1e1100 */
[----:B0-----:R-:W4:Y:S01]  /*28ab0*/  LDL R54, [R1+0x1be8] ;  /* 0x001be80001367983 */ /* 0x001f220000100800 */
[----:B--2---:R-:W-:-:S02]  /*28ac0*/  @!P0 IMAD.MOV.U32 R2, RZ, RZ, R57 ;  /* 0x000000ffff028224 */ /* 0x004fc400078e0039 */
[----:B------:R-:W-:-:S05]  /*28ad0*/  @!P0 IMAD.MOV.U32 R3, RZ, RZ, R60 ;  /* 0x000000ffff038224 */ /* 0x000fca00078e003c */
[----:B------:R3:W2:Y:S02]  /*28ae0*/  @!P0 LDG.E.U8 R52, desc[UR34][R2.64] ;  /* 0x0000002202348981 */ /* 0x0006a4000c1e1100 */
[----:B---3--:R-:W-:Y:S02]  /*28af0*/  @!P0 IMAD.MOV.U32 R3, RZ, RZ, R56 ;  /* 0x000000ffff038224 */ /* 0x008fe400078e0038 */
[----:B----4-:R-:W-:-:S05]  /*28b00*/  @!P0 IMAD.MOV.U32 R2, RZ, RZ, R38 ;  /* 0x000000ffff028224 */ /* 0x010fca00078e0026 */
[----:B------:R0:W3:Y:S02]  /*28b10*/  @!P0 LDG.E.U8 R51, desc[UR34][R2.64] ;  /* 0x0000002202338981 */ /* 0x0000e4000c1e1100 */
[----:B0-----:R-:W-:Y:S02]  /*28b20*/  @!P0 IMAD.MOV.U32 R3, RZ, RZ, R59 ;  /* 0x000000ffff038224 */ /* 0x001fe400078e003b */
[----:B------:R-:W-:-:S05]  /*28b30*/  @!P0 IMAD.MOV.U32 R2, RZ, RZ, R58 ;  /* 0x000000ffff028224 */ /* 0x000fca00078e003a */
[----:B------:R0:W4:Y:S04]  /*28b40*/  @!P0 LDG.E.U8 R50, desc[UR34][R2.64] ;  /* 0x0000002202328981 */ /* 0x000128000c1e1100 */
[----:B------:R1:W-:Y:S04]  /*28b50*/  STL [R1+0x35c0], R53 ;  /* 0x0035c03501007387 */ /* 0x0003e80000100800 */
[----:B------:R-:W4:Y:S04]  /*28b60*/  LDL R57, [R1+0x1bdc] ;  /* 0x001bdc0001397983 */ /* 0x000f280000100800 */
[----:B-1----:R-:W4:Y:S04]  /*28b70*/  LDL R53, [R1+0x1be0] ;  /* 0x001be00001357983 */ /* 0x002f280000100800 */
[----:B--2---:R1:W-:Y:S04]  /*28b80*/  STL [R1+0x35c4], R52 ;  /* 0x0035c43401007387 */ /* 0x0043e80000100800 */
[----:B------:R-:W2:Y:S04]  /*28b90*/  LDL R56, [R1+0x1bd4] ;  /* 0x001bd40001387983 */ /* 0x000ea80000100800 */
[----:B------:R-:W2:Y:S01]  /*28ba0*/  LDL R38, [R1+0x1bd8] ;  /* 0x001bd80001267983 */ /* 0x000ea20000100800 */
[----:B------:R-:W-:Y:S01]  /*28bb0*/  PRMT R49, RZ, 0x7610, R49 ;  /* 0x00007610ff317816 */ /* 0x000fe20000000031 */
[----:B0-----:R-:W-:-:S02]  /*28bc0*/  @!P0 IMAD.MOV.U32 R2, RZ, RZ, R54 ;  /* 0x000000ffff028224 */ /* 0x001fc400078e0036 */
[----:B------:R-:W-:-:S05]  /*28bd0*/  @!P0 IMAD.MOV.U32 R3, RZ, RZ, R55 ;  /* 0x000000ffff038224 */ /* 0x000fca00078e0037 */
[----:B------:R0:W2:Y:S04]  /*28be0*/  @!P0 LDG.E.U8 R49, desc[UR34][R2.64] ;  /* 0x0000002202318981 */ /* 0x0000a8000c1e1100 */
[----:B---3--:R3:W-:Y:S04]  /*28bf0*/  STL [R1+0x35c8], R51 ;  /* 0x0035c83301007387 */ /* 0x0087e80000100800 */
[----:B----4-:R4:W-:Y:S04]  /*28c00*/  STL [R1+0x35cc], R50 ;  /* 0x0035cc3201007387 */ /* 0x0109e80000100800 */
[----:B------:R-:W3:Y:S04]  /*28c10*/  LDL R55, [R1+0x1bcc] ;  /* 0x001bcc0001377983 */ /* 0x000ee80000100800 */
[----:B------:R-:W4:Y:S01]  /*28c20*/  LDL R54, [R1+0x1bd0] ;  /* 0x001bd00001367983 */ /* 0x000f220000100800 */
[----:B------:R-:W-:Y:S01]  /*28c30*/  PRMT R48, RZ, 0x7610, R48 ;  /* 0x00007610ff307816 */ /* 0x000fe20000000030 */
[----:B0-----:R-:W-:-:S02]  /*28c40*/  @!P0 IMAD.MOV.U32 R3, RZ, RZ, R57 ;  /* 0x000000ffff038224 */ /* 0x001fc400078e0039 */
[----:B------:R-:W-:-:S05]  /*28c50*/  @!P0 IMAD.MOV.U32 R2, RZ, RZ, R53 ;  /* 0x000000ffff028224 */ /* 0x000fca00078e0035 */
[----:B------:R2:W4:Y:S01]  /*28c60*/  @!P0 LDG.E.U8 R48, desc[UR34][R2.64] ;  /* 0x0000002202308981 */ /* 0x000522000c1e1100 */
[----:B------:R-:W-:Y:S01]  /*28c70*/  PRMT R47, RZ, 0x7610, R47 ;  /* 0x00007610ff2f7816 */ /* 0x000fe2000000002f */
[----:B--2---:R-:W-:Y:S02]  /*28c80*/  @!P0 IMAD.MOV.U32 R2, RZ, RZ, R38 ;  /* 0x000000ffff028224 */ /* 0x004fe400078e0026 */
[----:B------:R-:W-:-:S05]  /*28c90*/  @!P0 IMAD.MOV.U32 R3, RZ, RZ, R56 ;  /* 0x000000ffff038224 */ /* 0x000fca00078e0038 */
[----:B------:R3:W2:Y:S01]  /*28ca0*/  @!P0 LDG.E.U8 R47, desc[UR34][R2.64] ;  /* 0x00000022022f8981 */ /* 0x0006a2000c1e1100 */
[----:B------:R-:W-:-:S03]  /*28cb0*/  PRMT R46, RZ, 0x7610, R46 ;  /* 0x00007610ff2e7816 */ /* 0x000fc6000000002e */
[----:B------:R0:W-:Y:S04]  /*28cc0*/  STL [R1+0x35d0], R49 ;  /* 0x0035d03101007387 */ /* 0x0001e80000100800 */
[----:B------:R-:W2:Y:S04]  /*28cd0*/  LDL R53, [R1+0x1bc4] ;  /* 0x001bc40001357983 */ /* 0x000ea80000100800 */
[----:B-1----:R-:W2:Y:S01]  /*28ce0*/  LDL R52, [R1+0x1bc8] ;  /* 0x001bc80001347983 */ /* 0x002ea20000100800 */
[----:B---3--:R-:W-:Y:S02]  /*28cf0*/  @!P0 IMAD.MOV.U32 R3, RZ, RZ, R55 ;  /* 0x000000ffff038224 */ /* 0x008fe400078e0037 */
[----:B----4-:R-:W-:-:S05]  /*28d00*/  @!P0 IMAD.MOV.U32 R2, RZ, RZ, R54 ;  /* 0x000000ffff028224 */ /* 0x010fca00078e0036 */
[----:B------:R1:W3:Y:S04]  /*28d10*/  @!P0 LDG.E.U8 R46, desc[UR34][R2.64] ;  /* 0x00000022022e8981 */ /* 0x0002e8000c1e1100 */
[----:B------:R-:W-:Y:S04]  /*28d20*/  STL [R1+0x35d4], R48 ;  /* 0x0035d43001007387 */ /* 0x000fe80000100800 */
[----:B------:R-:W4:Y:S04]  /*28d30*/  LDL R51, [R1+0x1bbc] ;  /* 0x001bbc0001337983 */ /* 0x000f280000100800 */
[----:B------:R-:W4:Y:S04]  /*28d40*/  LDL R50, [R1+0x1bc0] ;  /* 0x001bc00001327983 */ /* 0x000f280000100800 */
[----:B------:R-:W4:Y:S01]  /*28d50*/  LDL R38, [R1+0x1bb8] ;  /* 0x001bb80001267983 */ /* 0x000f220000100800 */
[----:B------:R-:W-:-:S03]  /*28d60*/  PRMT R45, RZ, 0x7610, R45 ;  /* 0x00007610ff2d7816 */ /* 0x000fc6000000002d */
[----:B--2---:R2:W-:Y:S04]  /*28d70*/  STL [R1+0x35d8], R47 ;  /* 0x0035d82f01007387 */ /* 0x0045e80000100800 */
[----:B0-----:R-:W4:Y:S01]  /*28d80*/  LDL R49, [R1+0x1bb4] ;  /* 0x001bb40001317983 */ /* 0x001f220000100800 */
[----:B-1----:R-:W-:Y:S02]  /*28d90*/  @!P0 IMAD.MOV.U32 R2, RZ, RZ, R52 ;  /* 0x000000ffff028224 */ /* 0x002fe400078e0034 */
[----:B------:R-:W-:-:S05]  /*28da0*/  @!P0 IMAD.MOV.U32 R3, RZ, RZ, R53 ;  /* 0x000000ffff038224 */ /* 0x000fca00078e0035 */
[----:B------:R4:W4:Y:S04]  /*28db0*/  @!P0 LDG.E.U8 R45, desc[UR34][R2.64] ;  /* 0x00000022022d8981 */ /* 0x000928000c1e1100 */
[----:B--2---:R-:W2:Y:S04]  /*28dc0*/  LDL R47, [R1+0x1bb0] ;  /* 0x001bb000012f7983 */ /* 0x004ea80000100800 */
[----:B---3--:R0:W-:Y:S04]  /*28dd0*/  STL [R1+0x35dc], R46 ;  /* 0x0035dc2e01007387 */ /* 0x0081e80000100800 */
[----:B------:R-:W3:Y:S01]  /*28de0*/  LDL R48, [R1+0x1bac] ;  /* 0x001bac0001307983 */ /* 0x000ee20000100800 */
[----:B------:R-:W-:Y:S01]  /*28df0*/  PRMT R44, RZ, 0x7610, R44 ;  /* 0x00007610ff2c7816 */ /* 0x000fe2000000002c */
[----:B----4-:R-:W-:-:S02]  /*28e00*/  @!P0 IMAD.MOV.U32 R3, RZ, RZ, R51 ;  /* 0x000000ffff038224 */ /* 0x010fc400078e0033 */
[----:B------:R-:W-:Y:S01]  /*28e10*/  @!P0 IMAD.MOV.U32 R2, RZ, RZ, R50 ;  /* 0x000000ffff028224 */ /* 0x000fe200078e0032 */
[----:B------:R-:W-:Y:S02]  /*28e20*/  PRMT R43, RZ, 0x7610, R43 ;  /* 0x00007610ff2b7816 */ /* 0x000fe4000000002b */
[----:B------:R-:W-:Y:S01]  /*28e30*/  PRMT R42, RZ, 0x7610, R42 ;  /* 0x00007610ff2a7816 */ /* 0x000fe2000000002a */
[----:B0-----:R-:W4:Y:S04]  /*28e40*/  LDL R46, [R1+0x1ba8] ;  /* 0x001ba800012e7983 */ /* 0x001f280000100800 */
[----:B------:R0:W4:Y:S02]  /*28e50*/  @!P0 LDG.E.U8 R44, desc[UR34][R2.64] ;  /* 0x00000022022c8981 */ /* 0x000124000c1e1100 */
[----:B0-----:R-:W-:-:S02]  /*28e60*/  @!P0 IMAD.MOV.U32 R2, RZ, RZ, R38 ;  /* 0x000000ffff028224 */ /* 0x001fc400078e0026 */
[----:B------:R-:W-:-:S05]  /*28e70*/  @!P0 IMAD.MOV.U32 R3, RZ, RZ, R49 ;  /* 0x000000ffff038224 */ /* 0x000fca00078e0031 */
[----:B------:R2:W4:Y:S04]  /*28e80*/  @!P0 LDG.E.U8 R43, desc[UR34][R2.64] ;  /* 0x00000022022b8981 */ /* 0x000528000c1e1100 */
[----:B------:R0:W-:Y:S04]  /*28e90*/  STL [R1+0x35e0], R45 ;  /* 0x0035e02d01007387 */ /* 0x0001e80000100800 */
[----:B------:R-:W4:Y:S01]  /*28ea0*/  LDL R50, [R1+0x1ba0] ;  /* 0x001ba00001327983 */ /* 0x000f220000100800 */
[----:B--2---:R-:W-:-:S03]  /*28eb0*/  @!P0 IMAD.MOV.U32 R2, RZ, RZ, R47 ;  /* 0x000000ffff028224 */ /* 0x004fc600078e002f */
[----:B0-----:R-:W2:Y:S01]  /*28ec0*/  LDL R45, [R1+0x1ba4] ;  /* 0x001ba400012d7983 */ /* 0x001ea20000100800 */
[----:B---3--:R-:W-:-:S05]  /*28ed0*/  @!P0 IMAD.MOV.U32 R3, RZ, RZ, R48 ;  /* 0x000000ffff038224 */ /* 0x008fca00078e0030 */
[----:B------:R0:W3:Y:S04]  /*28ee0*/  @!P0 LDG.E.U8 R42, desc[UR34][R2.64] ;  /* 0x00000022022a8981 */ /* 0x0000e8000c1e1100 */
[----:B----4-:R1:W-:Y:S04]  /*28ef0*/  STL [R1+0x35e4], R44 ;  /* 0x0035e42c01007387 */ /* 0x0103e80000100800 */
[----:B------:R-:W4:Y:S04]  /*28f00*/  LDL R49, [R1+0x1b94] ;  /* 0x001b940001317983 */ /* 0x000f280000100800 */
[----:B------:R-:W4:Y:S04]  /*28f10*/  LDL R38, [R1+0x1b98] ;  /* 0x001b980001267983 */ /* 0x000f280000100800 */
[----:B-1----:R-:W4:Y:S04]  /*28f20*/  LDL R44, [R1+0x1b9c] ;  /* 0x001b9c00012c7983 */ /* 0x002f280000100800 */
[----:B------:R1:W-:Y:S04]  /*28f30*/  STL [R1+0x35e8], R43 ;  /* 0x0035e82b01007387 */ /* 0x0003e80000100800 */
[----:B------:R-:W4:Y:S04]  /*28f40*/  LDL R48, [R1+0x1b90] ;  /* 0x001b900001307983 */ /* 0x000f280000100800 */
[----:B------:R-:W4:Y:S01]  /*28f50*/  LDL R47, [R1+0x1e60] ;  /* 0x001e6000012f7983 */ /* 0x000f220000100800 */
[----:B------:R-:W-:Y:S01]  /*28f60*/  PRMT R41, RZ, 0x7610, R41 ;  /* 0x00007610ff297816 */ /* 0x000fe20000000029 */
[----:B0-----:R-:W-:-:S02]  /*28f70*/  @!P0 IMAD.MOV.U32 R2, RZ, RZ, R46 ;  /* 0x000000ffff028224 */ /* 0x001fc400078e002e */
[----:B--2---:R-:W-:-:S05]  /*28f80*/  @!P0 IMAD.MOV.U32 R3, RZ, RZ, R45 ;  /* 0x000000ffff038224 */ /* 0x004fca00078e002d */
[----:B------:R0:W2:Y:S04]  /*28f90*/  @!P0 LDG.E.U8 R41, desc[UR34][R2.64] ;  /* 0x0000002202298981 */ /* 0x0000a8000c1e1100 */
[----:B---3--:R3:W-:Y:S04]  /*28fa0*/  STL [R1+0x35ec], R42 ;  /* 0x0035ec2a01007387 */ /* 0x0087e80000100800 */
[----:B------:R-:W3:Y:S04]  /*28fb0*/  LDL R46, [R1+0x1b8c] ;  /* 0x001b8c00012e7983 */ /* 0x000ee80000100800 */
[----:B------:R-:W3:Y:S01]  /*28fc0*/  LDL R45, [R1+0x1e68] ;  /* 0x001e6800012d7983 */ /* 0x000ee20000100800 */
[----:B------:R-:W-:Y:S01]  /*28fd0*/  PRMT R40, RZ, 0x7610, R40 ;  /* 0x00007610ff287816 */ /* 0x000fe20000000028 */
[----:B0-----:R-:W-:Y:S01]  /*28fe0*/  @!P0 IMAD.MOV.U32 R2, RZ, RZ, R50 ;  /* 0x000000ffff028224 */ /* 0x001fe200078e0032 */
[----:B------:R-:W-:-:S02]  /*28ff0*/  PRMT R39, RZ, 0x7610, R39 ;  /* 0x00007610ff277816 */ /* 0x000fc40000000027 */
[----:B------:R-:W-:Y:S01]  /*29000*/  PRMT R37, RZ, 0x7610, R37 ;  /* 0x00007610ff257816 */ /* 0x000fe20000000025 */
[----:B----4-:R-:W-:-:S05]  /*29010*/  @!P0 IMAD.MOV.U32 R3, RZ, RZ, R44 ;  /* 0x000000ffff038224 */ /* 0x010fca00078e002c */
[----:B------:R0:W4:Y:S02]  /*29020*/  @!P0 LDG.E.U8 R40, desc[UR34][R2.64] ;  /* 0x0000002202288981 */ /* 0x000124000c1e1100 */
[----:B0-----:R-:W-:Y:S02]  /*29030*/  @!P0 IMAD.MOV.U32 R2, RZ, RZ, R38 ;  /* 0x000000ffff028224 */ /* 0x001fe400078e0026 */
[----:B------:R-:W-:-:S05]  /*29040*/  @!P0 IMAD.MOV.U32 R3, RZ, RZ, R49 ;  /* 0x000000ffff038224 */ /* 0x000fca00078e0031 */
[----:B------:R0:W4:Y:S02]  /*29050*/  @!P0 LDG.E.U8 R39, desc[UR34][R2.64] ;  /* 0x0000002202278981 */ /* 0x000124000c1e1100 */
[----:B0-----:R-:W-:Y:S02]  /*29060*/  @!P0 IMAD.MOV.U32 R2, RZ, RZ, R47 ;  /* 0x000000ffff028224 */ /* 0x001fe400078e002f */
[----:B------:R-:W-:-:S05]  /*29070*/  @!P0 IMAD.MOV.U32 R3, RZ, RZ, R48 ;  /* 0x000000ffff038224 */ /* 0x000fca00078e0030 */
[----:B------:R3:W4:Y:S01]  /*29080*/  @!P0 LDG.E.U8 R37, desc[UR34][R2.64] ;  /* 0x0000002202258981 */ /* 0x000722000c1e1100 */
[----:B------:R-:W-:-:S03]  /*29090*/  PRMT R36, RZ, 0x7610, R36 ;  /* 0x00007610ff247816 */ /* 0x000fc60000000024 */
[----:B--2---:R0:W-:Y:S04]  /*290a0*/  STL [R1+0x35f0], R41 ;  /* 0x0035f02901007387 */ /* 0x0041e80000100800 */
[----:B------:R-:W2:Y:S04]  /*290b0*/  LDL R44, [R1+0x1b88] ;  /* 0x001b8800012c7983 */ /* 0x000ea80000100800 */
[----:B-1----:R-:W2:Y:S01]  /*290c0*/  LDL R43, [R1+0x1e70] ;  /* 0x001e7000012b7983 */ /* 0x002ea20000100800 */
[----:B---3--:R-:W-:Y:S02]  /*290d0*/  @!P0 IMAD.MOV.U32 R3, RZ, RZ, R46 ;  /* 0x000000ffff038224 */ /* 0x008fe400078e002e */
[----:B------:R-:W-:-:S05]  /*290e0*/  @!P0 IMAD.MOV.U32 R2, RZ, RZ, R45 ;  /* 0x000000ffff028224 */ /* 0x000fca00078e002d */
[----:B------:R2:W3:Y:S04]  /*290f0*/  @!P0 LDG.E.U8 R36, desc[UR34][R2.64] ;  /* 0x0000002202248981 */ /* 0x0004e8000c1e1100 */
[----:B----4-:R1:W-:Y:S04]  /*29100*/  STL [R1+0x35f4], R40 ;  /* 0x0035f42801007387 */ /* 0x0103e80000100800 */
[----:B------:R-:W4:Y:S04]  /*29110*/  LDL R42, [R1+0x1b84] ;  /* 0x001b8400012a7983 */ /* 0x000f280000100800 */
[----:B------:R-:W4:Y:S04]  /*29120*/  LDL R38, [R1+0x1e78] ;  /* 0x001e780001267983 */ /* 0x000f280000100800 */
[----:B------:R0:W-:Y:S04]  /*29130*/  STL [R1+0x35f8], R39 ;  /* 0x0035f82701007387 */ /* 0x0001e80000100800 */
[----:B------:R-:W4:Y:S04]  /*29140*/  LDL R49, [R1+0x1b80] ;  /* 0x001b800001317983 */ /* 0x000f280000100800 */
[----:B------:R-:W4:Y:S04]  /*29150*/  LDL R48, [R1+0x1e80] ;  /* 0x001e800001307983 */ /* 0x000f280000100800 */
[----:B------:R0:W-:Y:S04]  /*29160*/  STL [R1+0x35fc], R37 ;  /* 0x0035fc2501007387 */ /* 0x0001e80000100800 */
[----:B------:R-:W4:Y:S04]  /*29170*/  LDL R47, [R1+0x1b7c] ;  /* 0x001b7c00012f7983 */ /* 0x000f280000100800 */
[----:B------:R-:W4:Y:S04]  /*29180*/  LDL R46, [R1+0x1e88] ;  /* 0x001e8800012e7983 */ /* 0x000f280000100800 */
[----:B0-----:R-:W4:Y:S04]  /*29190*/  LDL R41, [R1+0x1b78] ;  /* 0x001b780001297983 */ /* 0x001f280000100800 */
[----:B-1----:R-:W4:Y:S01]  /*291a0*/  LDL R40, [R1+0x1e90] ;  /* 0x001e900001287983 */ /* 0x002f220000100800 */
[----:B--2---:R-:W-:-:S03]  /*291b0*/  @!P0 IMAD.MOV.U32 R3, RZ, RZ, R44 ;  /* 0x000000ffff038224 */ /* 0x004fc600078e002c */
[----:B---3--:R0:W-:Y:S04]  /*291c0*/  STL [R1+0x3600], R36 ;  /* 0x0036002401007387 */ /* 0x0081e80000100800 */
[----:B------:R-:W2:Y:S04]  /*291d0*/  LDL R45, [R1+0x1e5c] ;  /* 0x001e5c00012d7983 */ /* 0x000ea80000100800 */
[----:B------:R-:W3:Y:S01]  /*291e0*/  LDL R44, [R1+0x1e98] ;  /* 0x001e9800012c7983 */ /* 0x000ee20000100800 */
[----:B------:R-:W-:Y:S01]  /*291f0*/  PRMT R35, RZ, 0x7610, R35 ;  /* 0x00007610ff237816 */ /* 0x000fe20000000023 */
[----:B------:R-:W-:-:S05]  /*29200*/  @!P0 IMAD.MOV.U32 R2, RZ, RZ, R43 ;  /* 0x000000ffff028224 */ /* 0x000fca00078e002b */
[----:B------:R4:W3:Y:S01]  /*29210*/  @!P0 LDG.E.U8 R35, desc[UR34][R2.64] ;  /* 0x0000002202238981 */ /* 0x0008e2000c1e1100 */
[----:B------:R-:W-:Y:S02]  /*29220*/  PRMT R34, RZ, 0x7610, R34 ;  /* 0x00007610ff227816 */ /* 0x000fe40000000022 */
[----:B------:R-:W-:Y:S01]  /*29230*/  PRMT R33, RZ, 0x7610, R33 ;  /* 0x00007610ff217816 */ /* 0x000fe20000000021 */
[----:B----4-:R-:W-:Y:S02]  /*29240*/  @!P0 IMAD.MOV.U32 R2, RZ, RZ, R38 ;  /* 0x000000ffff028224 */ /* 0x010fe400078e0026 */
[----:B------:R-:W-:-:S05]  /*29250*/  @!P0 IMAD.MOV.U32 R3, RZ, RZ, R42 ;  /* 0x000000ffff038224 */ /* 0x000fca00078e002a */
[----:B------:R1:W4:Y:S01]  /*29260*/  @!P0 LDG.E.U8 R34, desc[UR34][R2.64] ;  /* 0x0000002202228981 */ /* 0x000322000c1e1100 */
[----:B------:R-:W-:Y:S01]  /*29270*/  PRMT R32, RZ, 0x7610, R32 ;  /* 0x00007610ff207816 */ /* 0x000fe20000000020 */
[----:B-1----:R-:W-:Y:S02]  /*29280*/  @!P0 IMAD.MOV.U32 R2, RZ, RZ, R48 ;  /* 0x000000ffff028224 */ /* 0x002fe400078e0030 */
        /* <DEDUP_REMOVED lines=9> */
[----:B------:R2:W4:Y:S02]  /*29320*/  @!P0 LDG.E.U8 R31, desc[UR34][R2.64] ;  /* 0x00000022021f8981 */ /* 0x000524000c1e1100 */
[----:B--2---:R-:W-:Y:S02]  /*29330*/  @!P0 IMAD.MOV.U32 R3, RZ, RZ, R45 ;  /* 0x000000ffff038224 */ /* 0x004fe400078e002d */
[----:B---3--:R-:W-:-:S05]  /*29340*/  @!P0 IMAD.MOV.U32 R2, RZ, RZ, R44 ;  /* 0x000000ffff028224 */ /* 0x008fca00078e002c */
[----:B------:R-:W2:Y:S04]  /*29350*/  @!P0 LDG.E.U8 R30, desc[UR34][R2.64] ;  /* 0x00000022021e8981 */ /* 0x000ea8000c1e1100 */
[----:B------:R1:W-:Y:S04]  /*29360*/  STL [R1+0x3604], R35 ;  /* 0x0036042301007387 */ /* 0x0003e80000100800 */
[----:B------:R-:W3:Y:S04]  /*29370*/  LDL R43, [R1+0x1e64] ;  /* 0x001e6400012b7983 */ /* 0x000ee80000100800 */
[----:B------:R-:W3:Y:S04]  /*29380*/  LDL R42, [R1+0x1ea0] ;  /* 0x001ea000012a7983 */ /* 0x000ee80000100800 */
[----:B------:R-:W3:Y:S04]  /*29390*/  LDL R39, [R1+0x1e6c] ;  /* 0x001e6c0001277983 */ /* 0x000ee80000100800 */
[----:B------:R-:W3:Y:S04]  /*293a0*/  LDL R38, [R1+0x1ea8] ;  /* 0x001ea80001267983 */ /* 0x000ee80000100800 */
[----:B----4-:R4:W-:Y:S04]  /*293b0*/  STL [R1+0x3608], R34 ;  /* 0x0036082201007387 */ /* 0x0109e80000100800 */
[----:B------:R-:W3:Y:S04]  /*293c0*/  LDL R37, [R1+0x1e74] ;  /* 0x001e740001257983 */ /* 0x000ee80000100800 */
[----:B0-----:R-:W3:Y:S04]  /*293d0*/  LDL R36, [R1+0x1eb0] ;  /* 0x001eb00001247983 */ /* 0x001ee80000100800 */
[----:B------:R0:W-:Y:S04]  /*293e0*/  STL [R1+0x360c], R33 ;  /* 0x00360c2101007387 */ /* 0x0001e80000100800 */
[----:B-1----:R-:W3:Y:S04]  /*293f0*/  LDL R35, [R1+0x1e7c] ;  /* 0x001e7c0001237983 */ /* 0x002ee80000100800 */
[----:B----4-:R-:W4:Y:S04]  /*29400*/  LDL R34, [R1+0x1eb8] ;  /* 0x001eb80001227983 */ /* 0x010f280000100800 */
[----:B------:R1:W-:Y:S04]  /*29410*/  STL [R1+0x3610], R32 ;  /* 0x0036102001007387 */ /* 0x0003e80000100800 */
[----:B------:R-:W4:Y:S04]  /*29420*/  LDL R41, [R1+0x1e84] ;  /* 0x001e840001297983 */ /* 0x000f280000100800 */
[----:B------:R-:W4:Y:S04]  /*29430*/  LDL R40, [R1+0x1ec0] ;  /* 0x001ec00001287983 */ /* 0x000f280000100800 */
[----:B------:R2:W-:Y:S04]  /*29440*/  STL [R1+0x3614], R31 ;  /* 0x0036141f01007387 */ /* 0x0005e80000100800 */
[----:B0-----:R-:W4:Y:S04]  /*29450*/  LDL R33, [R1+0x1e8c] ;  /* 0x001e8c0001217983 */ /* 0x001f280000100800 */
[----:B-1----:R-:W4:Y:S04]  /*29460*/  LDL R32, [R1+0x1ec8] ;  /* 0x001ec80001207983 */ /* 0x002f280000100800 */
[----:B--2---:R0:W-:Y:S04]  /*29470*/  STL [R1+0x3618], R30 ;  /* 0x0036181e01007387 */ /* 0x0041e80000100800 */
[----:B------:R-:W2:Y:S01]  /*29480*/  LDL R31, [R1+0x1e94] ;  /* 0x001e9400011f7983 */ /* 0x000ea20000100800 */
[----:B------:R-:W-:Y:S01]  /*29490*/  PRMT R29, RZ, 0x7610, R29 ;  /* 0x00007610ff1d7816 */ /* 0x000fe2000000001d */
[----:B---3--:R-:W-:-:S02]  /*294a0*/  @!P0 IMAD.MOV.U32 R2, RZ, RZ, R42 ;  /* 0x000000ffff028224 */ /* 0x008fc400078e002a */
[----:B------:R-:W-:Y:S01]  /*294b0*/  @!P0 IMAD.MOV.U32 R3, RZ, RZ, R43 ;  /* 0x000000ffff038224 */ /* 0x000fe200078e002b */
[----:B------:R-:W-:Y:S02]  /*294c0*/  PRMT R28, RZ, 0x7610, R28 ;  /* 0x00007610ff1c7816 */ /* 0x000fe4000000001c */
[----:B------:R-:W-:Y:S02]  /*294d0*/  PRMT R27, RZ, 0x7610, R27 ;  /* 0x00007610ff1b7816 */ /* 0x000fe4000000001b */
[----:B------:R-:W-:Y:S02]  /*294e0*/  PRMT R26, RZ, 0x7610, R26 ;  /* 0x00007610ff1a7816 */ /* 0x000fe4000000001a */
[----:B------:R-:W-:Y:S01]  /*294f0*/  PRMT R25, RZ, 0x7610, R25 ;  /* 0x00007610ff197816 */ /* 0x000fe20000000019 */
[----:B------:R1:W3:Y:S04]  /*29500*/  @!P0 LDG.E.U8 R29, desc[UR34][R2.64] ;  /* 0x00000022021d8981 */ /* 0x0002e8000c1e1100 */
[----:B0-----:R-:W3:Y:S01]  /*29510*/  LDL R30, [R1+0x1ed0] ;  /* 0x001ed000011e7983 */ /* 0x001ee20000100800 */
[----:B------:R-:W-:-:S02]  /*29520*/  PRMT R24, RZ, 0x7610, R24 ;  /* 0x00007610ff187816 */ /* 0x000fc40000000018 */
[----:B------:R-:W-:Y:S02]  /*29530*/  PRMT R23, RZ, 0x7610, R23 ;  /* 0x00007610ff177816 */ /* 0x000fe40000000017 */
[----:B------:R-:W-:Y:S02]  /*29540*/  PRMT R22, RZ, 0x7610, R22 ;  /* 0x00007610ff167816 */ /* 0x000fe40000000016 */
[----:B------:R-:W-:Y:S02]  /*29550*/  PRMT R21, RZ, 0x7610, R21 ;  /* 0x00007610ff157816 */ /* 0x000fe40000000015 */
[----:B------:R-:W-:Y:S02]  /*29560*/  PRMT R20, RZ, 0x7610, R20 ;  /* 0x00007610ff147816 */ /* 0x000fe40000000014 */
[----:B------:R-:W-:Y:S02]  /*29570*/  PRMT R19, RZ, 0x7610, R19 ;  /* 0x00007610ff137816 */ /* 0x000fe40000000013 */
[----:B------:R-:W-:Y:S01]  /*29580*/  PRMT R18, RZ, 0x7610, R18 ;  /* 0x00007610ff127816 */ /* 0x000fe20000000012 */
[----:B------:R-:W3:Y:S01]  /*29590*/  LDL R45, [R1+0x1ef4] ;  /* 0x001ef400012d7983 */ /* 0x000ee20000100800 */
[----:B-1----:R-:W-:-:S02]  /*295a0*/  @!P0 IMAD.MOV.U32 R2, RZ, RZ, R38 ;  /* 0x000000ffff028224 */ /* 0x002fc400078e0026 */
[----:B------:R-:W-:Y:S01]  /*295b0*/  @!P0 IMAD.MOV.U32 R3, RZ, RZ, R39 ;  /* 0x000000ffff038224 */ /* 0x000fe200078e0027 */
[----:B------:R-:W3:Y:S04]  /*295c0*/  LDL R38, [R1+0x1ed8] ;  /* 0x001ed80001267983 */ /* 0x000ee80000100800 */
[----:B------:R-:W3:Y:S04]  /*295d0*/  LDL R39, [R1+0x1e9c] ;  /* 0x001e9c0001277983 */ /* 0x000ee80000100800 */
[----:B------:R0:W3:Y:S04]  /*295e0*/  @!P0 LDG.E.U8 R28, desc[UR34][R2.64] ;  /* 0x00000022021c8981 */ /* 0x0000e8000c1e1100 */
[----:B------:R-:W3:Y:S04]  /*295f0*/  LDL R44, [R1+0x1f30] ;  /* 0x001f3000012c7983 */ /* 0x000ee80000100800 */
[----:B------:R-:W3:Y:S04]  /*29600*/  LDL R43, [R1+0x1efc] ;  /* 0x001efc00012b7983 */ /* 0x000ee80000100800 */
[----:B------:R-:W3:Y:S01]  /*29610*/  LDL R42, [R1+0x1f38] ;  /* 0x001f3800012a7983 */ /* 0x000ee20000100800 */
[----:B0-----:R-:W-:-:S02]  /*29620*/  @!P0 IMAD.MOV.U32 R2, RZ, RZ, R36 ;  /* 0x000000ffff028224 */ /* 0x001fc400078e0024 */
[----:B------:R-:W-:Y:S01]  /*29630*/  @!P0 IMAD.MOV.U32 R3, RZ, RZ, R37 ;  /* 0x000000ffff038224 */ /* 0x000fe200078e0025 */
[----:B------:R-:W3:Y:S04]  /*29640*/  LDL R36, [R1+0x1ee0] ;  /* 0x001ee00001247983 */ /* 0x000ee80000100800 */
[----:B------:R-:W3:Y:S04]  /*29650*/  LDL R37, [R1+0x1ea4] ;  /* 0x001ea40001257983 */ /* 0x000ee80000100800 */
[----:B------:R4:W3:Y:S02]  /*29660*/  @!P0 LDG.E.U8 R27, desc[UR34][R2.64] ;  /* 0x00000022021b8981 */ /* 0x0008e4000c1e1100 */
[----:B----4-:R-:W-:-:S02]  /*29670*/  @!P0 IMAD.MOV.U32 R2, RZ, RZ, R34 ;  /* 0x000000ffff028224 */ /* 0x010fc400078e0022 */
[----:B------:R-:W-:Y:S01]  /*29680*/  @!P0 IMAD.MOV.U32 R3, RZ, RZ, R35 ;  /* 0x000000ffff038224 */ /* 0x000fe200078e0023 */
[----:B------:R-:W4:Y:S04]  /*29690*/  LDL R34, [R1+0x1ee8] ;  /* 0x001ee80001227983 */ /* 0x000f280000100800 */
[----:B------:R-:W4:Y:S04]  /*296a0*/  LDL R35, [R1+0x1eac] ;  /* 0x001eac0001237983 */ /* 0x000f280000100800 */
[----:B------:R0:W4:Y:S02]  /*296b0*/  @!P0 LDG.E.U8 R26, desc[UR34][R2.64] ;  /* 0x00000022021a8981 */ /* 0x000124000c1e1100 */
[----:B0-----:R-:W-:-:S02]  /*296c0*/  @!P0 IMAD.MOV.U32 R2, RZ, RZ, R40 ;  /* 0x000000ffff028224 */ /* 0x001fc400078e0028 */
        /* <DEDUP_REMOVED lines=9> */
[----:B--2---:R-:W-:-:S02]  /*29760*/  @!P0 IMAD.MOV.U32 R3, RZ, RZ, R31 ;  /* 0x000000ffff038224 */ /* 0x004fc400078e001f */
[----:B------:R-:W2:Y:S01]  /*29770*/  LDL R31, [R1+0x1ec4] ;  /* 0x001ec400011f7983 */ /* 0x000ea20000100800 */
[----:B---3--:R-:W-:-:S03]  /*29780*/  @!P0 IMAD.MOV.U32 R2, RZ, RZ, R30 ;  /* 0x000000ffff028224 */ /* 0x008fc600078e001e */
[----:B------:R-:W3:Y:S04]  /*29790*/  LDL R30, [R1+0x1f00] ;  /* 0x001f0000011e7983 */ /* 0x000ee80000100800 */
[----:B------:R0:W3:Y:S02]  /*297a0*/  @!P0 LDG.E.U8 R23, desc[UR34][R2.64] ;  /* 0x0000002202178981 */ /* 0x0000e4000c1e1100 */
[----:B0-----:R-:W-:Y:S02]  /*297b0*/  @!P0 IMAD.MOV.U32 R2, RZ, RZ, R38 ;  /* 0x000000ffff028224 */ /* 0x001fe400078e0026 */
[----:B------:R-:W-:Y:S01]  /*297c0*/  @!P0 IMAD.MOV.U32 R3, RZ, RZ, R39 ;  /* 0x000000ffff038224 */ /* 0x000fe200078e0027 */
[----:B------:R-:W3:Y:S04]  /*297d0*/  LDL R38, [R1+0x1f08] ;  /* 0x001f080001267983 */ /* 0x000ee80000100800 */
[----:B------:R-:W3:Y:S04]  /*297e0*/  LDL R39, [R1+0x1ecc] ;  /* 0x001ecc0001277983 */ /* 0x000ee80000100800 */
[----:B------:R0:W3:Y:S02]  /*297f0*/  @!P0 LDG.E.U8 R22, desc[UR34][R2.64] ;  /* 0x0000002202168981 */ /* 0x0000e4000c1e1100 */
        /* <DEDUP_REMOVED lines=12> */
[----:B------:R-:W-:Y:S01]  /*298c0*/  PRMT R17, RZ, 0x7610, R17 ;  /* 0x00007610ff117816 */ /* 0x000fe20000000011 */
[----:B------:R-:W4:Y:S04]  /*298d0*/  LDL R41, [R1+0x1f04] ;  /* 0x001f040001297983 */ /* 0x000f280000100800 */
[----:B------:R0:W4:Y:S04]  /*298e0*/  @!P0 LDG.E.U8 R19, desc[UR34][R2.64] ;  /* 0x0000002202138981 */ /* 0x000128000c1e1100 */
[----:B------:R-:W4:Y:S01]  /*298f0*/  LDL R40, [R1+0x1f54] ;  /* 0x001f540001287983 */ /* 0x000f220000100800 */
        /* <DEDUP_REMOVED lines=8> */
[----:B------:R-:W3:Y:S01]  /*29980*/  LDL R30, [R1+0x1f28] ;  /* 0x001f2800011e7983 */ /* 0x000ee20000100800 */
[----:B------:R-:W-:-:S03]  /*29990*/  PRMT R16, RZ, 0x7610, R16 ;  /* 0x00007610ff107816 */ /* 0x000fc60000000010 */
[----:B------:R0:W3:Y:S01]  /*299a0*/  @!P0 LDG.E.U8 R17, desc[UR34][R2.64] ;  /* 0x0000002202118981 */ /* 0x0000e2000c1e1100 */
[----:B------:R-:W-:Y:S01]  /*299b0*/  PRMT R15, RZ, 0x7610, R15 ;  /* 0x00007610ff0f7816 */ /* 0x000fe2000000000f */
[----:B0-----:R-:W-:Y:S02]  /*299c0*/  @!P0 IMAD.MOV.U32 R2, RZ, RZ, R38 ;  /* 0x000000ffff028224 */ /* 0x001fe400078e0026 */
[----:B------:R-:W-:Y:S01]  /*299d0*/  @!P0 IMAD.MOV.U32 R3, RZ, RZ, R39 ;  /* 0x000000ffff038224 */ /* 0x000fe200078e0027 */
[----:B------:R-:W3:Y:S04]  /*299e0*/  LDL R38, [R1+0x1f50] ;  /* 0x001f500001267983 */ /* 0x000ee80000100800 */
[----:B------:R-:W3:Y:S04]  /*299f0*/  LDL R39, [R1+0x1f0c] ;  /* 0x001f0c0001277983 */ /* 0x000ee80000100800 */
[----:B------:R0:W3:Y:S01]  /*29a00*/  @!P0 LDG.E.U8 R16, desc[UR34][R2.64] ;  /* 0x0000002202108981 */ /* 0x0000e2000c1e1100 */
[----:B------:R-:W-:Y:S01]  /*29a10*/  PRMT R14, RZ, 0x7610, R14 ;  /* 0x00007610ff0e7816 */ /* 0x000fe2000000000e */
[----:B0-----:R-:W-:-:S02]  /*29a20*/  @!P0 IMAD.MOV.U32 R2, RZ, RZ, R36 ;  /* 0x000000ffff028224 */ /* 0x001fc400078e0024 */
[----:B------:R-:W-:Y:S01]  /*29a30*/  @!P0 IMAD.MOV.U32 R3, RZ, RZ, R37 ;  /* 0x000000ffff038224 */ /* 0x000fe200078e0025 */
[----:B------:R-:W3:Y:S04]  /*29a40*/  LDL R36, [R1+0x1f4c] ;  /* 0x001f4c0001247983 */ /* 0x000ee80000100800 */
[----:B------:R-:W3:Y:S04]  /*29a50*/  LDL R37, [R1+0x1f14] ;  /* 0x001f140001257983 */ /* 0x000ee80000100800 */
[----:B------:R4:W3:Y:S01]  /*29a60*/  @!P0 LDG.E.U8 R15, desc[UR34][R2.64] ;  /* 0x00000022020f8981 */ /* 0x0008e2000c1e1100 */
[----:B------:R-:W-:Y:S01]  /*29a70*/  PRMT R13, RZ, 0x7610, R13 ;  /* 0x00007610ff0d7816 */ /* 0x000fe2000000000d */
        /* <DEDUP_REMOVED lines=14> */
[----:B------:R-:W-:Y:S02]  /*29b60*/  PRMT R12, RZ, 0x7610, R12 ;  /* 0x00007610ff0c7816 */ /* 0x000fe4000000000c */
[----:B------:R-:W-:-:S04]  /*29b70*/  PRMT R11, RZ, 0x7610, R11 ;  /* 0x00007610ff0b7816 */ /* 0x000fc8000000000b */
[----:B------:R0:W3:Y:S01]  /*29b80*/  @!P0 LDG.E.U8 R12, desc[UR34][R2.64] ;  /* 0x00000022020c8981 */ /* 0x0000e2000c1e1100 */
[----:B------:R-:W-:Y:S01]  /*29b90*/  PRMT R10, RZ, 0x7610, R10 ;  /* 0x00007610ff0a7816 */ /* 0x000fe2000000000a */
[----:B0-----:R-:W-:Y:S02]  /*29ba0*/  @!P0 IMAD.MOV.U32 R2, RZ, RZ, R44 ;  /* 0x000000ffff028224 */ /* 0x001fe400078e002c */
[----:B------:R-:W-:-:S05]  /*29bb0*/  @!P0 IMAD.MOV.U32 R3, RZ, RZ, R45 ;  /* 0x000000ffff038224 */ /* 0x000fca00078e002d */
        /* <DEDUP_REMOVED lines=18> */
[----:B----4-:R-:W-:Y:S02]  /*29ce0*/  @!P0 IMAD.MOV.U32 R2, RZ, RZ, R34 ;  /* 0x000000ffff028224 */ /* 0x010fe400078e0022 */
[----:B------:R-:W-:-:S05]  /*29cf0*/  @!P0 IMAD.MOV.U32 R3, RZ, RZ, R35 ;  /* 0x000000ffff038224 */ /* 0x000fca00078e0023 */
[----:B------:R0:W4:Y:S02]  /*29d00*/  @!P0 LDG.E.U8 R6, desc[UR34][R2.64] ;  /* 0x0000002202068981 */ /* 0x000124000c1e1100 */
[----:B0-----:R-:W-:Y:S02]  /*29d10*/  @!P0 IMAD.MOV.U32 R2, RZ, RZ, R32 ;  /* 0x000000ffff028224 */ /* 0x001fe400078e0020 */
[----:B------:R-:W-:Y:S01]  /*29d20*/  @!P0 IMAD.MOV.U32 R3, RZ, RZ, R33 ;  /* 0x000000ffff038224 */ /* 0x000fe200078e0021 */
[----:B------:R-:W-:Y:S04]  /*29d30*/  LDS.U8 R32, [R0+UR5+0x8] ;  /* 0x0000080500207984 */ /* 0x000fe80008000000 */
[----:B------:R2:W4:Y:S02]  /*29d40*/  @!P0 LDG.E.U8 R5, desc[UR34][R2.64] ;  /* 0x0000002202058981 */ /* 0x000524000c1e1100 */
[----:B--2---:R-:W-:-:S02]  /*29d50*/  @!P0 IMAD.MOV.U32 R3, RZ, RZ, R31 ;  /* 0x000000ffff038224 */ /* 0x004fc400078e001f */
[----:B------:R-:W-:Y:S01]  /*29d60*/  LDS.U8 R31, [R0+UR5+0x318] ;  /* 0x00031805001f7984 */ /* 0x000fe20008000000 */
[----:B---3--:R-:W-:-:S03]  /*29d70*/  @!P0 IMAD.MOV.U32 R2, RZ, RZ, R30 ;  /* 0x000000ffff028224 */ /* 0x008fc600078e001e */
[----:B------:R-:W0:Y:S04]  /*29d80*/  LDS.U8 R30, [R0+UR5+0x210] ;  /* 0x00021005001e7984 */ /* 0x000e280008000000 */
[----:B0-----:R-:W-:Y:S04]  /*29d90*/  STL [R1+0x134c], R30 ;  /* 0x00134c1e01007387 */ /* 0x001fe80000100800 */
[----:B------:R-:W0:Y:S04]  /*29da0*/  LDS.U8 R30, [R0+UR5+0x100] ;  /* 0x00010005001e7984 */ /* 0x000e280008000000 */
[----:B------:R-:W-:Y:S04]  /*29db0*/  STL [R1+0x1348], R31 ;  /* 0x0013481f01007387 */ /* 0x000fe80000100800 */
[----:B------:R-:W1:Y:S04]  /*29dc0*/  LDS.U8 R31, [R0+UR5+0x218] ;  /* 0x00021805001f7984 */ /* 0x000e680008000000 */
[----:B------:R-:W-:Y:S04]  /*29dd0*/  STL [R1+0x1130], R32 ;  /* 0x0011302001007387 */ /* 0x000fe80000100800 */
[----:B------:R-:W2:Y:S04]  /*29de0*/  LDS.U8 R32, [R0+UR5+0x310] ;  /* 0x0003100500207984 */ /* 0x000ea80008000000 */
[----:B0-----:R-:W-:Y:S04]  /*29df0*/  STL [R1+0x112c], R30 ;  /* 0x00112c1e01007387 */ /* 0x001fe80000100800 */
[----:B------:R-:W0:Y:S04]  /*29e00*/  LDS.U8 R30, [R0+UR5+0x1000] ;  /* 0x00100005001e7984 */ /* 0x000e280008000000 */
[----:B-1----:R-:W-:Y:S04]  /*29e10*/  STL [R1+0x1f58], R31 ;  /* 0x001f581f01007387 */ /* 0x002fe80000100800 */
[----:B------:R-:W1:Y:S04]  /*29e20*/  LDS.U8 R31, [R0+UR5+0x1108] ;  /* 0x00110805001f7984 */ /* 0x000e680008000000 */
[----:B--2---:R-:W-:Y:S04]  /*29e30*/  STL [R1+0x1350], R32 ;  /* 0x0013502001007387 */ /* 0x004fe80000100800 */
        /* <DEDUP_REMOVED lines=103> */
[----:B0-----:R0:W-:Y:S04]  /*2a4b0*/  STL [R1+0x207c], R30 ;  /* 0x00207c1e01007387 */ /* 0x0011e80000100800 */
[----:B-1----:R-:W-:Y:S04]  /*2a4c0*/  STL [R1+0x1284], R31 ;  /* 0x0012841f01007387 */ /* 0x002fe80000100800 */
[----:B------:R-:W1:Y:S04]  /*2a4d0*/  LDS.U8 R31, [R0+UR5+0x1288] ;  /* 0x00128805001f7984 */ /* 0x000e680008000000 */
[----:B--2---:R-:W-:Y:S04]  /*2a4e0*/  STL [R1+0x1280], R32 ;  /* 0x0012802001007387 */ /* 0x004fe80000100800 */
[----:B------:R-:W-:Y:S04]  /*2a4f0*/  STL [R1+0x29dc], R0 ;  /* 0x0029dc0001007387 */ /* 0x000fe80000100800 */
[----:B------:R-:W2:Y:S01]  /*2a500*/  LDS.U8 R32, [R0+UR5+0x1380] ;  /* 0x0013800500207984 */ /* 0x000ea20008000000 */
[----:B0-----:R-:W-:-:S02]  /*2a510*/  LOP3.LUT R30, R0, 0x20, RZ, 0x3c, !PT ;  /* 0x00000020001e7812 */ /* 0x001fc400078e3cff */
[----:B------:R-:W-:Y:S01]  /*2a520*/  PRMT R4, RZ, 0x7610, R4 ;  /* 0x00007610ff047816 */ /* 0x000fe20000000004 */
[----:B------:R-:W0:Y:S02]  /*2a530*/  S2R R60, SR_TID.X ;  /* 0x00000000003c7919 */ /* 0x000e240000002100 */
[----:B------:R-:W-:Y:S04]  /*2a540*/  LDS.U8 R33, [R30+UR5+0x1288] ;  /* 0x001288051e217984 */ /* 0x000fe80008000000 */
[----:B------:R3:W4:Y:S04]  /*2a550*/  @!P0 LDG.E.U8 R4, desc[UR34][R2.64] ;  /* 0x0000002202048981 */ /* 0x000728000c1e1100 */
[----:B---3--:R-:W-:Y:S04]  /*2a560*/  LDS.U8 R3, [R0+UR5] ;  /* 0x0000000500037984 */ /* 0x008fe80008000000 */
[----:B------:R-:W-:Y:S04]  /*2a570*/  LDS.U8 R2, [R0+UR5+0x108] ;  /* 0x0001080500027984 */ /* 0x000fe80008000000 */
[----:B------:R-:W-:Y:S04]  /*2a580*/  LDS.U8 R0, [R30+UR5+0x108] ;  /* 0x000108051e007984 */ /* 0x000fe80008000000 */
[----:B-1----:R-:W-:Y:S04]  /*2a590*/  STL [R1+0x2088], R31 ;  /* 0x0020881f01007387 */ /* 0x002fe80000100800 */
[----:B------:R-:W1:Y:S04]  /*2a5a0*/  LDS.U8 R31, [R30+UR5] ;  /* 0x000000051e1f7984 */ /* 0x000e680008000000 */
[----:B--2---:R-:W-:Y:S04]  /*2a5b0*/  STL [R1+0x2084], R32 ;  /* 0x0020842001007387 */ /* 0x004fe80000100800 */
[----:B------:R-:W2:Y:S04]  /*2a5c0*/  LDS.U8 R32, [R30+UR5+0x210] ;  /* 0x000210051e207984 */ /* 0x000ea80008000000 */
[----:B-1----:R-:W-:Y:S04]  /*2a5d0*/  STL [R1+0x1168], R31 ;  /* 0x0011681f01007387 */ /* 0x002fe80000100800 */
[----:B------:R-:W1:Y:S04]  /*2a5e0*/  LDS.U8 R31, [R30+UR5+0x318] ;  /* 0x000318051e1f7984 */ /* 0x000e680008000000 */
[----:B------:R-:W-:Y:S04]  /*2a5f0*/  STL [R1+0x1164], R0 ;  /* 0x0011640001007387 */ /* 0x000fe80000100800 */
[----:B------:R-:W3:Y:S04]  /*2a600*/  LDS.U8 R0, [R30+UR5+0x8] ;  /* 0x000008051e007984 */ /* 0x000ee80008000000 */
[----:B--2---:R-:W-:Y:S04]  /*2a610*/  STL [R1+0x1f90], R32 ;  /* 0x001f902001007387 */ /* 0x004fe80000100800 */
[----:B------:R-:W2:Y:S04]  /*2a620*/  LDS.U8 R32, [R30+UR5+0x100] ;  /* 0x000100051e207984 */ /* 0x000ea80008000000 */
[----:B-1----:R-:W-:Y:S04]  /*2a630*/  STL [R1+0x1f8c], R31 ;  /* 0x001f8c1f01007387 */ /* 0x002fe80000100800 */
[----:B------:R-:W1:Y:S04]  /*2a640*/  LDS.U8 R31, [R30+UR5+0x218] ;  /* 0x000218051e1f7984 */ /* 0x000e680008000000 */
[----:B---3--:R-:W-:Y:S04]  /*2a650*/  STL [R1+0x1170], R0 ;  /* 0x0011700001007387 */ /* 0x008fe80000100800 */
        /* <DEDUP_REMOVED lines=107> */
[----:B---3--:R3:W-:Y:S04]  /*2ad10*/  STL [R1+0x20c0], R0 ;  /* 0x0020c00001007387 */ /* 0x0087e80000100800 */
[----:B--2---:R-:W-:Y:S01]  /*2ad20*/  STL [R1+0x20bc], R32 ;  /* 0x0020bc2001007387 */ /* 0x004fe20000100800 */
[----:B0-----:R-:W-:-:S02]  /*2ad30*/  LOP3.LUT R61, R60, 0x3, RZ, 0xc0, !PT ;  /* 0x000000033c3d7812 */ /* 0x001fc400078ec0ff */
[----:B------:R-:W-:Y:S01]  /*2ad40*/  SHF.R.U32.HI R60, RZ, 0x2, R60 ;  /* 0x00000002ff3c7819 */ /* 0x000fe2000001163c */
[----:B------:R-:W-:Y:S02]  /*2ad50*/  LDS.U8 R32, [R30+UR5+0x1380] ;  /* 0x001380051e207984 */ /* 0x000fe40008000000 */
[C---:B------:R-:W-:Y:S02]  /*2ad60*/  IMAD.SHL.U32 R38, R61.reuse, 0x20, RZ ;  /* 0x000000203d267824 */ /* 0x040fe400078e00ff */
[----:B------:R-:W-:Y:S01]  /*2ad70*/  IMAD.SHL.U32 R61, R61, 0x400, RZ ;  /* 0x000004003d3d7824 */ /* 0x000fe200078e00ff */
[----:B---3--:R-:W-:Y:S01]  /*2ad80*/  SGXT.U32 R0, R60, 0x3 ;  /* 0x000000033c00781a */ /* 0x008fe20000000000 */
[----:B-1----:R-:W-:Y:S04]  /*2ad90*/  STL [R1+0x12c4], R31 ;  /* 0x0012c41f01007387 */ /* 0x002fe80000100800 */
[----:B------:R-:W0:Y:S01]  /*2ada0*/  LDS.U8 R31, [R30+UR5+0x1190] ;  /* 0x001190051e1f7984 */ /* 0x000e220008000000 */
[----:B------:R-:W-:-:S04]  /*2adb0*/  LOP3.LUT R0, R38, R61, R0, 0xfe, !PT ;  /* 0x0000003d26007212 */ /* 0x000fc800078efe00 */
[----:B------:R-:W-:-:S05]  /*2adc0*/  LOP3.LUT R0, R0, 0x40, RZ, 0x3c, !PT ;  /* 0x0000004000007812 */ /* 0x000fca00078e3cff */
[----:B------:R-:W-:Y:S04]  /*2add0*/  LDS.U8 R30, [R0+UR5+0x108] ;  /* 0x00010805001e7984 */ /* 0x000fe80008000000 */
[----:B0-----:R-:W-:Y:S04]  /*2ade0*/  STL [R1+0x12c0], R31 ;  /* 0x0012c01f01007387 */ /* 0x001fe80000100800 */
[----:B------:R-:W0:Y:S04]  /*2adf0*/  LDS.U8 R31, [R0+UR5] ;  /* 0x00000005001f7984 */ /* 0x000e280008000000 */
[----:B------:R-:W-:Y:S04]  /*2ae00*/  STL [R1+0x20c8], R33 ;  /* 0x0020c82101007387 */ /* 0x000fe80000100800 */
[----:B------:R-:W-:Y:S04]  /*2ae10*/  STL [R1+0x20c4], R32 ;  /* 0x0020c42001007387 */ /* 0x000fe80000100800 */
[----:B------:R-:W1:Y:S04]  /*2ae20*/  LDS.U8 R32, [R0+UR5+0x210] ;  /* 0x0002100500207984 */ /* 0x000e680008000000 */
[----:B------:R-:W-:Y:S04]  /*2ae30*/  LDS.U8 R33, [R0+UR5+0x1190] ;  /* 0x0011900500217984 */ /* 0x000fe80008000000 */
[----:B0-----:R-:W-:Y:S04]  /*2ae40*/  STL [R1+0x11c4], R31 ;  /* 0x0011c41f01007387 */ /* 0x001fe80000100800 */
[----:B------:R-:W0:Y:S04]  /*2ae50*/  LDS.U8 R31, [R0+UR5+0x318] ;  /* 0x00031805001f7984 */ /* 0x000e280008000000 */
[----:B------:R-:W-:Y:S04]  /*2ae60*/  STL [R1+0x11c0], R30 ;  /* 0x0011c01e01007387 */ /* 0x000fe80000100800 */
[----:B------:R-:W2:Y:S04]  /*2ae70*/  LDS.U8 R30, [R0+UR5+0x8] ;  /* 0x00000805001e7984 */ /* 0x000ea80008000000 */
[----:B-1----:R-:W-:Y:S04]  /*2ae80*/  STL [R1+0x1fd0], R32 ;  /* 0x001fd02001007387 */ /* 0x002fe80000100800 */
[----:B------:R-:W1:Y:S04]  /*2ae90*/  LDS.U8 R32, [R0+UR5+0x100] ;  /* 0x0001000500207984 */ /* 0x000e680008000000 */
[----:B0-----:R-:W-:Y:S04]  /*2aea0*/  STL [R1+0x1fcc], R31 ;  /* 0x001fcc1f01007387 */ /* 0x001fe80000100800 */
[----:B------:R-:W0:Y:S04]  /*2aeb0*/  LDS.U8 R31, [R0+UR5+0x218] ;  /* 0x00021805001f7984 */ /* 0x000e280008000000 */
[----:B--2---:R-:W-:Y:S04]  /*2aec0*/  STL [R1+0x11cc], R30 ;  /* 0x0011cc1e01007387 */ /* 0x004fe80000100800 */
        /* <DEDUP_REMOVED lines=107> */
[----:B--2---:R2:W-:Y:S04]  /*2b580*/  STL [R1+0x2100], R30 ;  /* 0x0021001e01007387 */ /* 0x0045e80000100800 */
[----:B-1----:R-:W-:Y:S04]  /*2b590*/  STL [R1+0x20fc], R32 ;  /* 0x0020fc2001007387 */ /* 0x002fe80000100800 */
[----:B------:R-:W1:Y:S01]  /*2b5a0*/  LDS.U8 R32, [R0+UR5+0x1288] ;  /* 0x0012880500207984 */ /* 0x000e620008000000 */
[----:B--2---:R-:W-:-:S04]  /*2b5b0*/  SGXT.U32 R30, R60, 0x3 ;  /* 0x000000033c1e781a */ /* 0x004fc80000000000 */
[----:B------:R-:W-:-:S04]  /*2b5c0*/  LOP3.LUT R30, R38, R61, R30, 0xfe, !PT ;  /* 0x0000003d261e7212 */ /* 0x000fc800078efe1e */
[----:B------:R-:W-:Y:S01]  /*2b5d0*/  LOP3.LUT R30, R30, 0x60, RZ, 0x3c, !PT ;  /* 0x000000601e1e7812 */ /* 0x000fe200078e3cff */
[----:B0-----:R-:W-:Y:S04]  /*2b5e0*/  STL [R1+0x1304], R31 ;  /* 0x0013041f01007387 */ /* 0x001fe80000100800 */
[----:B------:R-:W0:Y:S04]  /*2b5f0*/  LDS.U8 R31, [R0+UR5+0x1380] ;  /* 0x00138005001f7984 */ /* 0x000e280008000000 */
[----:B------:R-:W2:Y:S04]  /*2b600*/  LDS.U8 R0, [R30+UR5] ;  /* 0x000000051e007984 */ /* 0x000ea80008000000 */
[----:B------:R-:W-:Y:S04]  /*2b610*/  STL [R1+0x1300], R33 ;  /* 0x0013002101007387 */ /* 0x000fe80000100800 */
        /* <DEDUP_REMOVED lines=79> */
[----:B------:R-:W3:Y:S04]  /*2bb10*/  LDL.LU R57, [R1+0x1128] ;  /* 0x0011280001397983 */ /* 0x000ee80000300800 */
[----:B------:R-:W-:Y:S04]  /*2bb20*/  LDS.U8 R32, [R30+UR5+0x1188] ;  /* 0x001188051e207984 */ /* 0x000fe80008000000 */
[----:B0-----:R-:W-:Y:S04]  /*2bb30*/  STL [R1+0x2118], R31 ;  /* 0x0021181f01007387 */ /* 0x001fe80000100800 */
[----:B------:R-:W3:Y:S04]  /*2bb40*/  LDL.LU R58, [R1+0x1124] ;  /* 0x00112400013a7983 */ /* 0x000ee80000300800 */
[----:B--2---:R-:W-:Y:S04]  /*2bb50*/  STL [R1+0x2114], R0 ;  /* 0x0021140001007387 */ /* 0x004fe80000100800 */
[----:B------:R-:W0:Y:S04]  /*2bb60*/  LDS.U8 R0, [R30+UR5+0x1080] ;  /* 0x001080051e007984 */ /* 0x000e280008000000 */
[----:B------:R-:W1:Y:S04]  /*2bb70*/  LDS.U8 R31, [R30+UR5+0x1290] ;  /* 0x001290051e1f7984 */ /* 0x000e680008000000 */
[----:B------:R-:W2:Y:S04]  /*2bb80*/  LDL.LU R59, [R1+0x111c] ;  /* 0x00111c00013b7983 */ /* 0x000ea80000300800 */
[----:B------:R-:W2:Y:S04]  /*2bb90*/  LDL.LU R60, [R1+0x1118] ;  /* 0x00111800013c7983 */ /* 0x000ea80000300800 */
[----:B------:R-:W2:Y:S04]  /*2bba0*/  LDL.LU R61, [R1+0x1104] ;  /* 0x00110400013d7983 */ /* 0x000ea80000300800 */
[----:B0-----:R-:W-:Y:S04]  /*2bbb0*/  STL [R1+0x131c], R0 ;  /* 0x00131c0001007387 */ /* 0x001fe80000100800 */
[----:B------:R-:W0:Y:S04]  /*2bbc0*/  LDS.U8 R0, [R30+UR5+0x1398] ;  /* 0x001398051e007984 */ /* 0x000e280008000000 */
[----:B------:R-:W-:Y:S04]  /*2bbd0*/  STL [R1+0x1318], R32 ;  /* 0x0013182001007387 */ /* 0x000fe80000100800 */
[----:B------:R-:W4:Y:S04]  /*2bbe0*/  LDS.U8 R32, [R30+UR5+0x1088] ;  /* 0x001088051e207984 */ /* 0x000f280008000000 */
[----:B-1----:R-:W-:Y:S04]  /*2bbf0*/  STL [R1+0x2120], R31 ;  /* 0x0021201f01007387 */ /* 0x002fe80000100800 */
[----:B------:R-:W1:Y:S04]  /*2bc00*/  LDS.U8 R31, [R30+UR5+0x1180] ;  /* 0x001180051e1f7984 */ /* 0x000e680008000000 */
[----:B0-----:R-:W-:Y:S04]  /*2bc10*/  STL [R1+0x211c], R0 ;  /* 0x00211c0001007387 */ /* 0x001fe80000100800 */
[----:B------:R-:W0:Y:S04]  /*2bc20*/  LDS.U8 R0, [R30+UR5+0x1298] ;  /* 0x001298051e007984 */ /* 0x000e280008000000 */
[----:B----4-:R-:W-:Y:S04]  /*2bc30*/  STL [R1+0x1324], R32 ;  /* 0x0013242001007387 */ /* 0x010fe80000100800 */
        /* <DEDUP_REMOVED lines=26> */
[----:B------:R-:W1:Y:S01]  /*2bde0*/  LDS.U8 R31, [R30+UR5+0x1098] ;  /* 0x001098051e1f7984 */ /* 0x000e620008000000 */
[----:B------:R-:W1:Y:S03]  /*2bdf0*/  S2R R38, SR_TID.X ;  /* 0x0000000000267919 */ /* 0x000e660000002100 */
[----:B0-----:R-:W-:Y:S04]  /*2be00*/  STL [R1+0x2140], R0 ;  /* 0x0021400001007387 */ /* 0x001fe80000100800 */
[----:B----4-:R-:W-:Y:S04]  /*2be10*/  STL [R1+0x213c], R32 ;  /* 0x00213c2001007387 */ /* 0x010fe80000100800 */
[----:B------:R-:W-:Y:S04]  /*2be20*/  LDS.U8 R0, [R30+UR5+0x1190] ;  /* 0x001190051e007984 */ /* 0x000fe80008000000 */
[----:B-1----:R-:W-:Y:S04]  /*2be30*/  STL [R1+0x1344], R31 ;  /* 0x0013441f01007387 */ /* 0x002fe80000100800 */
[----:B------:R-:W0:Y:S04]  /*2be40*/  LDS.U8 R31, [R30+UR5+0x1288] ;  /* 0x001288051e1f7984 */ /* 0x000e280008000000 */
[----:B------:R-:W1:Y:S01]  /*2be50*/  LDS.U8 R30, [R30+UR5+0x1380] ;  /* 0x001380051e1e7984 */ /* 0x000e620008000000 */
[----:B------:R-:W-:Y:S01]  /*2be60*/  BAR.SYNC.DEFER_BLOCKING 0x0 ;  /* 0x0000000000007b1d */ /* 0x000fe20000010000 */
[----:B------:R-:W-:-:S05]  /*2be70*/  LOP3.LUT R38, R38, 0x1f, RZ, 0xc0, !PT ;  /* 0x0000001f26267812 */ /* 0x000fca00078ec0ff */
[----:B0-----:R-:W-:Y:S04]  /*2be80*/  STL [R1+0x2148], R31 ;  /* 0x0021481f01007387 */ /* 0x001fe80000100800 */
[----:B-1----:R0:W-:Y:S04]  /*2be90*/  STL [R1+0x2144], R30 ;  /* 0x0021441e01007387 */ /* 0x0021e80000100800 */
        /* <DEDUP_REMOVED lines=24> */
[----:B---3--:R0:W-:Y:S04]  /*2c020*/  STS.U8 [R38+UR5], R57 ;  /* 0x0000003926007988 */ /* 0x0081e80008000005 */
[----:B------:R-:W3:Y:S04]  /*2c030*/  LDL.LU R56, [R1+0x103c] ;  /* 0x00103c0001387983 */ /* 0x000ee80000300800 */
[----:B------:R1:W-:Y:S04]  /*2c040*/  STS.U8 [R38+UR5+0x20], R58 ;  /* 0x0000203a26007988 */ /* 0x0003e80008000005 */
[----:B--2---:R2:W-:Y:S04]  /*2c050*/  STS.U8 [R38+UR5+0x40], R59 ;  /* 0x0000403b26007988 */ /* 0x0045e80008000005 */
[----:B0-----:R-:W3:Y:S04]  /*2c060*/  LDL.LU R57, [R1+0x3c] ;  /* 0x00003c0001397983 */ /* 0x001ee80000300800 */
[----:B-1----:R-:W3:Y:S04]  /*2c070*/  LDL.LU R58, [R1+0x38] ;  /* 0x00003800013a7983 */ /* 0x002ee80000300800 */
[----:B--2---:R-:W2:Y:S04]  /*2c080*/  LDL.LU R59, [R1+0x14] ;  /* 0x00001400013b7983 */ /* 0x004ea80000300800 */
[----:B------:R0:W-:Y:S04]  /*2c090*/  STS.U8 [R38+UR5+0x60], R60 ;  /* 0x0000603c26007988 */ /* 0x0001e80008000005 */
[----:B------:R-:W2:Y:S04]  /*2c0a0*/  LDL.LU R55, [R1+0x10] ;  /* 0x0000100001377983 */ /* 0x000ea80000300800 */
[----:B------:R1:W-:Y:S04]  /*2c0b0*/  STS.U8 [R38+UR5+0x100], R61 ;  /* 0x0001003d26007988 */ /* 0x0003e80008000005 */
[----:B0-----:R-:W2:Y:S04]  /*2c0c0*/  LDL.LU R60, [R1+0xc] ;  /* 0x00000c00013c7983 */ /* 0x001ea80000300800 */
[----:B-1----:R-:W2:Y:S04]  /*2c0d0*/  LDL.LU R61, [R1+0x8] ;  /* 0x00000800013d7983 */ /* 0x002ea80000300800 */
[----:B----4-:R0:W-:Y:S04]  /*2c0e0*/  STS.U8 [R38+UR5+0x120], R30 ;  /* 0x0001201e26007988 */ /* 0x0101e80008000005 */
[----:B------:R1:W-:Y:S04]  /*2c0f0*/  STS.U8 [R38+UR5+0x140], R31 ;  /* 0x0001401f26007988 */ /* 0x0003e80008000005 */
[----:B------:R4:W-:Y:S04]  /*2c100*/  STS.U8 [R38+UR5+0x160], R32 ;  /* 0x0001602026007988 */ /* 0x0009e80008000005 */
[----:B------:R0:W-:Y:S04]  /*2c110*/  STS.U8 [R38+UR5+0x200], R33 ;  /* 0x0002002126007988 */ /* 0x0001e80008000005 */
[----:B------:R1:W-:Y:S04]  /*2c120*/  STS.U8 [R38+UR5+0x220], R34 ;  /* 0x0002202226007988 */ /* 0x0003e80008000005 */
[----:B------:R4:W-:Y:S04]  /*2c130*/  STS.U8 [R38+UR5+0x240], R35 ;  /* 0x0002402326007988 */ /* 0x0009e80008000005 */
[----:B0-----:R-:W2:Y:S04]  /*2c140*/  LDL.LU R30, [R1+0x3618] ;  /* 0x00361800011e7983 */ /* 0x001ea80000300800 */
[----:B-1----:R-:W2:Y:S04]  /*2c150*/  LDL.LU R31, [R1+0x3614] ;  /* 0x00361400011f7983 */ /* 0x002ea80000300800 */
[----:B----4-:R-:W4:Y:S04]  /*2c160*/  LDL.LU R32, [R1+0x3610] ;  /* 0x0036100001207983 */ /* 0x010f280000300800 */
        /* <DEDUP_REMOVED lines=26> */
[----:B---3--:R-:W3:Y:S04]  /*2c310*/  LDL.LU R48, [R1+0x35d4] ;  /* 0x0035d40001307983 */ /* 0x008ee80000300800 */
        /* <DEDUP_REMOVED lines=8> */
[----:B------:R-:W3:Y:S04]  /*2c3a0*/  LDL.LU R51, [R1+0x35c8] ;  /* 0x0035c80001337983 */ /* 0x000ee80000300800 */
[----:B------:R-:W3:Y:S04]  /*2c3b0*/  LDL.LU R52, [R1+0x35c4] ;  /* 0x0035c40001347983 */ /* 0x000ee80000300800 */
[----:B------:R-:W3:Y:S04]  /*2c3c0*/  LDL.LU R53, [R1+0x35c0] ;  /* 0x0035c00001357983 */ /* 0x000ee80000300800 */
[----:B------:R-:W3:Y:S04]  /*2c3d0*/  LDL.LU R54, [R1+0x35bc] ;  /* 0x0035bc0001367983 */ /* 0x000ee80000300800 */
[----:B------:R0:W-:Y:S04]  /*2c3e0*/  STS.U8 [R38+UR5+0x720], R56 ;  /* 0x0007203826007988 */ /* 0x0001e80008000005 */
[----:B------:R1:W-:Y:S04]  /*2c3f0*/  STS.U8 [R38+UR5+0x740], R57 ;  /* 0x0007403926007988 */ /* 0x0003e80008000005 */
[----:B------:R1:W-:Y:S04]  /*2c400*/  STS.U8 [R38+UR5+0x760], R58 ;  /* 0x0007603a26007988 */ /* 0x0003e80008000005 */
[----:B--2---:R2:W-:Y:S04]  /*2c410*/  STS.U8 [R38+UR5+0x800], R59 ;  /* 0x0008003b26007988 */ /* 0x0045e80008000005 */
[----:B0-----:R-:W3:Y:S04]  /*2c420*/  LDL.LU R56, [R1+0x35b8] ;  /* 0x0035b80001387983 */ /* 0x001ee80000300800 */
[----:B-1----:R-:W3:Y:S04]  /*2c430*/  LDL.LU R57, [R1+0x35b4] ;  /* 0x0035b40001397983 */ /* 0x002ee80000300800 */
[----:B------:R-:W3:Y:S04]  /*2c440*/  LDL.LU R58, [R1+0x35b0] ;  /* 0x0035b000013a7983 */ /* 0x000ee80000300800 */
[----:B--2---:R-:W2:Y:S04]  /*2c450*/  LDL.LU R59, [R1+0x35ac] ;  /* 0x0035ac00013b7983 */ /* 0x004ea80000300800 */
[----:B------:R0:W-:Y:S04]  /*2c460*/  STS.U8 [R38+UR5+0x820], R55 ;  /* 0x0008203726007988 */ /* 0x0001e80008000005 */
[----:B------:R1:W-:Y:S04]  /*2c470*/  STS.U8 [R38+UR5+0x840], R60 ;  /* 0x0008403c26007988 */ /* 0x0003e80008000005 */
[----:B------:R1:W-:Y:S04]  /*2c480*/  STS.U8 [R38+UR5+0x860], R61 ;  /* 0x0008603d26007988 */ /* 0x0003e80008000005 */
[----:B0-----:R-:W3:Y:S04]  /*2c490*/  LDL.LU R55, [R1+0x1114] ;  /* 0x0011140001377983 */ /* 0x001ee80000300800 */
[----:B-1----:R-:W3:Y:S04]  /*2c4a0*/  LDL.LU R60, [R1+0x1110] ;  /* 0x00111000013c7983 */ /* 0x002ee80000300800 */
[----:B------:R-:W3:Y:S04]  /*2c4b0*/  LDL.LU R61, [R1+0x110c] ;  /* 0x00110c00013d7983 */ /* 0x000ee80000300800 */
[----:B--2---:R0:W-:Y:S02]  /*2c4c0*/  STS.U8 [R38+UR5+0x900], R59 ;  /* 0x0009003b26007988 */ /* 0x0041e40008000005 */
[----:B0-----:R-:W0:Y:S01]  /*2c4d0*/  S2R R59, SR_TID.X ;  /* 0x00000000003b7919 */ /* 0x001e220000002100 */
[----:B------:R-:W1:Y:S01]  /*2c4e0*/  S2R R38, SR_TID.X ;  /* 0x0000000000267919 */ /* 0x000e620000002100 */
[----:B0-----:R-:W-:-:S05]  /*2c4f0*/  LOP3.LUT R59, R59, 0x1f, RZ, 0xc0, !PT ;  /* 0x0000001f3b3b7812 */ /* 0x001fca00078ec0ff */
[----:B---3--:R-:W-:Y:S04]  /*2c500*/  STS.U8 [R59+UR5+0x920], R58 ;  /* 0x0009203a3b007988 */ /* 0x008fe80008000005 */
        /* <DEDUP_REMOVED lines=16> */
[----:B------:R-:W-:Y:S01]  /*2c610*/  STS.U8 [R59+UR5+0xd40], R24 ;  /* 0x000d40183b007988 */ /* 0x000fe20008000005 */
[----:B-1----:R-:W-:-:S03]  /*2c620*/  LOP3.LUT R38, R38, 0x1f, RZ, 0xc0, !PT ;  /* 0x0000001f26267812 */ /* 0x002fc600078ec0ff */
[----:B------:R-:W-:Y:S04]  /*2c630*/  STS.U8 [R59+UR5+0xd60], R23 ;  /* 0x000d60173b007988 */ /* 0x000fe80008000005 */
[----:B------:R-:W-:Y:S04]  /*2c640*/  STS.U8 [R59+UR5+0xe00], R18 ;  /* 0x000e00123b007988 */ /* 0x000fe80008000005 */
        /* <DEDUP_REMOVED lines=11> */
[----:B0-----:R-:W3:Y:S04]  /*2c700*/  LDL.LU R55, [R1+0x1108] ;  /* 0x0011080001377983 */ /* 0x001ee80000300800 */
[----:B-1----:R-:W4:Y:S04]  /*2c710*/  LDL.LU R60, [R1+0x10f0] ;  /* 0x0010f000013c7983 */ /* 0x002f280000300800 */
[----:B--2---:R-:W2:Y:S04]  /*2c720*/  LDL.LU R61, [R1+0x10ec] ;  /* 0x0010ec00013d7983 */ /* 0x004ea80000300800 */
        /* <DEDUP_REMOVED lines=27> */
[----:B------:R-:W2:Y:S04]  /*2c8e0*/  LDL.LU R59, [R1] ;  /* 0x00000000013b7983 */ /* 0x000ea80000300800 */
[----:B---3--:R0:W-:Y:S04]  /*2c8f0*/  STS.U8 [R38+UR5+0xe0], R55 ;  /* 0x0000e03726007988 */ /* 0x0081e80008000005 */
[----:B----4-:R1:W-:Y:S04]  /*2c900*/  STS.U8 [R38+UR5+0x180], R60 ;  /* 0x0001803c26007988 */ /* 0x0103e80008000005 */
[----:B--2---:R2:W-:Y:S04]  /*2c910*/  STS.U8 [R38+UR5+0x1a0], R61 ;  /* 0x0001a03d26007988 */ /* 0x0045e80008000005 */
[----:B0-----:R-:W3:Y:S04]  /*2c920*/  LDL.LU R55, [R1+0x35a8] ;  /* 0x0035a80001377983 */ /* 0x001ee80000300800 */
[----:B-1----:R-:W4:Y:S04]  /*2c930*/  LDL.LU R60, [R1+0x35a4] ;  /* 0x0035a400013c7983 */ /* 0x002f280000300800 */
[----:B--2---:R-:W2:Y:S04]  /*2c940*/  LDL.LU R61, [R1+0x35a0] ;  /* 0x0035a000013d7983 */ /* 0x004ea80000300800 */
[----:B------:R0:W-:Y:S04]  /*2c950*/  STS.U8 [R38+UR5+0x6a0], R43 ;  /* 0x0006a02b26007988 */ /* 0x0001e80008000005 */
[----:B0-----:R-:W3:Y:S04]  /*2c960*/  LDL.LU R43, [R1+0x1120] ;  /* 0x00112000012b7983 */ /* 0x001ee80000300800 */
        /* <DEDUP_REMOVED lines=11> */
[----:B------:R-:W-:Y:S04]  /*2ca20*/  STS.U8 [R38+UR5+0x6c0], R48 ;  /* 0x0006c03026007988 */ /* 0x000fe80008000005 */
[----:B------:R0:W-:Y:S04]  /*2ca30*/  STS.U8 [R38+UR5+0x6e0], R49 ;  /* 0x0006e03126007988 */ /* 0x0001e80008000005 */
[----:B------:R-:W3:Y:S04]  /*2ca40*/  LDL.LU R34, [R1+0x113c] ;  /* 0x00113c0001227983 */ /* 0x000ee80000300800 */
[----:B------:R-:W-:Y:S04]  /*2ca50*/  STS.U8 [R38+UR5+0x780], R50 ;  /* 0x0007803226007988 */ /* 0x000fe80008000005 */
[----:B------:R1:W-:Y:S04]  /*2ca60*/  STS.U8 [R38+UR5+0x7a0], R51 ;  /* 0x0007a03326007988 */ /* 0x0003e80008000005 */
[----:B------:R-:W-:Y:S04]  /*2ca70*/  STS.U8 [R38+UR5+0x7c0], R56 ;  /* 0x0007c03826007988 */ /* 0x000fe80008000005 */
[----:B------:R0:W-:Y:S04]  /*2ca80*/  STS.U8 [R38+UR5+0x7e0], R57 ;  /* 0x0007e03926007988 */ /* 0x0001e80008000005 */
[----:B------:R-:W-:Y:S04]  /*2ca90*/  STS.U8 [R38+UR5+0x880], R58 ;  /* 0x0008803a26007988 */ /* 0x000fe80008000005 */
[----:B------:R1:W-:Y:S04]  /*2caa0*/  STS.U8 [R38+UR5+0x8a0], R59 ;  /* 0x0008a03b26007988 */ /* 0x0003e80008000005 */
[----:B0-----:R-:W3:Y:S04]  /*2cab0*/  LDL.LU.64 R48, [R1+0x50] ;  /* 0x0000500001307983 */ /* 0x001ee80000300a00 */
[----:B-1----:R-:W3:Y:S04]  /*2cac0*/  LDL.LU.64 R50, [R1+0x58] ;  /* 0x0000580001327983 */ /* 0x002ee80000300a00 */
[----:B------:R-:W3:Y:S04]  /*2cad0*/  LDL.LU.64 R56, [R1+0x70] ;  /* 0x0000700001387983 */ /* 0x000ee80000300a00 */
[----:B------:R-:W3:Y:S04]  /*2cae0*/  LDL.LU.64 R58, [R1+0x78] ;  /* 0x00007800013a7983 */ /* 0x000ee80000300a00 */
[----:B------:R-:W-:Y:S04]  /*2caf0*/  STS.U8 [R38+UR5+0xfa0], R5 ;  /* 0x000fa00526007988 */ /* 0x000fe80008000005 */
[----:B------:R-:W-:Y:S04]  /*2cb00*/  STS.U8 [R38+UR5+0xfc0], R4 ;  /* 0x000fc00426007988 */ /* 0x000fe80008000005 */
[----:B------:R-:W-:Y:S04]  /*2cb10*/  STS.U8 [R38+UR5+0x1c0], R7 ;  /* 0x0001c00726007988 */ /* 0x000fe80008000005 */
[----:B------:R-:W-:Y:S04]  /*2cb20*/  STS.U8 [R38+UR5+0xf80], R6 ;  /* 0x000f800626007988 */ /* 0x000fe80008000005 */
[----:B--2---:R0:W-:Y:S04]  /*2cb30*/  STS.U8 [R38+UR5+0x8c0], R61 ;  /* 0x0008c03d26007988 */ /* 0x0041e80008000005 */
[----:B0-----:R-:W2:Y:S04]  /*2cb40*/  LDL R61, [R1+0x1038] ;  /* 0x00103800013d7983 */ /* 0x001ea80000100800 */
[----:B------:R-:W2:Y:S04]  /*2cb50*/  LDL.LU.64 R4, [R1+0x90] ;  /* 0x0000900001047983 */ /* 0x000ea80000300a00 */
[----:B------:R-:W2:Y:S04]  /*2cb60*/  LDL.LU.64 R6, [R1+0x98] ;  /* 0x0000980001067983 */ /* 0x000ea80000300a00 */
        /* <DEDUP_REMOVED lines=13> */
[----:B---3--:R-:W-:Y:S04]  /*2cc40*/  STS.U8 [R38+UR5+0x980], R55 ;  /* 0x0009803726007988 */ /* 0x008fe80008000005 */
        /* <DEDUP_REMOVED lines=12> */
[----:B------:R-:W-:Y:S04]  /*2cd10*/  STS.U8 [R38+UR5+0xca0], R29 ;  /* 0x000ca01d26007988 */ /* 0x000fe80008000005 */
[----:B------:R1:W-:Y:S04]  /*2cd20*/  STS.U8 [R38+UR5+0xcc0], R28 ;  /* 0x000cc01c26007988 */ /* 0x0003e80008000005 */
[----:B------:R-:W-:Y:S04]  /*2cd30*/  STS.U8 [R38+UR5+0xce0], R27 ;  /* 0x000ce01b26007988 */ /* 0x000fe80008000005 */
[----:B------:R-:W-:Y:S04]  /*2cd40*/  STS.U8 [R38+UR5+0xd80], R22 ;  /* 0x000d801626007988 */ /* 0x000fe80008000005 */
[----:B------:R-:W-:Y:S04]  /*2cd50*/  STS.U8 [R38+UR5+0xda0], R21 ;  /* 0x000da01526007988 */ /* 0x000fe80008000005 */
[----:B------:R-:W-:Y:S04]  /*2cd60*/  STS.U8 [R38+UR5+0xdc0], R20 ;  /* 0x000dc01426007988 */ /* 0x000fe80008000005 */
[----:B------:R3:W-:Y:S04]  /*2cd70*/  STS.U8 [R38+UR5+0xde0], R19 ;  /* 0x000de01326007988 */ /* 0x0007e80008000005 */
[----:B------:R-:W-:Y:S04]  /*2cd80*/  STS.U8 [R38+UR5+0xe80], R14 ;  /* 0x000e800e26007988 */ /* 0x000fe80008000005 */
[----:B------:R-:W-:Y:S04]  /*2cd90*/  STS.U8 [R38+UR5+0xea0], R13 ;  /* 0x000ea00d26007988 */ /* 0x000fe80008000005 */
[----:B------:R-:W-:Y:S04]  /*2cda0*/  STS.U8 [R38+UR5+0xec0], R12 ;  /* 0x000ec00c26007988 */ /* 0x000fe80008000005 */
[----:B------:R-:W-:Y:S04]  /*2cdb0*/  STS.U8 [R38+UR5+0xee0], R11 ;  /* 0x000ee00b26007988 */ /* 0x000fe80008000005 */
[----:B------:R-:W-:Y:S01]  /*2cdc0*/  STS.U8 [R38+UR5+0xfe0], R43 ;  /* 0x000fe02b26007988 */ /* 0x000fe20008000005 */
[----:B------:R-:W-:Y:S01]  /*2cdd0*/  BAR.SYNC.DEFER_BLOCKING 0x0 ;  /* 0x0000000000007b1d */ /* 0x000fe20000010000 */
[----:B0-----:R-:W-:-:S02]  /*2cde0*/  IMAD R30, R32, 0x100, R31 ;  /* 0x00000100201e7824 */ /* 0x001fc400078e021f */
[----:B-1----:R-:W-:Y:S02]  /*2cdf0*/  IMAD R28, R2, 0x100, R3 ;  /* 0x00000100021c7824 */ /* 0x002fe400078e0203 */
[----:B------:R-:W-:Y:S02]  /*2ce00*/  IMAD R29, R26, 0x100, R25 ;  /* 0x000001001a1d7824 */ /* 0x000fe400078e0219 */
[----:B------:R-:W-:Y:S01]  /*2ce10*/  IMAD R31, R34, 0x100, R33 ;  /* 0x00000100221f7824 */ /* 0x000fe200078e0221 */
[----:B------:R-:W-:Y:S02]  /*2ce20*/  F2FP.F16.E4M3.UNPACK_B R30, R30 ;  /* 0x0000001eff1e723e */ /* 0x000fe400020006ff */
[----:B------:R-:W-:Y:S02]  /*2ce30*/  F2FP.F16.E4M3.UNPACK_B R28, R28 ;  /* 0x0000001cff1c723e */ /* 0x000fe400020006ff */
[----:B------:R-:W-:Y:S02]  /*2ce40*/  F2FP.F16.E4M3.UNPACK_B R29, R29 ;  /* 0x0000001dff1d723e */ /* 0x000fe400020006ff */
[----:B------:R-:W-:Y:S01]  /*2ce50*/  F2FP.F16.E4M3.UNPACK_B R31, R31 ;  /* 0x0000001fff1f723e */ /* 0x000fe200020006ff */
[----:B------:R-:W4:Y:S04]  /*2ce60*/  LDL.LU.64 R16, [R1+0xb0] ;  /* 0x0000b00001107983 */ /* 0x000f280000300a00 */
[----:B---3--:R-:W4:Y:S04]  /*2ce70*/  LDL.LU.64 R18, [R1+0xb8] ;  /* 0x0000b80001127983 */ /* 0x008f280000300a00 */
[----:B--2---:R-:W0:Y:S04]  /*2ce80*/  LDSM.16.M88.4 R40, [R61] ;  /* 0x000000003d28783b */ /* 0x004e280000000200 */
[----:B------:R-:W1:Y:S04]  /*2ce90*/  LDSM.16.M88.4 R44, [R61+0x200] ;  /* 0x000200003d2c783b */ /* 0x000e680000000200 */
[----:B------:R-:W2:Y:S01]  /*2cea0*/  LDSM.16.M88.4 R52, [R61+0x600] ;  /* 0x000600003d34783b */ /* 0x000ea20000000200 */
[----:B0-----:R-:W-:-:S02]  /*2ceb0*/  F2FP.F16.E4M3.UNPACK_B R36, R40 ;  /* 0x00000028ff24723e */ /* 0x001fc400020006ff */
[----:B------:R-:W-:-:S07]  /*2cec0*/  F2FP.F16.E4M3.UNPACK_B R37, R41 ;  /* 0x00000029ff25723e */ /* 0x000fce00020006ff */
[C---:B------:R-:W-:Y:S01]  /*2ced0*/  HMMA.16816.F32 R8, R28.reuse, R36, R48 ;  /* 0x000000241c08723c */ /* 0x040fe20000001830 */
[----:B------:R-:W-:Y:S02]  /*2cee0*/  F2FP.F16.E4M3.UNPACK_B R34, R42 ;  /* 0x0000002aff22723e */ /* 0x000fe400020006ff */
[----:B------:R-:W-:Y:S02]  /*2cef0*/  F2FP.F16.E4M3.UNPACK_B R35, R43 ;  /* 0x0000002bff23723e */ /* 0x000fe400020006ff */
[----:B-1----:R-:W-:Y:S02]  /*2cf00*/  F2FP.F16.E4M3.UNPACK_B R32, R44 ;  /* 0x0000002cff20723e */ /* 0x002fe400020006ff */
[----:B------:R-:W-:Y:S01]  /*2cf10*/  F2FP.F16.E4M3.UNPACK_B R33, R45 ;  /* 0x0000002dff21723e */ /* 0x000fe200020006ff */
[----:B------:R-:W0:Y:S11]  /*2cf20*/  LDSM.16.M88.4 R48, [R61+0x400] ;  /* 0x000400003d30783b */ /* 0x000e360000000200 */
[----:B------:R-:W-:Y:S04]  /*2cf30*/  STL.64 [R1+0x50], R8 ;  /* 0x0000500801007387 */ /* 0x000fe80000100a00 */
[----:B------:R1:W-:Y:S04]  /*2cf40*/  STL.64 [R1+0x58], R10 ;  /* 0x0000580a01007387 */ /* 0x0003e80000100a00 */
[----:B------:R-:W-:Y:S04]  /*2cf50*/  STL.64 [R1+0x3138], R42 ;  /* 0x0031382a01007387 */ /* 0x000fe80000100a00 */
[----:B------:R-:W-:Y:S04]  /*2cf60*/  STL.64 [R1+0x3130], R40 ;  /* 0x0031302801007387 */ /* 0x000fe80000100a00 */
[----:B------:R-:W3:Y:S04]  /*2cf70*/  LDL.LU.64 R12, [R1+0xd0] ;  /* 0x0000d000010c7983 */ /* 0x000ee80000300a00 */
[----:B------:R-:W3:Y:S01]  /*2cf80*/  LDL.LU.64 R14, [R1+0xd8] ;  /* 0x0000d800010e7983 */ /* 0x000ee20000300a00 */
[C---:B------:R-:W-:Y:S08]  /*2cf90*/  HMMA.16816.F32 R4, R28.reuse, R32, R4 ;  /* 0x000000201c04723c */ /* 0x040ff00000001804 */
[----:B-1----:R-:W-:Y:S01]  /*2cfa0*/  HMMA.16816.F32 R8, R28, R34, R56 ;  /* 0x000000221c08723c */ /* 0x002fe20000001838 */
[----:B------:R-:W-:-:S02]  /*2cfb0*/  F2FP.F16.E4M3.UNPACK_B R26, R46 ;  /* 0x0000002eff1a723e */ /* 0x000fc400020006ff */
[----:B------:R-:W-:Y:S02]  /*2cfc0*/  F2FP.F16.E4M3.UNPACK_B R27, R47 ;  /* 0x0000002fff1b723e */ /* 0x000fe400020006ff */
[----:B--2---:R-:W-:Y:S02]  /*2cfd0*/  F2FP.F16.E4M3.UNPACK_B R20, R52 ;  /* 0x00000034ff14723e */ /* 0x004fe400020006ff */
[----:B------:R-:W-:Y:S01]  /*2cfe0*/  F2FP.F16.E4M3.UNPACK_B R21, R53 ;  /* 0x00000035ff15723e */ /* 0x000fe200020006ff */
[----:B------:R-:W-:Y:S11]  /*2cff0*/  LDSM.16.M88.4 R56, [R61+0x800] ;  /* 0x000800003d38783b */ /* 0x000ff60000000200 */
[----:B------:R1:W-:Y:S04]  /*2d000*/  STL.64 [R1+0x70], R8 ;  /* 0x0000700801007387 */ /* 0x0003e80000100a00 */
[----:B------:R2:W-:Y:S04]  /*2d010*/  STL.64 [R1+0x78], R10 ;  /* 0x0000780a01007387 */ /* 0x0005e80000100a00 */
[----:B------:R-:W-:Y:S04]  /*2d020*/  STL [R1+0x3128], R45 ;  /* 0x0031282d01007387 */ /* 0x000fe80000100800 */
[----:B-1----:R-:W3:Y:S04]  /*2d030*/  LDL.LU.64 R8, [R1+0xf0] ;  /* 0x0000f00001087983 */ /* 0x002ee80000300a00 */
[----:B--2---:R-:W2:Y:S04]  /*2d040*/  LDL.LU.64 R10, [R1+0xf8] ;  /* 0x0000f800010a7983 */ /* 0x004ea80000300a00 */
[----:B------:R1:W-:Y:S04]  /*2d050*/  STL.64 [R1+0x90], R4 ;  /* 0x0000900401007387 */ /* 0x0003e80000100a00 */
[----:B------:R0:W-:Y:S04]  /*2d060*/  STL.64 [R1+0x98], R6 ;  /* 0x0000980601007387 */ /* 0x0001e80000100a00 */
[----:B-1----:R-:W2:Y:S04]  /*2d070*/  LDL.LU.64 R4, [R1+0x110] ;  /* 0x0001100001047983 */ /* 0x002ea80000300a00 */
[----:B0-----:R-:W2:Y:S01]  /*2d080*/  LDL.LU.64 R6, [R1+0x118] ;  /* 0x0001180001067983 */ /* 0x001ea20000300a00 */
[----:B------:R-:W-:-:S02]  /*2d090*/  F2FP.F16.E4M3.UNPACK_B R24, R48 ;  /* 0x00000030ff18723e */ /* 0x000fc400020006ff */
[----:B------:R-:W-:Y:S01]  /*2d0a0*/  F2FP.F16.E4M3.UNPACK_B R25, R49 ;  /* 0x00000031ff19723e */ /* 0x000fe200020006ff */
[----:B----4-:R-:W-:Y:S01]  /*2d0b0*/  HMMA.16816.F32 R16, R28, R26, R16 ;  /* 0x0000001a1c10723c */ /* 0x010fe20000001810 */
[----:B------:R-:W-:Y:S04]  /*2d0c0*/  STL [R1+0x3124], R46 ;  /* 0x0031242e01007387 */ /* 0x000fe80000100800 */
[----:B------:R-:W-:Y:S04]  /*2d0d0*/  STL [R1+0x3118], R47 ;  /* 0x0031182f01007387 */ /* 0x000fe80000100800 */
[----:B------:R-:W-:Y:S01]  /*2d0e0*/  STL [R1+0x30fc], R48 ;  /* 0x0030fc3001007387 */ /* 0x000fe20000100800 */
[----:B------:R-:W-:-:S02]  /*2d0f0*/  F2FP.F16.E4M3.UNPACK_B R22, R50 ;  /* 0x00000032ff16723e */ /* 0x000fc400020006ff */
[----:B------:R-:W-:-:S07]  /*2d100*/  F2FP.F16.E4M3.UNPACK_B R23, R51 ;  /* 0x00000033ff17723e */ /* 0x000fce00020006ff */
[----:B------:R-:W-:Y:S04]  /*2d110*/  STL.64 [R1+0xb0], R16 ;  /* 0x0000b01001007387 */ /* 0x000fe80000100a00 */
[----:B------:R-:W-:Y:S04]  /*2d120*/  STL.64 [R1+0xb8], R18 ;  /* 0x0000b81201007387 */ /* 0x000fe80000100a00 */
[----:B------:R-:W-:Y:S01]  /*2d130*/  STL [R1+0x30f8], R49 ;  /* 0x0030f83101007387 */ /* 0x000fe20000100800 */
[----:B---3--:R-:W-:-:S15]  /*2d140*/  HMMA.16816.F32 R12, R28, R24, R12 ;  /* 0x000000181c0c723c */ /* 0x008fde000000180c */
[----:B------:R-:W-:-:S04]  /*2d150*/  NOP ;  /* 0x0000000000007918 */ /* 0x000fc80000000000 */
[----:B------:R0:W-:Y:S04]  /*2d160*/  STL.64 [R1+0xd0], R12 ;  /* 0x0000d00c01007387 */ /* 0x0001e80000100a00 */
[----:B------:R1:W-:Y:S04]  /*2d170*/  STL.64 [R1+0xd8], R14 ;  /* 0x0000d80e01007387 */ /* 0x0003e80000100a00 */
[----:B------:R3:W-:Y:S04]  /*2d180*/  STL [R1+0x30f4], R50 ;  /* 0x0030f43201007387 */ /* 0x0007e80000100800 */
[----:B------:R4:W-:Y:S04]  /*2d190*/  STL [R1+0x30f0], R51 ;  /* 0x0030f03301007387 */ /* 0x0009e80000100800 */
[----:B0-----:R-:W4:Y:S04]  /*2d1a0*/  LDL.LU.64 R12, [R1+0x130] ;  /* 0x00013000010c7983 */ /* 0x001f280000300a00 */
[----:B-1----:R-:W4:Y:S01]  /*2d1b0*/  LDL.LU.64 R14, [R1+0x138] ;  /* 0x00013800010e7983 */ /* 0x002f220000300a00 */
[C---:B--2---:R-:W-:Y:S08]  /*2d1c0*/  HMMA.16816.F32 R8, R28.reuse, R22, R8 ;  /* 0x000000161c08723c */ /* 0x044ff00000001808 */
[----:B------:R-:W-:Y:S11]  /*2d1d0*/  HMMA.16816.F32 R4, R28, R20, R4 ;  /* 0x000000141c04723c */ /* 0x000ff60000001804 */
[----:B------:R-:W-:Y:S04]  /*2d1e0*/  STL.64 [R1+0xf0], R8 ;  /* 0x0000f00801007387 */ /* 0x000fe80000100a00 */
[----:B------:R-:W-:Y:S04]  /*2d1f0*/  STL.64 [R1+0xf8], R10 ;  /* 0x0000f80a01007387 */ /* 0x000fe80000100a00 */
[----:B------:R-:W-:Y:S01]  /*2d200*/  STL [R1+0x114], R5 ;  /* 0x0001140501007387 */ /* 0x000fe20000100800 */
[----:B---3--:R-:W-:-:S03]  /*2d210*/  IMAD.MOV.U32 R50, RZ, RZ, R4 ;  /* 0x000000ffff327224 */ /* 0x008fc600078e0004 */
[----:B------:R-:W-:Y:S01]  /*2d220*/  STL [R1+0x118], R6 ;  /* 0x0001180601007387 */ /* 0x000fe20000100800 */
[----:B----4-:R-:W-:-:S03]  /*2d230*/  IMAD.MOV.U32 R51, RZ, RZ, R7 ;  /* 0x000000ffff337224 */ /* 0x010fc600078e0007 */
[----:B------:R-:W0:Y:S04]  /*2d240*/  LDSM.16.M88.4 R4, [R61+0xa00] ;  /* 0x000a00003d04783b */ /* 0x000e280000000200 */
[----:B------:R-:W-:Y:S04]  /*2d250*/  STL [R1+0x3100], R51 ;  /* 0x0031003301007387 */ /* 0x000fe80000100800 */
[----:B0-----:R0:W-:Y:S01]  /*2d260*/  STL.64 [R1], R4 ;  /* 0x0000000401007387 */ /* 0x0011e20000100a00 */
[----:B------:R-:W-:Y:S02]  /*2d270*/  IMAD.MOV.U32 R3, RZ, RZ, R4 ;  /* 0x000000ffff037224 */ /* 0x000fe400078e0004 */
[----:B------:R-:W-:Y:S01]  /*2d280*/  IMAD.MOV.U32 R2, RZ, RZ, R5 ;  /* 0x000000ffff027224 */ /* 0x000fe200078e0005 */
[----:B------:R1:W-:Y:S01]  /*2d290*/  STL.64 [R1+0x8], R6 ;  /* 0x0000080601007387 */ /* 0x0003e20000100a00 */
[----:B------:R-:W-:-:S02]  /*2d2a0*/  IMAD.MOV.U32 R10, RZ, RZ, R6 ;  /* 0x000000ffff0a7224 */ /* 0x000fc400078e0006 */
[----:B------:R-:W-:Y:S01]  /*2d2b0*/  IMAD.MOV.U32 R11, RZ, RZ, R7 ;  /* 0x000000ffff0b7224 */ /* 0x000fe200078e0007 */
[----:B0-----:R-:W2:Y:S04]  /*2d2c0*/  LDL.LU.64 R4, [R1+0x150] ;  /* 0x0001500001047983 */ /* 0x001ea80000300a00 */
[----:B-1----:R-:W2:Y:S01]  /*2d2d0*/  LDL.LU.64 R6, [R1+0x158] ;  /* 0x0001580001067983 */ /* 0x002ea20000300a00 */
[----:B------:R-:W-:Y:S02]  /*2d2e0*/  F2FP.F16.E4M3.UNPACK_B R18, R54 ;  /* 0x00000036ff12723e */ /* 0x000fe400020006ff */
[----:B------:R-:W-:Y:S01]  /*2d2f0*/  F2FP.F16.E4M3.UNPACK_B R19, R55 ;  /* 0x00000037ff13723e */ /* 0x000fe200020006ff */
[----:B------:R-:W-:Y:S04]  /*2d300*/  STL.64 [R1+0x30e8], R54 ;  /* 0x0030e83601007387 */ /* 0x000fe80000100a00 */
[----:B------:R-:W-:Y:S01]  /*2d310*/  STL.64 [R1+0x30e0], R52 ;  /* 0x0030e03401007387 */ /* 0x000fe20000100a00 */
[----:B------:R-:W-:-:S02]  /*2d320*/  F2FP.F16.E4M3.UNPACK_B R16, R56 ;  /* 0x00000038ff10723e */ /* 0x000fc400020006ff */
[----:B------:R-:W-:Y:S01]  /*2d330*/  F2FP.F16.E4M3.UNPACK_B R17, R57 ;  /* 0x00000039ff11723e */ /* 0x000fe200020006ff */
[----:B------:R-:W-:-:S15]  /*2d340*/  HMMA.16816.F32 R12, R28, R18, R12 ;  /* 0x000000121c0c723c */ /* 0x000fde000000180c */
[----:B------:R-:W-:-:S04]  /*2d350*/  NOP ;  /* 0x0000000000007918 */ /* 0x000fc80000000000 */
[----:B------:R-:W-:Y:S04]  /*2d360*/  STL [R1+0x130], R12 ;  /* 0x0001300c01007387 */ /* 0x000fe80000100800 */
[----:B------:R-:W3:Y:S04]  /*2d370*/  LDL.LU.64 R40, [R1+0x170] ;  /* 0x0001700001287983 */ /* 0x000ee80000300a00 */
[----:B------:R-:W3:Y:S01]  /*2d380*/  LDL.LU.64 R42, [R1+0x178] ;  /* 0x00017800012a7983 */ /* 0x000ee20000300a00 */
[----:B------:R-:W-:Y:S02]  /*2d390*/  IMAD.MOV.U32 R51, RZ, RZ, R13 ;  /* 0x000000ffff337224 */ /* 0x000fe400078e000d */
[----:B------:R-:W-:-:S02]  /*2d3a0*/  IMAD.MOV.U32 R48, RZ, RZ, R14 ;  /* 0x000000ffff307224 */ /* 0x000fc400078e000e */
[----:B------:R-:W-:Y:S02]  /*2d3b0*/  IMAD.MOV.U32 R49, RZ, RZ, R15 ;  /* 0x000000ffff317224 */ /* 0x000fe400078e000f */
[----:B------:R-:W0:Y:S04]  /*2d3c0*/  LDSM.16.M88.4 R12, [R61+0xc00] ;  /* 0x000c00003d0c783b */ /* 0x000e280000000200 */
[----:B------:R-:W-:Y:S04]  /*2d3d0*/  STL.64 [R1+0x3110], R50 ;  /* 0x0031103201007387 */ /* 0x000fe80000100a00 */
[----:B------:R-:W-:Y:S04]  /*2d3e0*/  STL.64 [R1+0x3108], R48 ;  /* 0x0031083001007387 */ /* 0x000fe80000100a00 */
[----:B------:R-:W-:Y:S04]  /*2d3f0*/  STL [R1+0x311c], R56 ;  /* 0x00311c3801007387 */ /* 0x000fe80000100800 */
[----:B------:R-:W-:Y:S01]  /*2d400*/  STL [R1+0x3120], R57 ;  /* 0x0031203901007387 */ /* 0x000fe20000100800 */
[----:B--2---:R-:W-:-:S15]  /*2d410*/  HMMA.16816.F32 R4, R28, R16, R4 ;  /* 0x000000101c04723c */ /* 0x004fde0000001804 */
[----:B------:R-:W-:-:S04]  /*2d420*/  NOP ;  /* 0x0000000000007918 */ /* 0x000fc80000000000 */
[----:B------:R-:W-:Y:S04]  /*2d430*/  STL.64 [R1+0x150], R4 ;  /* 0x0001500401007387 */ /* 0x000fe80000100a00 */
[----:B------:R-:W-:Y:S04]  /*2d440*/  STL [R1+0x158], R6 ;  /* 0x0001580601007387 */ /* 0x000fe80000100800 */
[----:B------:R-:W-:Y:S04]  /*2d450*/  STL.64 [R1+0x3588], R18 ;  /* 0x0035881201007387 */ /* 0x000fe80000100a00 */
[----:B------:R1:W-:Y:S04]  /*2d460*/  STL.64 [R1+0x3580], R16 ;  /* 0x0035801001007387 */ /* 0x0003e80000100a00 */
[----:B0-----:R-:W-:Y:S04]  /*2d470*/  STL.64 [R1+0x10], R12 ;  /* 0x0000100c01007387 */ /* 0x001fe80000100a00 */
[----:B------:R0:W-:Y:S04]  /*2d480*/  STL.64 [R1+0x18], R14 ;  /* 0x0000180e01007387 */ /* 0x0001e80000100a00 */
[----:B-1----:R-:W2:Y:S04]  /*2d490*/  LDL.LU.64 R16, [R1+0x190] ;  /* 0x0001900001107983 */ /* 0x002ea80000300a00 */
[----:B------:R-:W2:Y:S01]  /*2d4a0*/  LDL.LU.64 R18, [R1+0x198] ;  /* 0x0001980001127983 */ /* 0x000ea20000300a00 */
[----:B------:R-:W-:-:S02]  /*2d4b0*/  IMAD.MOV.U32 R45, RZ, RZ, R7 ;  /* 0x000000ffff2d7224 */ /* 0x000fc400078e0007 */
[----:B------:R-:W-:Y:S02]  /*2d4c0*/  IMAD.MOV.U32 R6, RZ, RZ, R14 ;  /* 0x000000ffff067224 */ /* 0x000fe400078e000e */
[----:B------:R-:W-:Y:S01]  /*2d4d0*/  IMAD.MOV.U32 R7, RZ, RZ, R15 ;  /* 0x000000ffff077224 */ /* 0x000fe200078e000f */
[----:B0-----:R-:W-:Y:S02]  /*2d4e0*/  F2FP.F16.E4M3.UNPACK_B R14, R58 ;  /* 0x0000003aff0e723e */ /* 0x001fe400020006ff */
[----:B------:R-:W-:Y:S01]  /*2d4f0*/  F2FP.F16.E4M3.UNPACK_B R15, R59 ;  /* 0x0000003bff0f723e */ /* 0x000fe200020006ff */
[----:B------:R-:W-:Y:S02]  /*2d500*/  IMAD.MOV.U32 R8, RZ, RZ, R12 ;  /* 0x000000ffff087224 */ /* 0x000fe400078e000c */
[----:B------:R-:W-:Y:S01]  /*2d510*/  IMAD.MOV.U32 R9, RZ, RZ, R13 ;  /* 0x000000ffff097224 */ /* 0x000fe200078e000d */
[----:B------:R-:W-:Y:S02]  /*2d520*/  F2FP.F16.E4M3.UNPACK_B R12, R3 ;  /* 0x00000003ff0c723e */ /* 0x000fe400020006ff */
[----:B------:R-:W-:Y:S01]  /*2d530*/  F2FP.F16.E4M3.UNPACK_B R13, R2 ;  /* 0x00000002ff0d723e */ /* 0x000fe200020006ff */
[----:B---3--:R-:W-:-:S15]  /*2d540*/  HMMA.16816.F32 R40, R28, R14, R40 ;  /* 0x0000000e1c28723c */ /* 0x008fde0000001828 */
[----:B------:R-:W-:-:S04]  /*2d550*/  NOP ;  /* 0x0000000000007918 */ /* 0x000fc80000000000 */
[----:B------:R-:W-:Y:S02]  /*2d560*/  IMAD.MOV.U32 R46, RZ, RZ, R40 ;  /* 0x000000ffff2e7224 */ /* 0x000fe400078e0028 */
[----:B------:R-:W-:Y:S02]  /*2d570*/  IMAD.MOV.U32 R57, RZ, RZ, R41 ;  /* 0x000000ffff397224 */ /* 0x000fe400078e0029 */
[----:B------:R-:W-:Y:S02]  /*2d580*/  IMAD.MOV.U32 R56, RZ, RZ, R42 ;  /* 0x000000ffff387224 */ /* 0x000fe400078e002a */
[----:B------:R-:W-:Y:S02]  /*2d590*/  IMAD.MOV.U32 R47, RZ, RZ, R43 ;  /* 0x000000ffff2f7224 */ /* 0x000fe400078e002b */
[----:B------:R-:W0:Y:S04]  /*2d5a0*/  LDSM.16.M88.4 R40, [R61+0xe00] ;  /* 0x000e00003d28783b */ /* 0x000e280000000200 */
[----:B------:R-:W-:Y:S04]  /*2d5b0*/  STL.64 [R1+0x3158], R46 ;  /* 0x0031582e01007387 */ /* 0x000fe80000100a00 */
[----:B------:R-:W-:Y:S04]  /*2d5c0*/  STL.64 [R1+0x3150], R44 ;  /* 0x0031502c01007387 */ /* 0x000fe80000100a00 */
[----:B------:R-:W-:Y:S04]  /*2d5d0*/  STL.64 [R1+0x3148], R58 ;  /* 0x0031483a01007387 */ /* 0x000fe80000100a00 */
[----:B------:R1:W-:Y:S04]  /*2d5e0*/  STL.64 [R1+0x3140], R56 ;  /* 0x0031403801007387 */ /* 0x0003e80000100a00 */
[----:B0-----:R0:W-:Y:S04]  /*2d5f0*/  STL.64 [R1+0x30], R40 ;  /* 0x0000302801007387 */ /* 0x0011e80000100a00 */
[----:B------:R3:W-:Y:S04]  /*2d600*/  STL.64 [R1+0x38], R42 ;  /* 0x0000382a01007387 */ /* 0x0007e80000100a00 */
[----:B-1----:R-:W4:Y:S04]  /*2d610*/  LDL.LU.64 R56, [R1+0x1b0] ;  /* 0x0001b00001387983 */ /* 0x002f280000300a00 */
[----:B------:R-:W4:Y:S04]  /*2d620*/  LDL.LU.64 R58, [R1+0x1b8] ;  /* 0x0001b800013a7983 */ /* 0x000f280000300a00 */
[----:B------:R-:W4:Y:S04]  /*2d630*/  LDL.LU.64 R48, [R1+0x1d0] ;  /* 0x0001d00001307983 */ /* 0x000f280000300a00 */
[----:B------:R-:W4:Y:S04]  /*2d640*/  LDL.LU.64 R50, [R1+0x1d8] ;  /* 0x0001d80001327983 */ /* 0x000f280000300a00 */
[----:B------:R-:W4:Y:S04]  /*2d650*/  LDL.LU.64 R44, [R1+0x1e0] ;  /* 0x0001e000012c7983 */ /* 0x000f280000300a00 */
[----:B------:R-:W4:Y:S01]  /*2d660*/  LDL.LU.64 R46, [R1+0x1e8] ;  /* 0x0001e800012e7983 */ /* 0x000f220000300a00 */
[----:B------:R-:W-:-:S02]  /*2d670*/  IMAD.MOV.U32 R4, RZ, RZ, R40 ;  /* 0x000000ffff047224 */ /* 0x000fc400078e0028 */
[----:B------:R-:W-:Y:S02]  /*2d680*/  IMAD.MOV.U32 R5, RZ, RZ, R41 ;  /* 0x000000ffff057224 */ /* 0x000fe400078e0029 */
[----:B------:R-:W-:Y:S02]  /*2d690*/  IMAD.MOV.U32 R2, RZ, RZ, R42 ;  /* 0x000000ffff027224 */ /* 0x000fe400078e002a */
[----:B------:R-:W-:Y:S01]  /*2d6a0*/  IMAD.MOV.U32 R3, RZ, RZ, R43 ;  /* 0x000000ffff037224 */ /* 0x000fe200078e002b */
[----:B--2---:R-:W-:-:S15]  /*2d6b0*/  HMMA.16816.F32 R16, R28, R12, R16 ;  /* 0x0000000c1c10723c */ /* 0x004fde0000001810 */
[----:B------:R-:W-:-:S04]  /*2d6c0*/  NOP ;  /* 0x0000000000007918 */ /* 0x000fc80000000000 */
[----:B------:R-:W-:Y:S02]  /*2d6d0*/  IMAD.MOV.U32 R55, RZ, RZ, R16 ;  /* 0x000000ffff377224 */ /* 0x000fe400078e0010 */
[----:B------:R-:W-:Y:S02]  /*2d6e0*/  IMAD.MOV.U32 R54, RZ, RZ, R17 ;  /* 0x000000ffff367224 */ /* 0x000fe400078e0011 */
[----:B------:R-:W-:Y:S02]  /*2d6f0*/  IMAD.MOV.U32 R53, RZ, RZ, R18 ;  /* 0x000000ffff357224 */ /* 0x000fe400078e0012 */
[----:B------:R-:W-:Y:S01]  /*2d700*/  IMAD.MOV.U32 R52, RZ, RZ, R19 ;  /* 0x000000ffff347224 */ /* 0x000fe200078e0013 */
[----:B------:R-:W2:Y:S04]  /*2d710*/  LDL.LU.64 R16, [R1+0x210] ;  /* 0x0002100001107983 */ /* 0x000ea80000300a00 */
[----:B------:R-:W2:Y:S04]  /*2d720*/  LDL.LU.64 R18, [R1+0x218] ;  /* 0x0002180001127983 */ /* 0x000ea80000300a00 */
[----:B0-----:R-:W2:Y:S04]  /*2d730*/  LDL.LU R40, [R1+0x1148] ;  /* 0x0011480001287983 */ /* 0x001ea80000300800 */
[----:B------:R-:W2:Y:S04]  /*2d740*/  LDL.LU R41, [R1+0x1144] ;  /* 0x0011440001297983 */ /* 0x000ea80000300800 */
[----:B---3--:R-:W3:Y:S04]  /*2d750*/  LDL.LU R42, [R1+0x1150] ;  /* 0x00115000012a7983 */ /* 0x008ee80000300800 */
[----:B------:R-:W3:Y:S04]  /*2d760*/  LDL.LU R43, [R1+0x114c] ;  /* 0x00114c00012b7983 */ /* 0x000ee80000300800 */
[----:B------:R-:W3:Y:S04]  /*2d770*/  LDL.LU R38, [R1+0x1158] ;  /* 0x0011580001267983 */ /* 0x000ee80000300800 */
[----:B------:R-:W3:Y:S04]  /*2d780*/  LDL.LU R39, [R1+0x1154] ;  /* 0x0011540001277983 */ /* 0x000ee80000300800 */
[----:B------:R-:W3:Y:S04]  /*2d790*/  LDL.LU R60, [R1+0x1160] ;  /* 0x00116000013c7983 */ /* 0x000ee80000300800 */
[----:B------:R-:W3:Y:S04]  /*2d7a0*/  LDL.LU R61, [R1+0x115c] ;  /* 0x00115c00013d7983 */ /* 0x000ee80000300800 */
[----:B------:R-:W-:Y:S04]  /*2d7b0*/  STL.64 [R1+0x3568], R14 ;  /* 0x0035680e01007387 */ /* 0x000fe80000100a00 */
[----:B------:R0:W-:Y:S04]  /*2d7c0*/  STL.64 [R1+0x3560], R12 ;  /* 0x0035600c01007387 */ /* 0x0001e80000100a00 */
[----:B------:R-:W-:Y:S04]  /*2d7d0*/  STL.64 [R1+0x3168], R54 ;  /* 0x0031683601007387 */ /* 0x000fe80000100a00 */
[----:B------:R4:W-:Y:S04]  /*2d7e0*/  STL.64 [R1+0x3160], R52 ;  /* 0x0031603401007387 */ /* 0x0009e80000100a00 */
[----:B0-----:R-:W3:Y:S04]  /*2d7f0*/  LDL.LU.64 R12, [R1+0x200] ;  /* 0x00020000010c7983 */ /* 0x001ee80000300a00 */
[----:B------:R-:W3:Y:S01]  /*2d800*/  LDL.LU.64 R14, [R1+0x208] ;  /* 0x00020800010e7983 */ /* 0x000ee20000300a00 */
[----:B------:R-:W-:-:S02]  /*2d810*/  F2FP.F16.E4M3.UNPACK_B R10, R10 ;  /* 0x0000000aff0a723e */ /* 0x000fc400020006ff */
[----:B------:R-:W-:Y:S02]  /*2d820*/  F2FP.F16.E4M3.UNPACK_B R11, R11 ;  /* 0x0000000bff0b723e */ /* 0x000fe400020006ff */
[----:B------:R-:W-:Y:S02]  /*2d830*/  F2FP.F16.E4M3.UNPACK_B R8, R8 ;  /* 0x00000008ff08723e */ /* 0x000fe400020006ff */
[----:B------:R-:W-:Y:S02]  /*2d840*/  F2FP.F16.E4M3.UNPACK_B R9, R9 ;  /* 0x00000009ff09723e */ /* 0x000fe400020006ff */
[----:B------:R-:W-:Y:S02]  /*2d850*/  F2FP.F16.E4M3.UNPACK_B R6, R6 ;  /* 0x00000006ff06723e */ /* 0x000fe400020006ff */
[----:B------:R-:W-:Y:S02]  /*2d860*/  F2FP.F16.E4M3.UNPACK_B R7, R7 ;  /* 0x00000007ff07723e */ /* 0x000fe400020006ff */
[----:B------:R-:W-:-:S02]  /*2d870*/  F2FP.F16.E4M3.UNPACK_B R4, R4 ;  /* 0x00000004ff04723e */ /* 0x000fc400020006ff */
[----:B------:R-:W-:Y:S02]  /*2d880*/  F2FP.F16.E4M3.UNPACK_B R5, R5 ;  /* 0x00000005ff05723e */ /* 0x000fe400020006ff */
[----:B------:R-:W-:Y:S02]  /*2d890*/  F2FP.F16.E4M3.UNPACK_B R2, R2 ;  /* 0x00000002ff02723e */ /* 0x000fe400020006ff */
[----:B------:R-:W-:Y:S01]  /*2d8a0*/  F2FP.F16.E4M3.UNPACK_B R3, R3 ;  /* 0x00000003ff03723e */ /* 0x000fe200020006ff */
[C---:B----4-:R-:W-:Y:S08]  /*2d8b0*/  HMMA.16816.F32 R52, R28.reuse, R10, R56 ;  /* 0x0000000a1c34723c */ /* 0x050ff00000001838 */
[C---:B------:R-:W-:Y:S11]  /*2d8c0*/  HMMA.16816.F32 R48, R28.reuse, R8, R48 ;  /* 0x000000081c30723c */ /* 0x040ff60000001830 */
[----:B------:R-:W-:Y:S04]  /*2d8d0*/  STL.64 [R1+0x1b0], R52 ;  /* 0x0001b03401007387 */ /* 0x000fe80000100a00 */
[----:B------:R-:W-:Y:S04]  /*2d8e0*/  STL.64 [R1+0x1b8], R54 ;  /* 0x0001b83601007387 */ /* 0x000fe80000100a00 */
[----:B------:R-:W-:Y:S04]  /*2d8f0*/  STL.64 [R1+0x3548], R10 ;  /* 0x0035480a01007387 */ /* 0x000fe80000100a00 */
[----:B------:R0:W-:Y:S02]  /*2d900*/  STL.64 [R1+0x3540], R8 ;  /* 0x0035400801007387 */ /* 0x0001e40000100a00 */
[----:B0-----:R-:W-:Y:S02]  /*2d910*/  HMMA.16816.F32 R8, R28, R6, R44 ;  /* 0x000000061c08723c */ /* 0x001fe4000000182c */
[----:B------:R-:W-:Y:S04]  /*2d920*/  STL.64 [R1+0x1d0], R48 ;  /* 0x0001d03001007387 */ /* 0x000fe80000100a00 */
[----:B------:R-:W-:-:S13]  /*2d930*/  STL.64 [R1+0x1d8], R50 ;  /* 0x0001d83201007387 */ /* 0x000fda0000100a00 */
[----:B------:R-:W-:Y:S04]  /*2d940*/  STL.64 [R1+0x1e0], R8 ;  /* 0x0001e00801007387 */ /* 0x000fe80000100a00 */
[----:B------:R2:W-:Y:S04]  /*2d950*/  STL.64 [R1+0x1e8], R10 ;  /* 0x0001e80a01007387 */ /* 0x0005e80000100a00 */
[----:B------:R-:W-:Y:S04]  /*2d960*/  STL.64 [R1+0x3558], R6 ;  /* 0x0035580601007387 */ /* 0x000fe80000100a00 */
[----:B------:R3:W-:Y:S01]  /*2d970*/  STL.64 [R1+0x3550], R4 ;  /* 0x0035500401007387 */ /* 0x0007e20000100a00 */
[C---:B--2---:R-:W-:Y:S08]  /*2d980*/  HMMA.16816.F32 R8, R28.reuse, R4, R16 ;  /* 0x000000041c08723c */ /* 0x044ff00000001810 */
[----:B---3--:R-:W-:Y:S11]  /*2d990*/  HMMA.16816.F32 R4, R28, R2, R12 ;  /* 0x000000021c04723c */ /* 0x008ff6000000180c */
[----:B------:R0:W-:Y:S04]  /*2d9a0*/  STL.64 [R1+0x210], R8 ;  /* 0x0002100801007387 */ /* 0x0001e80000100a00 */
[----:B------:R1:W-:Y:S01]  /*2d9b0*/  STL.64 [R1+0x218], R10 ;  /* 0x0002180a01007387 */ /* 0x0003e20000100a00 */
[----:B------:R-:W-:-:S02]  /*2d9c0*/  IMAD R28, R41, 0x100, R40 ;  /* 0x00000100291c7824 */ /* 0x000fc400078e0228 */
[----:B------:R-:W-:Y:S01]  /*2d9d0*/  IMAD R29, R43, 0x100, R42 ;  /* 0x000001002b1d7824 */ /* 0x000fe200078e022a */
[----:B0-----:R-:W2:Y:S04]  /*2d9e0*/  LDL.LU.64 R8, [R1+0x3f0] ;  /* 0x0003f00001087983 */ /* 0x001ea80000300a00 */
[----:B-1----:R-:W2:Y:S04]  /*2d9f0*/  LDL.LU.64 R10, [R1+0x3f8] ;  /* 0x0003f800010a7983 */ /* 0x002ea80000300a00 */
[----:B------:R0:W-:Y:S04]  /*2da00*/  STL.64 [R1+0x200], R4 ;  /* 0x0002000401007387 */ /* 0x0001e80000100a00 */
[----:B------:R1:W-:Y:S04]  /*2da10*/  STL.64 [R1+0x208], R6 ;  /* 0x0002080601007387 */ /* 0x0003e80000100a00 */
[----:B0-----:R-:W3:Y:S04]  /*2da20*/  LDL.LU.64 R4, [R1+0x3e0] ;  /* 0x0003e00001047983 */ /* 0x001ee80000300a00 */
[----:B-1----:R-:W3:Y:S04]  /*2da30*/  LDL.LU.64 R6, [R1+0x3e8] ;  /* 0x0003e80001067983 */ /* 0x002ee80000300a00 */
[----:B------:R-:W4:Y:S04]  /*2da40*/  LDL.LU R40, [R1+0x1168] ;  /* 0x0011680001287983 */ /* 0x000f280000300800 */
[----:B------:R-:W4:Y:S04]  /*2da50*/  LDL.LU R41, [R1+0x1164] ;  /* 0x0011640001297983 */ /* 0x000f280000300800 */
[----:B------:R-:W2:Y:S04]  /*2da60*/  LDL.LU R42, [R1+0x1170] ;  /* 0x00117000012a7983 */ /* 0x000ea80000300800 */
[----:B------:R-:W2:Y:S01]  /*2da70*/  LDL.LU R43, [R1+0x116c] ;  /* 0x00116c00012b7983 */ /* 0x000ea20000300800 */
[----:B------:R-:W-:-:S02]  /*2da80*/  IMAD R30, R39, 0x100, R38 ;  /* 0x00000100271e7824 */ /* 0x000fc400078e0226 */
[----:B------:R-:W-:Y:S01]  /*2da90*/  IMAD R31, R61, 0x100, R60 ;  /* 0x000001003d1f7824 */ /* 0x000fe200078e023c */
[----:B------:R-:W-:Y:S02]  /*2daa0*/  F2FP.F16.E4M3.UNPACK_B R28, R28 ;  /* 0x0000001cff1c723e */ /* 0x000fe400020006ff */
[----:B------:R-:W-:Y:S02]  /*2dab0*/  F2FP.F16.E4M3.UNPACK_B R29, R29 ;  /* 0x0000001dff1d723e */ /* 0x000fe400020006ff */
[----:B------:R-:W-:Y:S02]  /*2dac0*/  F2FP.F16.E4M3.UNPACK_B R30, R30 ;  /* 0x0000001eff1e723e */ /* 0x000fe400020006ff */
[----:B------:R-:W-:Y:S01]  /*2dad0*/  F2FP.F16.E4M3.UNPACK_B R31, R31 ;  /* 0x0000001fff1f723e */ /* 0x000fe200020006ff */
[----:B--2---:R-:W-:Y:S04]  /*2dae0*/  STL.64 [R1+0x3578], R42 ;  /* 0x0035782a01007387 */ /* 0x004fe80000100a00 */
[----:B----4-:R-:W-:Y:S04]  /*2daf0*/  STL.64 [R1+0x3570], R40 ;  /* 0x0035702801007387 */ /* 0x010fe80000100a00 */
[----:B------:R-:W2:Y:S04]  /*2db00*/  LDL.LU R38, [R1+0x1178] ;  /* 0x0011780001267983 */ /* 0x000ea80000300800 */
[----:B------:R-:W2:Y:S01]  /*2db10*/  LDL.LU R39, [R1+0x1174] ;  /* 0x0011740001277983 */ /* 0x000ea20000300800 */
[C---:B------:R-:W-:Y:S08]  /*2db20*/  HMMA.16816.F32 R8, R28.reuse, R36, R8 ;  /* 0x000000241c08723c */ /* 0x040ff00000001808 */
[C---:B---3--:R-:W-:Y:S01]  /*2db30*/  HMMA.16816.F32 R4, R28.reuse, R34, R4 ;  /* 0x000000221c04723c */ /* 0x048fe20000001804 */
[----:B------:R-:W3:Y:S04]  /*2db40*/  LDL.LU R60, [R1+0x1180] ;  /* 0x00118000013c7983 */ /* 0x000ee80000300800 */
[----:B------:R-:W3:Y:S04]  /*2db50*/  LDL.LU R61, [R1+0x117c] ;  /* 0x00117c00013d7983 */ /* 0x000ee80000300800 */
[----:B------:R-:W4:Y:S04]  /*2db60*/  LDL.LU.64 R52, [R1+0x3d0] ;  /* 0x0003d00001347983 */ /* 0x000f280000300a00 */
[----:B------:R-:W4:Y:S04]  /*2db70*/  LDL.LU.64 R54, [R1+0x3d8] ;  /* 0x0003d80001367983 */ /* 0x000f280000300a00 */
[----:B------:R-:W-:Y:S04]  /*2db80*/  STL.64 [R1+0x3f0], R8 ;  /* 0x0003f00801007387 */ /* 0x000fe80000100a00 */
[----:B------:R-:W-:Y:S04]  /*2db90*/  STL.64 [R1+0x3f8], R10 ;  /* 0x0003f80a01007387 */ /* 0x000fe80000100a00 */
[----:B------:R-:W3:Y:S04]  /*2dba0*/  LDL.LU.64 R48, [R1+0x3c0] ;  /* 0x0003c00001307983 */ /* 0x000ee80000300a00 */
[----:B------:R-:W3:Y:S04]  /*2dbb0*/  LDL.LU.64 R50, [R1+0x3c8] ;  /* 0x0003c80001327983 */ /* 0x000ee80000300a00 */
[----:B--2---:R-:W-:Y:S04]  /*2dbc0*/  STL.64 [R1+0x3598], R38 ;  /* 0x0035982601007387 */ /* 0x004fe80000100a00 */
[----:B------:R0:W-:Y:S04]  /*2dbd0*/  STL.64 [R1+0x3590], R36 ;  /* 0x0035902401007387 */ /* 0x0001e80000100a00 */
[----:B------:R-:W2:Y:S04]  /*2dbe0*/  LDL.LU.64 R44, [R1+0x3b0] ;  /* 0x0003b000012c7983 */ /* 0x000ea80000300a00 */
[----:B------:R-:W2:Y:S04]  /*2dbf0*/  LDL.LU.64 R46, [R1+0x3b8] ;  /* 0x0003b800012e7983 */ /* 0x000ea80000300a00 */
[----:B------:R1:W-:Y:S04]  /*2dc00*/  STL.64 [R1+0x3e0], R4 ;  /* 0x0003e00401007387 */ /* 0x0003e80000100a00 */
[----:B------:R1:W-:Y:S04]  /*2dc10*/  STL.64 [R1+0x3e8], R6 ;  /* 0x0003e80601007387 */ /* 0x0003e80000100a00 */
[----:B0-----:R-:W2:Y:S04]  /*2dc20*/  LDL.LU.64 R36, [R1+0x3a0] ;  /* 0x0003a00001247983 */ /* 0x001ea80000300a00 */
[----:B------:R-:W2:Y:S04]  /*2dc30*/  LDL.LU.64 R38, [R1+0x3a8] ;  /* 0x0003a80001267983 */ /* 0x000ea80000300a00 */
[----:B------:R-:W2:Y:S04]  /*2dc40*/  LDL.LU.64 R16, [R1+0x390] ;  /* 0x0003900001107983 */ /* 0x000ea80000300a00 */
[----:B------:R-:W2:Y:S01]  /*2dc50*/  LDL.LU.64 R18, [R1+0x398] ;  /* 0x0003980001127983 */ /* 0x000ea20000300a00 */
[C---:B----4-:R-:W-:Y:S08]  /*2dc60*/  HMMA.16816.F32 R52, R28.reuse, R32, R52 ;  /* 0x000000201c34723c */ /* 0x050ff00000001834 */
[C---:B---3--:R-:W-:Y:S01]  /*2dc70*/  HMMA.16816.F32 R48, R28.reuse, R26, R48 ;  /* 0x0000001a1c30723c */ /* 0x048fe20000001830 */
[----:B------:R-:W3:Y:S04]  /*2dc80*/  LDL.LU.64 R40, [R1+0x380] ;  /* 0x0003800001287983 */ /* 0x000ee80000300a00 */
[----:B------:R-:W3:Y:S04]  /*2dc90*/  LDL.LU.64 R42, [R1+0x388] ;  /* 0x00038800012a7983 */ /* 0x000ee80000300a00 */
[----:B------:R-:W4:Y:S04]  /*2dca0*/  LDL.LU.64 R12, [R1+0x370] ;  /* 0x00037000010c7983 */ /* 0x000f280000300a00 */
[----:B------:R-:W4:Y:S04]  /*2dcb0*/  LDL.LU.64 R14, [R1+0x378] ;  /* 0x00037800010e7983 */ /* 0x000f280000300a00 */
[----:B-1----:R-:W3:Y:S04]  /*2dcc0*/  LDL.LU.64 R4, [R1+0x360] ;  /* 0x0003600001047983 */ /* 0x002ee80000300a00 */
[----:B------:R-:W3:Y:S04]  /*2dcd0*/  LDL.LU.64 R6, [R1+0x368] ;  /* 0x0003680001067983 */ /* 0x000ee80000300a00 */
[----:B------:R-:W3:Y:S04]  /*2dce0*/  LDL.LU.64 R8, [R1+0x350] ;  /* 0x0003500001087983 */ /* 0x000ee80000300a00 */
[----:B------:R-:W3:Y:S04]  /*2dcf0*/  LDL.LU.64 R10, [R1+0x358] ;  /* 0x00035800010a7983 */ /* 0x000ee80000300a00 */
[----:B------:R-:W3:Y:S04]  /*2dd00*/  LDL.LU.64 R56, [R1+0x330] ;  /* 0x0003300001387983 */ /* 0x000ee80000300a00 */
[----:B------:R0:W-:Y:S04]  /*2dd10*/  STL.64 [R1+0x3d0], R52 ;  /* 0x0003d03401007387 */ /* 0x0001e80000100a00 */
[----:B------:R1:W-:Y:S04]  /*2dd20*/  STL.64 [R1+0x3d8], R54 ;  /* 0x0003d83601007387 */ /* 0x0003e80000100a00 */
[----:B------:R-:W3:Y:S04]  /*2dd30*/  LDL.LU.64 R58, [R1+0x338] ;  /* 0x00033800013a7983 */ /* 0x000ee80000300a00 */
[----:B------:R1:W-:Y:S04]  /*2dd40*/  STL.64 [R1+0x3c0], R48 ;  /* 0x0003c03001007387 */ /* 0x0003e80000100a00 */
[----:B------:R1:W-:Y:S04]  /*2dd50*/  STL.64 [R1+0x3c8], R50 ;  /* 0x0003c83201007387 */ /* 0x0003e80000100a00 */
[----:B0-----:R-:W3:Y:S04]  /*2dd60*/  LDL.LU.64 R52, [R1+0x320] ;  /* 0x0003200001347983 */ /* 0x001ee80000300a00 */
[----:B-1----:R-:W3:Y:S04]  /*2dd70*/  LDL.LU.64 R54, [R1+0x328] ;  /* 0x0003280001367983 */ /* 0x002ee80000300a00 */
[----:B------:R-:W3:Y:S04]  /*2dd80*/  LDL.LU.64 R48, [R1+0x310] ;  /* 0x0003100001307983 */ /* 0x000ee80000300a00 */
[----:B------:R-:W3:Y:S01]  /*2dd90*/  LDL.LU.64 R50, [R1+0x318] ;  /* 0x0003180001327983 */ /* 0x000ee20000300a00 */
[C---:B--2---:R-:W-:Y:S08]  /*2dda0*/  HMMA.16816.F32 R44, R28.reuse, R24, R44 ;  /* 0x000000181c2c723c */ /* 0x044ff0000000182c */
[C---:B------:R-:W-:Y:S08]  /*2ddb0*/  HMMA.16816.F32 R36, R28.reuse, R22, R36 ;  /* 0x000000161c24723c */ /* 0x040ff00000001824 */
[C---:B------:R-:W-:Y:S03]  /*2ddc0*/  HMMA.16816.F32 R16, R28.reuse, R20, R16 ;  /* 0x000000141c10723c */ /* 0x040fe60000001810 */
[----:B------:R0:W-:Y:S04]  /*2ddd0*/  STL.64 [R1+0x3b0], R44 ;  /* 0x0003b02c01007387 */ /* 0x0001e80000100a00 */
[----:B------:R1:W-:Y:S04]  /*2dde0*/  STL.64 [R1+0x3b8], R46 ;  /* 0x0003b82e01007387 */ /* 0x0003e80000100a00 */
[----:B0-----:R-:W2:Y:S04]  /*2ddf0*/  LDL.LU.64 R44, [R1+0x300] ;  /* 0x00030000012c7983 */ /* 0x001ea80000300a00 */
[----:B-1----:R-:W2:Y:S04]  /*2de00*/  LDL.LU.64 R46, [R1+0x308] ;  /* 0x00030800012e7983 */ /* 0x002ea80000300a00 */
[----:B------:R-:W-:Y:S04]  /*2de10*/  STL.64 [R1+0x3a0], R36 ;  /* 0x0003a02401007387 */ /* 0x000fe80000100a00 */
[----:B------:R0:W-:Y:S04]  /*2de20*/  STL.64 [R1+0x3a8], R38 ;  /* 0x0003a82601007387 */ /* 0x0001e80000100a00 */
[----:B0-----:R-:W2:Y:S04]  /*2de30*/  LDL.LU.64 R38, [R1+0x3598] ;  /* 0x0035980001267983 */ /* 0x001ea80000300a00 */
[----:B------:R-:W2:Y:S04]  /*2de40*/  LDL.LU.64 R36, [R1+0x3590] ;  /* 0x0035900001247983 */ /* 0x000ea80000300a00 */
[----:B------:R-:W-:Y:S04]  /*2de50*/  STL.64 [R1+0x390], R16 ;  /* 0x0003901001007387 */ /* 0x000fe80000100a00 */
[----:B------:R0:W-:Y:S04]  /*2de60*/  STL.64 [R1+0x398], R18 ;  /* 0x0003981201007387 */ /* 0x0001e80000100a00 */
[----:B0-----:R-:W3:Y:S04]  /*2de70*/  LDL.LU.64 R18, [R1+0x3588] ;  /* 0x0035880001127983 */ /* 0x001ee80000300a00 */
[----:B------:R-:W4:Y:S01]  /*2de80*/  LDL.LU.64 R16, [R1+0x3580] ;  /* 0x0035800001107983 */ /* 0x000f220000300a00 */
[C---:B---3--:R-:W-:Y:S08]  /*2de90*/  HMMA.16816.F32 R40, R28.reuse, R18, R40 ;  /* 0x000000121c28723c */ /* 0x048ff00000001828 */
[C---:B----4-:R-:W-:Y:S11]  /*2dea0*/  HMMA.16816.F32 R12, R28.reuse, R16, R12 ;  /* 0x000000101c0c723c */ /* 0x050ff6000000180c */
[----:B------:R-:W-:Y:S04]  /*2deb0*/  STL.64 [R1+0x380], R40 ;  /* 0x0003802801007387 */ /* 0x000fe80000100a00 */
[----:B------:R0:W-:Y:S04]  /*2dec0*/  STL.64 [R1+0x388], R42 ;  /* 0x0003882a01007387 */ /* 0x0001e80000100a00 */
[----:B0-----:R-:W3:Y:S04]  /*2ded0*/  LDL.LU.64 R42, [R1+0x3578] ;  /* 0x00357800012a7983 */ /* 0x001ee80000300a00 */
[----:B------:R-:W4:Y:S04]  /*2dee0*/  LDL.LU.64 R40, [R1+0x3570] ;  /* 0x0035700001287983 */ /* 0x000f280000300a00 */
[----:B------:R-:W-:Y:S04]  /*2def0*/  STL.64 [R1+0x370], R12 ;  /* 0x0003700c01007387 */ /* 0x000fe80000100a00 */
[----:B------:R0:W-:Y:S04]  /*2df00*/  STL.64 [R1+0x378], R14 ;  /* 0x0003780e01007387 */ /* 0x0001e80000100a00 */
[----:B0-----:R-:W2:Y:S04]  /*2df10*/  LDL.LU.64 R14, [R1+0x3568] ;  /* 0x00356800010e7983 */ /* 0x001ea80000300a00 */
[----:B------:R-:W3:Y:S01]  /*2df20*/  LDL.LU.64 R12, [R1+0x3560] ;  /* 0x00356000010c7983 */ /* 0x000ee20000300a00 */
[C---:B--2---:R-:W-:Y:S08]  /*2df30*/  HMMA.16816.F32 R4, R28.reuse, R14, R4 ;  /* 0x0000000e1c04723c */ /* 0x044ff00000001804 */
[C---:B---3--:R-:W-:Y:S11]  /*2df40*/  HMMA.16816.F32 R8, R28.reuse, R12, R8 ;  /* 0x0000000c1c08723c */ /* 0x048ff60000001808 */
[----:B------:R-:W-:Y:S04]  /*2df50*/  STL.64 [R1+0x360], R4 ;  /* 0x0003600401007387 */ /* 0x000fe80000100a00 */
[----:B------:R0:W-:Y:S04]  /*2df60*/  STL.64 [R1+0x368], R6 ;  /* 0x0003680601007387 */ /* 0x0001e80000100a00 */
[----:B0-----:R-:W2:Y:S04]  /*2df70*/  LDL.LU.64 R6, [R1+0x3558] ;  /* 0x0035580001067983 */ /* 0x001ea80000300a00 */
[----:B------:R-:W3:Y:S04]  /*2df80*/  LDL.LU.64 R4, [R1+0x3550] ;  /* 0x0035500001047983 */ /* 0x000ee80000300a00 */
[----:B------:R-:W-:Y:S04]  /*2df90*/  STL.64 [R1+0x350], R8 ;  /* 0x0003500801007387 */ /* 0x000fe80000100a00 */
[----:B------:R0:W-:Y:S04]  /*2dfa0*/  STL.64 [R1+0x358], R10 ;  /* 0x0003580a01007387 */ /* 0x0001e80000100a00 */
[----:B0-----:R-:W2:Y:S04]  /*2dfb0*/  LDL.LU.64 R10, [R1+0x3548] ;  /* 0x00354800010a7983 */ /* 0x001ea80000300a00 */
[----:B------:R-:W2:Y:S04]  /*2dfc0*/  LDL.LU.64 R8, [R1+0x3540] ;  /* 0x0035400001087983 */ /* 0x000ea80000300a00 */
[----:B------:R-:W-:Y:S04]  /*2dfd0*/  STL.64 [R1+0x3528], R14 ;  /* 0x0035280e01007387 */ /* 0x000fe80000100a00 */
[----:B------:R0:W-:Y:S04]  /*2dfe0*/  STL.64 [R1+0x3520], R12 ;  /* 0x0035200c01007387 */ /* 0x0001e80000100a00 */
[----:B0-----:R-:W2:Y:S04]  /*2dff0*/  LDL.LU.64 R12, [R1+0x340] ;  /* 0x00034000010c7983 */ /* 0x001ea80000300a00 */
[----:B------:R-:W2:Y:S02]  /*2e000*/  LDL.LU.64 R14, [R1+0x348] ;  /* 0x00034800010e7983 */ /* 0x000ea40000300a00 */
[----:B--2---:R-:W-:-:S15]  /*2e010*/  HMMA.16816.F32 R12, R28, R10, R12 ;  /* 0x0000000a1c0c723c */ /* 0x004fde000000180c */
[----:B------:R-:W-:-:S04]  /*2e020*/  NOP ;  /* 0x0000000000007918 */ /* 0x000fc80000000000 */
[----:B------:R-:W-:Y:S04]  /*2e030*/  STL.64 [R1+0x340], R12 ;  /* 0x0003400c01007387 */ /* 0x000fe80000100a00 */
[----:B------:R0:W-:Y:S02]  /*2e040*/  STL.64 [R1+0x348], R14 ;  /* 0x0003480e01007387 */ /* 0x0001e40000100a00 */
[----:B0-----:R-:W-:Y:S02]  /*2e050*/  HMMA.16816.F32 R12, R28, R8, R56 ;  /* 0x000000081c0c723c */ /* 0x001fe40000001838 */
[----:B------:R-:W-:Y:S04]  /*2e060*/  STL.64 [R1+0x3508], R10 ;  /* 0x0035080a01007387 */ /* 0x000fe80000100a00 */
[----:B------:R-:W-:-:S13]  /*2e070*/  STL.64 [R1+0x3500], R8 ;  /* 0x0035000801007387 */ /* 0x000fda0000100a00 */
[----:B------:R-:W-:Y:S04]  /*2e080*/  STL.64 [R1+0x330], R12 ;  /* 0x0003300c01007387 */ /* 0x000fe80000100a00 */
[----:B------:R0:W-:Y:S02]  /*2e090*/  STL.64 [R1+0x338], R14 ;  /* 0x0003380e01007387 */ /* 0x0001e40000100a00 */
[C---:B0-----:R-:W-:Y:S02]  /*2e0a0*/  HMMA.16816.F32 R12, R28.reuse, R6, R52 ;  /* 0x000000061c0c723c */ /* 0x041fe40000001834 */
[----:B------:R-:W-:Y:S06]  /*2e0b0*/  STL.64 [R1+0x3518], R6 ;  /* 0x0035180601007387 */ /* 0x000fec0000100a00 */
[C---:B---3--:R-:W-:Y:S11]  /*2e0c0*/  HMMA.16816.F32 R8, R28.reuse, R4, R48 ;  /* 0x000000041c08723c */ /* 0x048ff60000001830 */
[----:B------:R-:W-:Y:S04]  /*2e0d0*/  STL.64 [R1+0x320], R12 ;  /* 0x0003200c01007387 */ /* 0x000fe80000100a00 */
[----:B------:R-:W-:Y:S04]  /*2e0e0*/  STL.64 [R1+0x328], R14 ;  /* 0x0003280e01007387 */ /* 0x000fe80000100a00 */
[----:B------:R0:W-:Y:S02]  /*2e0f0*/  STL.64 [R1+0x3510], R4 ;  /* 0x0035100401007387 */ /* 0x0001e40000100a00 */
[----:B0-----:R-:W-:Y:S02]  /*2e100*/  HMMA.16816.F32 R4, R28, R2, R44 ;  /* 0x000000021c04723c */ /* 0x001fe4000000182c */
[----:B------:R0:W-:Y:S04]  /*2e110*/  STL.64 [R1+0x310], R8 ;  /* 0x0003100801007387 */ /* 0x0001e80000100a00 */
[----:B------:R1:W-:Y:S01]  /*2e120*/  STL.64 [R1+0x318], R10 ;  /* 0x0003180a01007387 */ /* 0x0003e20000100a00 */
[----:B----4-:R-:W-:-:S02]  /*2e130*/  IMAD R28, R41, 0x100, R40 ;  /* 0x00000100291c7824 */ /* 0x010fc400078e0228 */
[----:B------:R-:W-:-:S10]  /*2e140*/  IMAD R29, R43, 0x100, R42 ;  /* 0x000001002b1d7824 */ /* 0x000fd400078e022a */
[----:B------:R2:W-:Y:S04]  /*2e150*/  STL.64 [R1+0x300], R4 ;  /* 0x0003000401007387 */ /* 0x0005e80000100a00 */
[----:B------:R3:W-:Y:S04]  /*2e160*/  STL.64 [R1+0x308], R6 ;  /* 0x0003080601007387 */ /* 0x0007e80000100a00 */
[----:B------:R-:W4:Y:S04]  /*2e170*/  LDL.LU.64 R52, [R1+0x1020] ;  /* 0x0010200001347983 */ /* 0x000f280000300a00 */
[----:B------:R-:W4:Y:S04]  /*2e180*/  LDL.LU.64 R54, [R1+0x1028] ;  /* 0x0010280001367983 */ /* 0x000f280000300a00 */
[----:B------:R-:W4:Y:S04]  /*2e190*/  LDL.LU.64 R48, [R1+0x1010] ;  /* 0x0010100001307983 */ /* 0x000f280000300a00 */
[----:B------:R-:W4:Y:S04]  /*2e1a0*/  LDL.LU.64 R50, [R1+0x1018] ;  /* 0x0010180001327983 */ /* 0x000f280000300a00 */
[----:B------:R-:W4:Y:S04]  /*2e1b0*/  LDL.LU.64 R44, [R1+0x1000] ;  /* 0x00100000012c7983 */ /* 0x000f280000300a00 */
[----:B------:R-:W4:Y:S04]  /*2e1c0*/  LDL.LU.64 R46, [R1+0x1008] ;  /* 0x00100800012e7983 */ /* 0x000f280000300a00 */
[----:B------:R-:W4:Y:S04]  /*2e1d0*/  LDL.LU.64 R12, [R1+0xff0] ;  /* 0x000ff000010c7983 */ /* 0x000f280000300a00 */
[----:B------:R-:W4:Y:S04]  /*2e1e0*/  LDL.LU.64 R14, [R1+0xff8] ;  /* 0x000ff800010e7983 */ /* 0x000f280000300a00 */
[----:B0-----:R-:W4:Y:S04]  /*2e1f0*/  LDL.LU.64 R8, [R1+0xfe0] ;  /* 0x000fe00001087983 */ /* 0x001f280000300a00 */
[----:B-1----:R-:W4:Y:S04]  /*2e200*/  LDL.LU.64 R10, [R1+0xfe8] ;  /* 0x000fe800010a7983 */ /* 0x002f280000300a00 */
[----:B--2---:R-:W2:Y:S04]  /*2e210*/  LDL.LU.64 R4, [R1+0xfd0] ;  /* 0x000fd00001047983 */ /* 0x004ea80000300a00 */
[----:B---3--:R-:W2:Y:S04]  /*2e220*/  LDL.LU.64 R6, [R1+0xfd8] ;  /* 0x000fd80001067983 */ /* 0x008ea80000300a00 */
[----:B------:R-:W3:Y:S04]  /*2e230*/  LDL.LU R40, [R1+0x1188] ;  /* 0x0011880001287983 */ /* 0x000ee80000300800 */
[----:B------:R-:W3:Y:S04]  /*2e240*/  LDL.LU R41, [R1+0x1184] ;  /* 0x0011840001297983 */ /* 0x000ee80000300800 */
        /* <DEDUP_REMOVED lines=9> */
[----:B---3--:R4:W-:Y:S04]  /*2e2e0*/  STL.64 [R1+0x3530], R40 ;  /* 0x0035302801007387 */ /* 0x0089e80000100a00 */
[----:B------:R-:W2:Y:S04]  /*2e2f0*/  LDL.LU R38, [R1+0x11b4] ;  /* 0x0011b40001267983 */ /* 0x000ea80000300800 */
[----:B------:R-:W2:Y:S04]  /*2e300*/  LDL.LU R39, [R1+0x11b0] ;  /* 0x0011b00001277983 */ /* 0x000ea80000300800 */
[----:B------:R-:W3:Y:S04]  /*2e310*/  LDL.LU R60, [R1+0x11bc] ;  /* 0x0011bc00013c7983 */ /* 0x000ee80000300800 */
[----:B------:R-:W3:Y:S01]  /*2e320*/  LDL.LU R61, [R1+0x11b8] ;  /* 0x0011b800013d7983 */ /* 0x000ee20000300800 */
[C---:B----4-:R-:W-:Y:S08]  /*2e330*/  HMMA.16816.F32 R40, R28.reuse, R36, R52 ;  /* 0x000000241c28723c */ /* 0x050ff00000001834 */
[C---:B------:R-:W-:Y:S08]  /*2e340*/  HMMA.16816.F32 R48, R28.reuse, R34, R48 ;  /* 0x000000221c30723c */ /* 0x040ff00000001830 */
[C---:B------:R-:W-:Y:S03]  /*2e350*/  HMMA.16816.F32 R12, R28.reuse, R26, R12 ;  /* 0x0000001a1c0c723c */ /* 0x040fe6000000180c */
[----:B------:R-:W-:Y:S04]  /*2e360*/  STL.64 [R1+0x1020], R40 ;  /* 0x0010202801007387 */ /* 0x000fe80000100a00 */
[----:B------:R0:W-:Y:S02]  /*2e370*/  STL.64 [R1+0x1028], R42 ;  /* 0x0010282a01007387 */ /* 0x0001e40000100a00 */
[C---:B0-----:R-:W-:Y:S02]  /*2e380*/  HMMA.16816.F32 R40, R28.reuse, R32, R44 ;  /* 0x000000201c28723c */ /* 0x041fe4000000182c */
[----:B------:R-:W-:Y:S04]  /*2e390*/  STL.64 [R1+0x1010], R48 ;  /* 0x0010103001007387 */ /* 0x000fe80000100a00 */
[----:B------:R-:W-:Y:S04]  /*2e3a0*/  STL.64 [R1+0x1018], R50 ;  /* 0x0010183201007387 */ /* 0x000fe80000100a00 */
[----:B------:R-:W4:Y:S09]  /*2e3b0*/  LDL.LU.64 R44, [R1+0xfc0] ;  /* 0x000fc000012c7983 */ /* 0x000f320000300a00 */
[----:B------:R0:W-:Y:S04]  /*2e3c0*/  STL.64 [R1+0x1000], R40 ;  /* 0x0010002801007387 */ /* 0x0001e80000100a00 */
[----:B------:R1:W-:Y:S04]  /*2e3d0*/  STL.64 [R1+0x1008], R42 ;  /* 0x0010082a01007387 */ /* 0x0003e80000100a00 */
[----:B------:R-:W4:Y:S04]  /*2e3e0*/  LDL.LU.64 R46, [R1+0xfc8] ;  /* 0x000fc800012e7983 */ /* 0x000f280000300a00 */
[----:B------:R1:W-:Y:S04]  /*2e3f0*/  STL.64 [R1+0xff0], R12 ;  /* 0x000ff00c01007387 */ /* 0x0003e80000100a00 */
[----:B------:R1:W-:Y:S04]  /*2e400*/  STL.64 [R1+0xff8], R14 ;  /* 0x000ff80e01007387 */ /* 0x0003e80000100a00 */
[----:B0-----:R-:W2:Y:S04]  /*2e410*/  LDL.LU.64 R40, [R1+0xfb0] ;  /* 0x000fb00001287983 */ /* 0x001ea80000300a00 */
[----:B-1----:R-:W2:Y:S04]  /*2e420*/  LDL.LU.64 R42, [R1+0xfb8] ;  /* 0x000fb800012a7983 */ /* 0x002ea80000300a00 */
[----:B------:R-:W3:Y:S04]  /*2e430*/  LDL.LU.64 R12, [R1+0xfa0] ;  /* 0x000fa000010c7983 */ /* 0x000ee80000300a00 */
[----:B------:R-:W3:Y:S01]  /*2e440*/  LDL.LU.64 R14, [R1+0xfa8] ;  /* 0x000fa800010e7983 */ /* 0x000ee20000300a00 */
[C---:B------:R-:W-:Y:S08]  /*2e450*/  HMMA.16816.F32 R48, R28.reuse, R24, R8 ;  /* 0x000000181c30723c */ /* 0x040ff00000001808 */
[C---:B------:R-:W-:Y:S01]  /*2e460*/  HMMA.16816.F32 R8, R28.reuse, R22, R4 ;  /* 0x000000161c08723c */ /* 0x040fe20000001804 */
[----:B------:R-:W3:Y:S10]  /*2e470*/  LDL.LU.64 R4, [R1+0xf90] ;  /* 0x000f900001047983 */ /* 0x000ef40000300a00 */
[----:B------:R-:W-:Y:S04]  /*2e480*/  STL.64 [R1+0xfe0], R48 ;  /* 0x000fe03001007387 */ /* 0x000fe80000100a00 */
[----:B------:R-:W-:Y:S04]  /*2e490*/  STL.64 [R1+0xfe8], R50 ;  /* 0x000fe83201007387 */ /* 0x000fe80000100a00 */
[----:B------:R-:W3:Y:S04]  /*2e4a0*/  LDL.LU.64 R6, [R1+0xf98] ;  /* 0x000f980001067983 */ /* 0x000ee80000300a00 */
[----:B------:R0:W-:Y:S04]  /*2e4b0*/  STL.64 [R1+0xfd0], R8 ;  /* 0x000fd00801007387 */ /* 0x0001e80000100a00 */
[----:B------:R1:W-:Y:S04]  /*2e4c0*/  STL.64 [R1+0xfd8], R10 ;  /* 0x000fd80a01007387 */ /* 0x0003e80000100a00 */
[----:B0-----:R-:W3:Y:S04]  /*2e4d0*/  LDL.LU.64 R8, [R1+0xf80] ;  /* 0x000f800001087983 */ /* 0x001ee80000300a00 */
[----:B-1----:R-:W3:Y:S04]  /*2e4e0*/  LDL.LU.64 R10, [R1+0xf88] ;  /* 0x000f8800010a7983 */ /* 0x002ee80000300a00 */
[----:B------:R-:W3:Y:S04]  /*2e4f0*/  LDL.LU.64 R56, [R1+0xf60] ;  /* 0x000f600001387983 */ /* 0x000ee80000300a00 */
[----:B------:R-:W3:Y:S04]  /*2e500*/  LDL.LU.64 R58, [R1+0xf68] ;  /* 0x000f6800013a7983 */ /* 0x000ee80000300a00 */
[----:B------:R-:W3:Y:S04]  /*2e510*/  LDL.LU.64 R52, [R1+0xf50] ;  /* 0x000f500001347983 */ /* 0x000ee80000300a00 */
[----:B------:R-:W3:Y:S04]  /*2e520*/  LDL.LU.64 R54, [R1+0xf58] ;  /* 0x000f580001367983 */ /* 0x000ee80000300a00 */
[----:B------:R-:W3:Y:S04]  /*2e530*/  LDL.LU.64 R48, [R1+0xf40] ;  /* 0x000f400001307983 */ /* 0x000ee80000300a00 */
[----:B------:R-:W3:Y:S01]  /*2e540*/  LDL.LU.64 R50, [R1+0xf48] ;  /* 0x000f480001327983 */ /* 0x000ee20000300a00 */
[C---:B----4-:R-:W-:Y:S08]  /*2e550*/  HMMA.16816.F32 R44, R28.reuse, R20, R44 ;  /* 0x000000141c2c723c */ /* 0x050ff0000000182c */
[C---:B--2---:R-:W-:Y:S08]  /*2e560*/  HMMA.16816.F32 R40, R28.reuse, R18, R40 ;  /* 0x000000121c28723c */ /* 0x044ff00000001828 */
[C---:B---3--:R-:W-:Y:S03]  /*2e570*/  HMMA.16816.F32 R12, R28.reuse, R16, R12 ;  /* 0x000000101c0c723c */ /* 0x048fe6000000180c */
[----:B------:R0:W-:Y:S04]  /*2e580*/  STL.64 [R1+0xfc0], R44 ;  /* 0x000fc02c01007387 */ /* 0x0001e80000100a00 */
[----:B------:R1:W-:Y:S04]  /*2e590*/  STL.64 [R1+0xfc8], R46 ;  /* 0x000fc82e01007387 */ /* 0x0003e80000100a00 */
[----:B0-----:R-:W2:Y:S04]  /*2e5a0*/  LDL.LU.64 R44, [R1+0x2f0] ;  /* 0x0002f000012c7983 */ /* 0x001ea80000300a00 */
[----:B-1----:R-:W2:Y:S04]  /*2e5b0*/  LDL.LU.64 R46, [R1+0x2f8] ;  /* 0x0002f800012e7983 */ /* 0x002ea80000300a00 */
[----:B------:R-:W-:Y:S04]  /*2e5c0*/  STL.64 [R1+0xfb0], R40 ;  /* 0x000fb02801007387 */ /* 0x000fe80000100a00 */
[----:B------:R0:W-:Y:S04]  /*2e5d0*/  STL.64 [R1+0xfb8], R42 ;  /* 0x000fb82a01007387 */ /* 0x0001e80000100a00 */
[----:B0-----:R-:W3:Y:S04]  /*2e5e0*/  LDL.LU.64 R42, [R1+0x3538] ;  /* 0x00353800012a7983 */ /* 0x001ee80000300a00 */
[----:B------:R-:W4:Y:S04]  /*2e5f0*/  LDL.LU.64 R40, [R1+0x3530] ;  /* 0x0035300001287983 */ /* 0x000f280000300a00 */
[----:B------:R-:W-:Y:S04]  /*2e600*/  STL.64 [R1+0xfa0], R12 ;  /* 0x000fa00c01007387 */ /* 0x000fe80000100a00 */
[----:B------:R0:W-:Y:S04]  /*2e610*/  STL.64 [R1+0xfa8], R14 ;  /* 0x000fa80e01007387 */ /* 0x0001e80000100a00 */
[----:B0-----:R-:W2:Y:S04]  /*2e620*/  LDL.LU.64 R14, [R1+0x3528] ;  /* 0x00352800010e7983 */ /* 0x001ea80000300a00 */
[----:B------:R-:W3:Y:S04]  /*2e630*/  LDL.LU.64 R12, [R1+0x3520] ;  /* 0x00352000010c7983 */ /* 0x000ee80000300a00 */
[----:B------:R-:W-:Y:S04]  /*2e640*/  STL.64 [R1+0x34e8], R18 ;  /* 0x0034e81201007387 */ /* 0x000fe80000100a00 */
[----:B------:R0:W-:Y:S04]  /*2e650*/  STL.64 [R1+0x34e0], R16 ;  /* 0x0034e01001007387 */ /* 0x0001e80000100a00 */
[----:B0-----:R-:W4:Y:S04]  /*2e660*/  LDL.LU.64 R16, [R1+0xf70] ;  /* 0x000f700001107983 */ /* 0x001f280000300a00 */
[----:B------:R-:W4:Y:S01]  /*2e670*/  LDL.LU.64 R18, [R1+0xf78] ;  /* 0x000f780001127983 */ /* 0x000f220000300a00 */
        /* <DEDUP_REMOVED lines=8> */
[----:B0-----:R-:W4:Y:S04]  /*2e700*/  LDL.LU.64 R10, [R1+0x3508] ;  /* 0x00350800010a7983 */ /* 0x001f280000300a00 */
[----:B------:R-:W2:Y:S04]  /*2e710*/  LDL.LU.64 R8, [R1+0x3500] ;  /* 0x0035000001087983 */ /* 0x000ea80000300a00 */
[----:B------:R-:W-:Y:S04]  /*2e720*/  STL.64 [R1+0x34c8], R14 ;  /* 0x0034c80e01007387 */ /* 0x000fe80000100a00 */
[----:B------:R2:W-:Y:S01]  /*2e730*/  STL.64 [R1+0x34c0], R12 ;  /* 0x0034c00c01007387 */ /* 0x0005e20000100a00 */
[C---:B----4-:R-:W-:Y:S08]  /*2e740*/  HMMA.16816.F32 R16, R28.reuse, R10, R16 ;  /* 0x0000000a1c10723c */ /* 0x050ff00000001810 */
[C---:B--2---:R-:W-:Y:S01]  /*2e750*/  HMMA.16816.F32 R12, R28.reuse, R8, R56 ;  /* 0x000000081c0c723c */ /* 0x044fe20000001838 */
[----:B------:R-:W-:Y:S10]  /*2e760*/  STL.64 [R1+0x34a8], R10 ;  /* 0x0034a80a01007387 */ /* 0x000ff40000100a00 */
[----:B------:R-:W-:Y:S04]  /*2e770*/  STL.64 [R1+0xf70], R16 ;  /* 0x000f701001007387 */ /* 0x000fe80000100a00 */
[----:B------:R-:W-:Y:S04]  /*2e780*/  STL.64 [R1+0xf78], R18 ;  /* 0x000f781201007387 */ /* 0x000fe80000100a00 */
[----:B------:R-:W-:Y:S04]  /*2e790*/  STL.64 [R1+0x34a0], R8 ;  /* 0x0034a00801007387 */ /* 0x000fe80000100a00 */
[----:B------:R-:W-:Y:S04]  /*2e7a0*/  STL.64 [R1+0xf60], R12 ;  /* 0x000f600c01007387 */ /* 0x000fe80000100a00 */
[----:B------:R0:W-:Y:S02]  /*2e7b0*/  STL.64 [R1+0xf68], R14 ;  /* 0x000f680e01007387 */ /* 0x0001e40000100a00 */
[C---:B0-----:R-:W-:Y:S08]  /*2e7c0*/  HMMA.16816.F32 R12, R28.reuse, R6, R52 ;  /* 0x000000061c0c723c */ /* 0x041ff00000001834 */
[C---:B---3--:R-:W-:Y:S01]  /*2e7d0*/  HMMA.16816.F32 R8, R28.reuse, R4, R48 ;  /* 0x000000041c08723c */ /* 0x048fe20000001830 */
[----:B------:R-:W-:Y:S10]  /*2e7e0*/  STL.64 [R1+0x34b8], R6 ;  /* 0x0034b80601007387 */ /* 0x000ff40000100a00 */
[----:B------:R-:W-:Y:S04]  /*2e7f0*/  STL.64 [R1+0xf50], R12 ;  /* 0x000f500c01007387 */ /* 0x000fe80000100a00 */
[----:B------:R-:W-:Y:S04]  /*2e800*/  STL.64 [R1+0xf58], R14 ;  /* 0x000f580e01007387 */ /* 0x000fe80000100a00 */
[----:B------:R0:W-:Y:S02]  /*2e810*/  STL.64 [R1+0x34b0], R4 ;  /* 0x0034b00401007387 */ /* 0x0001e40000100a00 */
[----:B0-----:R-:W-:Y:S02]  /*2e820*/  HMMA.16816.F32 R4, R28, R2, R44 ;  /* 0x000000021c04723c */ /* 0x001fe4000000182c */
[----:B------:R0:W-:Y:S04]  /*2e830*/  STL.64 [R1+0xf40], R8 ;  /* 0x000f400801007387 */ /* 0x0001e80000100a00 */
[----:B------:R1:W-:Y:S04]  /*2e840*/  STL.64 [R1+0xf48], R10 ;  /* 0x000f480a01007387 */ /* 0x0003e80000100a00 */
[----:B------:R-:W2:Y:S04]  /*2e850*/  LDL.LU.64 R44, [R1+0xf30] ;  /* 0x000f3000012c7983 */ /* 0x000ea80000300a00 */
[----:B------:R-:W2:Y:S01]  /*2e860*/  LDL.LU.64 R46, [R1+0xf38] ;  /* 0x000f3800012e7983 */ /* 0x000ea20000300a00 */
[----:B------:R-:W-:-:S02]  /*2e870*/  IMAD R28, R41, 0x100, R40 ;  /* 0x00000100291c7824 */ /* 0x000fc400078e0228 */
[----:B------:R-:W-:Y:S02]  /*2e880*/  IMAD R29, R43, 0x100, R42 ;  /* 0x000001002b1d7824 */ /* 0x000fe400078e022a */
[----:B------:R3:W-:Y:S04]  /*2e890*/  STL.64 [R1+0x2f0], R4 ;  /* 0x0002f00401007387 */ /* 0x0007e80000100a00 */
[----:B------:R4:W-:Y:S04]  /*2e8a0*/  STL.64 [R1+0x2f8], R6 ;  /* 0x0002f80601007387 */ /* 0x0009e80000100a00 */
[----:B------:R-:W2:Y:S04]  /*2e8b0*/  LDL.LU.64 R16, [R1+0xf20] ;  /* 0x000f200001107983 */ /* 0x000ea80000300a00 */
[----:B------:R-:W2:Y:S04]  /*2e8c0*/  LDL.LU.64 R18, [R1+0xf28] ;  /* 0x000f280001127983 */ /* 0x000ea80000300a00 */
[----:B------:R-:W2:Y:S04]  /*2e8d0*/  LDL.LU.64 R12, [R1+0xf10] ;  /* 0x000f1000010c7983 */ /* 0x000ea80000300a00 */
[----:B------:R-:W2:Y:S04]  /*2e8e0*/  LDL.LU.64 R14, [R1+0xf18] ;  /* 0x000f1800010e7983 */ /* 0x000ea80000300a00 */
[----:B0-----:R-:W2:Y:S04]  /*2e8f0*/  LDL.LU.64 R8, [R1+0xf00] ;  /* 0x000f000001087983 */ /* 0x001ea80000300a00 */
[----:B-1----:R-:W2:Y:S04]  /*2e900*/  LDL.LU.64 R10, [R1+0xf08] ;  /* 0x000f0800010a7983 */ /* 0x002ea80000300a00 */
[----:B---3--:R-:W3:Y:S04]  /*2e910*/  LDL.LU.64 R4, [R1+0xef0] ;  /* 0x000ef00001047983 */ /* 0x008ee80000300a00 */
[----:B----4-:R-:W3:Y:S04]  /*2e920*/  LDL.LU.64 R6, [R1+0xef8] ;  /* 0x000ef80001067983 */ /* 0x010ee80000300a00 */
        /* <DEDUP_REMOVED lines=11> */
[----:B----4-:R0:W-:Y:S04]  /*2e9e0*/  STL.64 [R1+0x34d0], R40 ;  /* 0x0034d02801007387 */ /* 0x0101e80000100a00 */
[----:B------:R-:W2:Y:S04]  /*2e9f0*/  LDL.LU R38, [R1+0x11d4] ;  /* 0x0011d40001267983 */ /* 0x000ea80000300800 */
[----:B------:R-:W2:Y:S01]  /*2ea00*/  LDL.LU R39, [R1+0x11d0] ;  /* 0x0011d00001277983 */ /* 0x000ea20000300800 */
[C---:B------:R-:W-:Y:S08]  /*2ea10*/  HMMA.16816.F32 R16, R28.reuse, R34, R16 ;  /* 0x000000221c10723c */ /* 0x040ff00000001810 */
[C---:B------:R-:W-:Y:S08]  /*2ea20*/  HMMA.16816.F32 R12, R28.reuse, R32, R12 ;  /* 0x000000201c0c723c */ /* 0x040ff0000000180c */
[C---:B------:R-:W-:Y:S08]  /*2ea30*/  HMMA.16816.F32 R8, R28.reuse, R26, R8 ;  /* 0x0000001a1c08723c */ /* 0x040ff00000001808 */
[C---:B0-----:R-:W-:Y:S08]  /*2ea40*/  HMMA.16816.F32 R40, R28.reuse, R36, R44 ;  /* 0x000000241c28723c */ /* 0x041ff0000000182c */
[C---:B---3--:R-:W-:Y:S01]  /*2ea50*/  HMMA.16816.F32 R4, R28.reuse, R24, R4 ;  /* 0x000000181c04723c */ /* 0x048fe20000001804 */
[----:B------:R-:W3:Y:S04]  /*2ea60*/  LDL.LU R60, [R1+0x11dc] ;  /* 0x0011dc00013c7983 */ /* 0x000ee80000300800 */
[----:B------:R-:W3:Y:S04]  /*2ea70*/  LDL.LU R61, [R1+0x11d8] ;  /* 0x0011d800013d7983 */ /* 0x000ee80000300800 */
[----:B--2---:R-:W-:Y:S04]  /*2ea80*/  STL.64 [R1+0x34f8], R38 ;  /* 0x0034f82601007387 */ /* 0x004fe80000100a00 */
[----:B------:R0:W-:Y:S04]  /*2ea90*/  STL.64 [R1+0x34f0], R36 ;  /* 0x0034f02401007387 */ /* 0x0001e80000100a00 */
[----:B------:R-:W-:Y:S04]  /*2eaa0*/  STL.64 [R1+0xf30], R40 ;  /* 0x000f302801007387 */ /* 0x000fe80000100a00 */
[----:B------:R-:W-:Y:S04]  /*2eab0*/  STL.64 [R1+0xf38], R42 ;  /* 0x000f382a01007387 */ /* 0x000fe80000100a00 */
[----:B------:R1:W-:Y:S04]  /*2eac0*/  STL.64 [R1+0xf20], R16 ;  /* 0x000f201001007387 */ /* 0x0003e80000100a00 */
[----:B------:R2:W-:Y:S04]  /*2ead0*/  STL.64 [R1+0xf28], R18 ;  /* 0x000f281201007387 */ /* 0x0005e80000100a00 */
[----:B------:R4:W-:Y:S04]  /*2eae0*/  STL.64 [R1+0xf10], R12 ;  /* 0x000f100c01007387 */ /* 0x0009e80000100a00 */
[----:B------:R1:W-:Y:S04]  /*2eaf0*/  STL.64 [R1+0xf18], R14 ;  /* 0x000f180e01007387 */ /* 0x0003e80000100a00 */
[----:B0-----:R-:W3:Y:S04]  /*2eb00*/  LDL.LU.64 R36, [R1+0xee0] ;  /* 0x000ee00001247983 */ /* 0x001ee80000300a00 */
[----:B------:R-:W-:Y:S04]  /*2eb10*/  STL.64 [R1+0xf00], R8 ;  /* 0x000f000801007387 */ /* 0x000fe80000100a00 */
[----:B------:R-:W-:Y:S04]  /*2eb20*/  STL.64 [R1+0xf08], R10 ;  /* 0x000f080a01007387 */ /* 0x000fe80000100a00 */
[----:B------:R-:W3:Y:S04]  /*2eb30*/  LDL.LU.64 R38, [R1+0xee8] ;  /* 0x000ee80001267983 */ /* 0x000ee80000300a00 */
[----:B------:R0:W-:Y:S04]  /*2eb40*/  STL.64 [R1+0xef0], R4 ;  /* 0x000ef00401007387 */ /* 0x0001e80000100a00 */
[----:B------:R0:W-:Y:S04]  /*2eb50*/  STL.64 [R1+0xef8], R6 ;  /* 0x000ef80601007387 */ /* 0x0001e80000100a00 */
[----:B-1----:R-:W3:Y:S04]  /*2eb60*/  LDL.LU.64 R16, [R1+0xed0] ;  /* 0x000ed00001107983 */ /* 0x002ee80000300a00 */
[----:B--2---:R-:W2:Y:S04]  /*2eb70*/  LDL.LU.64 R18, [R1+0xed8] ;  /* 0x000ed80001127983 */ /* 0x004ea80000300a00 */
[----:B------:R-:W2:Y:S04]  /*2eb80*/  LDL.LU.64 R40, [R1+0xec0] ;  /* 0x000ec00001287983 */ /* 0x000ea80000300a00 */
[----:B------:R-:W2:Y:S04]  /*2eb90*/  LDL.LU.64 R42, [R1+0xec8] ;  /* 0x000ec800012a7983 */ /* 0x000ea80000300a00 */
[----:B----4-:R-:W4:Y:S04]  /*2eba0*/  LDL.LU.64 R12, [R1+0xeb0] ;  /* 0x000eb000010c7983 */ /* 0x010f280000300a00 */
[----:B------:R-:W4:Y:S04]  /*2ebb0*/  LDL.LU.64 R14, [R1+0xeb8] ;  /* 0x000eb800010e7983 */ /* 0x000f280000300a00 */
[----:B0-----:R-:W4:Y:S04]  /*2ebc0*/  LDL.LU.64 R4, [R1+0xea0] ;  /* 0x000ea00001047983 */ /* 0x001f280000300a00 */
        /* <DEDUP_REMOVED lines=11> */
[----:B------:R-:W-:Y:S04]  /*2ec80*/  STL.64 [R1+0x3498], R26 ;  /* 0x0034981a01007387 */ /* 0x000fe80000100a00 */
[----:B------:R0:W-:Y:S04]  /*2ec90*/  STL.64 [R1+0x3490], R24 ;  /* 0x0034901801007387 */ /* 0x0001e80000100a00 */
[----:B0-----:R-:W4:Y:S04]  /*2eca0*/  LDL.LU.64 R24, [R1+0xe80] ;  /* 0x000e800001187983 */ /* 0x001f280000300a00 */
[----:B------:R-:W4:Y:S01]  /*2ecb0*/  LDL.LU.64 R26, [R1+0xe88] ;  /* 0x000e8800011a7983 */ /* 0x000f220000300a00 */
[C---:B---3--:R-:W-:Y:S08]  /*2ecc0*/  HMMA.16816.F32 R36, R28.reuse, R22, R36 ;  /* 0x000000161c24723c */ /* 0x048ff00000001824 */
[C---:B--2---:R-:W-:Y:S11]  /*2ecd0*/  HMMA.16816.F32 R16, R28.reuse, R20, R16 ;  /* 0x000000141c10723c */ /* 0x044ff60000001810 */
[----:B------:R-:W-:Y:S04]  /*2ece0*/  STL.64 [R1+0xee0], R36 ;  /* 0x000ee02401007387 */ /* 0x000fe80000100a00 */
[----:B------:R0:W-:Y:S04]  /*2ecf0*/  STL.64 [R1+0xee8], R38 ;  /* 0x000ee82601007387 */ /* 0x0001e80000100a00 */
[----:B0-----:R-:W2:Y:S04]  /*2ed00*/  LDL.LU.64 R38, [R1+0x34f8] ;  /* 0x0034f80001267983 */ /* 0x001ea80000300a00 */
[----:B------:R-:W3:Y:S04]  /*2ed10*/  LDL.LU.64 R36, [R1+0x34f0] ;  /* 0x0034f00001247983 */ /* 0x000ee80000300a00 */
[----:B------:R-:W-:Y:S04]  /*2ed20*/  STL.64 [R1+0xed0], R16 ;  /* 0x000ed01001007387 */ /* 0x000fe80000100a00 */
[----:B------:R0:W-:Y:S04]  /*2ed30*/  STL.64 [R1+0xed8], R18 ;  /* 0x000ed81201007387 */ /* 0x0001e80000100a00 */
[----:B0-----:R-:W2:Y:S04]  /*2ed40*/  LDL.LU.64 R18, [R1+0x34e8] ;  /* 0x0034e80001127983 */ /* 0x001ea80000300a00 */
[----:B------:R-:W4:Y:S01]  /*2ed50*/  LDL.LU.64 R16, [R1+0x34e0] ;  /* 0x0034e00001107983 */ /* 0x000f220000300a00 */
[C---:B--2---:R-:W-:Y:S08]  /*2ed60*/  HMMA.16816.F32 R40, R28.reuse, R18, R40 ;  /* 0x000000121c28723c */ /* 0x044ff00000001828 */
[C---:B----4-:R-:W-:Y:S11]  /*2ed70*/  HMMA.16816.F32 R12, R28.reuse, R16, R12 ;  /* 0x000000101c0c723c */ /* 0x050ff6000000180c */
[----:B------:R-:W-:Y:S04]  /*2ed80*/  STL.64 [R1+0xec0], R40 ;  /* 0x000ec02801007387 */ /* 0x000fe80000100a00 */
[----:B------:R0:W-:Y:S04]  /*2ed90*/  STL.64 [R1+0xec8], R42 ;  /* 0x000ec82a01007387 */ /* 0x0001e80000100a00 */
[----:B0-----:R-:W2:Y:S04]  /*2eda0*/  LDL.LU.64 R42, [R1+0x34d8] ;  /* 0x0034d800012a7983 */ /* 0x001ea80000300a00 */
        /* <DEDUP_REMOVED lines=14> */
[----:B------:R-:W3:Y:S04]  /*2ee90*/  LDL.LU.64 R8, [R1+0x34a0] ;  /* 0x0034a00001087983 */ /* 0x000ee80000300a00 */
[----:B------:R-:W-:Y:S04]  /*2eea0*/  STL.64 [R1+0x3478], R14 ;  /* 0x0034780e01007387 */ /* 0x000fe80000100a00 */
[----:B------:R3:W-:Y:S01]  /*2eeb0*/  STL.64 [R1+0x3470], R12 ;  /* 0x0034700c01007387 */ /* 0x0007e20000100a00 */
[C---:B--2---:R-:W-:Y:S08]  /*2eec0*/  HMMA.16816.F32 R24, R28.reuse, R10, R24 ;  /* 0x0000000a1c18723c */ /* 0x044ff00000001818 */
[C---:B---3--:R-:W-:Y:S01]  /*2eed0*/  HMMA.16816.F32 R12, R28.reuse, R8, R56 ;  /* 0x000000081c0c723c */ /* 0x048fe20000001838 */
[----:B------:R-:W-:Y:S10]  /*2eee0*/  STL.64 [R1+0x3458], R10 ;  /* 0x0034580a01007387 */ /* 0x000ff40000100a00 */
[----:B------:R-:W-:Y:S04]  /*2eef0*/  STL.64 [R1+0xe80], R24 ;  /* 0x000e801801007387 */ /* 0x000fe80000100a00 */
[----:B------:R-:W-:Y:S04]  /*2ef00*/  STL.64 [R1+0xe88], R26 ;  /* 0x000e881a01007387 */ /* 0x000fe80000100a00 */
[----:B------:R-:W-:Y:S04]  /*2ef10*/  STL.64 [R1+0x3450], R8 ;  /* 0x0034500801007387 */ /* 0x000fe80000100a00 */
[----:B------:R-:W-:Y:S04]  /*2ef20*/  STL.64 [R1+0xe70], R12 ;  /* 0x000e700c01007387 */ /* 0x000fe80000100a00 */
[----:B------:R0:W-:Y:S02]  /*2ef30*/  STL.64 [R1+0xe78], R14 ;  /* 0x000e780e01007387 */ /* 0x0001e40000100a00 */
[C---:B0-----:R-:W-:Y:S02]  /*2ef40*/  HMMA.16816.F32 R12, R28.reuse, R6, R52 ;  /* 0x000000061c0c723c */ /* 0x041fe40000001834 */
[----:B------:R-:W-:Y:S06]  /*2ef50*/  STL.64 [R1+0x3468], R6 ;  /* 0x0034680601007387 */ /* 0x000fec0000100a00 */
[C---:B------:R-:W-:Y:S11]  /*2ef60*/  HMMA.16816.F32 R8, R28.reuse, R4, R48 ;  /* 0x000000041c08723c */ /* 0x040ff60000001830 */
[----:B------:R-:W-:Y:S04]  /*2ef70*/  STL.64 [R1+0xe60], R12 ;  /* 0x000e600c01007387 */ /* 0x000fe80000100a00 */
[----:B------:R-:W-:Y:S04]  /*2ef80*/  STL.64 [R1+0xe68], R14 ;  /* 0x000e680e01007387 */ /* 0x000fe80000100a00 */
[----:B------:R0:W-:Y:S02]  /*2ef90*/  STL.64 [R1+0x3460], R4 ;  /* 0x0034600401007387 */ /* 0x0001e40000100a00 */
[----:B0-----:R-:W-:Y:S02]  /*2efa0*/  HMMA.16816.F32 R4, R28, R2, R44 ;  /* 0x000000021c04723c */ /* 0x001fe4000000182c */
[----:B------:R0:W-:Y:S04]  /*2efb0*/  STL.64 [R1+0xe50], R8 ;  /* 0x000e500801007387 */ /* 0x0001e80000100a00 */
[----:B------:R1:W-:Y:S04]  /*2efc0*/  STL.64 [R1+0xe58], R10 ;  /* 0x000e580a01007387 */ /* 0x0003e80000100a00 */
[----:B0-----:R-:W2:Y:S09]  /*2efd0*/  LDL.LU.64 R8, [R1+0xe40] ;  /* 0x000e400001087983 */ /* 0x001eb20000300a00 */
[----:B------:R0:W-:Y:S04]  /*2efe0*/  STL.64 [R1+0x2e0], R4 ;  /* 0x0002e00401007387 */ /* 0x0001e80000100a00 */
[----:B------:R3:W-:Y:S04]  /*2eff0*/  STL.64 [R1+0x2e8], R6 ;  /* 0x0002e80601007387 */ /* 0x0007e80000100a00 */
[----:B-1----:R-:W2:Y:S01]  /*2f000*/  LDL.LU.64 R10, [R1+0xe48] ;  /* 0x000e4800010a7983 */ /* 0x002ea20000300a00 */
[----:B----4-:R-:W-:-:S03]  /*2f010*/  IMAD R28, R41, 0x100, R40 ;  /* 0x00000100291c7824 */ /* 0x010fc600078e0228 */
[----:B0-----:R-:W4:Y:S04]  /*2f020*/  LDL.LU.64 R4, [R1+0xe30] ;  /* 0x000e300001047983 */ /* 0x001f280000300a00 */
[----:B---3--:R-:W4:Y:S04]  /*2f030*/  LDL.LU.64 R6, [R1+0xe38] ;  /* 0x000e380001067983 */ /* 0x008f280000300a00 */
[----:B------:R-:W3:Y:S04]  /*2f040*/  LDL.LU.64 R24, [R1+0xe20] ;  /* 0x000e200001187983 */ /* 0x000ee80000300a00 */
[----:B------:R-:W3:Y:S04]  /*2f050*/  LDL.LU.64 R26, [R1+0xe28] ;  /* 0x000e2800011a7983 */ /* 0x000ee80000300a00 */
[----:B------:R-:W3:Y:S04]  /*2f060*/  LDL.LU.64 R56, [R1+0xe10] ;  /* 0x000e100001387983 */ /* 0x000ee80000300a00 */
[----:B------:R-:W3:Y:S04]  /*2f070*/  LDL.LU.64 R58, [R1+0xe18] ;  /* 0x000e1800013a7983 */ /* 0x000ee80000300a00 */
[----:B------:R-:W3:Y:S04]  /*2f080*/  LDL.LU.64 R52, [R1+0xe00] ;  /* 0x000e000001347983 */ /* 0x000ee80000300a00 */
[----:B------:R-:W3:Y:S04]  /*2f090*/  LDL.LU.64 R54, [R1+0xe08] ;  /* 0x000e080001367983 */ /* 0x000ee80000300a00 */
[----:B------:R-:W3:Y:S04]  /*2f0a0*/  LDL.LU.64 R48, [R1+0xdf0] ;  /* 0x000df00001307983 */ /* 0x000ee80000300a00 */
[----:B------:R-:W3:Y:S04]  /*2f0b0*/  LDL.LU.64 R50, [R1+0xdf8] ;  /* 0x000df80001327983 */ /* 0x000ee80000300a00 */
[----:B------:R-:W3:Y:S01]  /*2f0c0*/  LDL.LU R40, [R1+0x11e4] ;  /* 0x0011e40001287983 */ /* 0x000ee20000300800 */
[----:B------:R-:W-:-:S03]  /*2f0d0*/  IMAD R29, R43, 0x100, R42 ;  /* 0x000001002b1d7824 */ /* 0x000fc600078e022a */
[----:B------:R-:W3:Y:S04]  /*2f0e0*/  LDL.LU R41, [R1+0x11e0] ;  /* 0x0011e00001297983 */ /* 0x000ee80000300800 */
[----:B------:R-:W3:Y:S04]  /*2f0f0*/  LDL.LU R42, [R1+0x11ec] ;  /* 0x0011ec00012a7983 */ /* 0x000ee80000300800 */
[----:B------:R-:W3:Y:S01]  /*2f100*/  LDL.LU R43, [R1+0x11e8] ;  /* 0x0011e800012b7983 */ /* 0x000ee20000300800 */
[----:B------:R-:W-:Y:S02]  /*2f110*/  IMAD R30, R39, 0x100, R38 ;  /* 0x00000100271e7824 */ /* 0x000fe400078e0226 */
[----:B------:R-:W-:Y:S01]  /*2f120*/  IMAD R31, R61, 0x100, R60 ;  /* 0x000001003d1f7824 */ /* 0x000fe200078e023c */
[----:B------:R-:W-:-:S02]  /*2f130*/  F2FP.F16.E4M3.UNPACK_B R28, R28 ;  /* 0x0000001cff1c723e */ /* 0x000fc400020006ff */
[----:B------:R-:W-:Y:S02]  /*2f140*/  F2FP.F16.E4M3.UNPACK_B R29, R29 ;  /* 0x0000001dff1d723e */ /* 0x000fe400020006ff */
[----:B------:R-:W-:Y:S02]  /*2f150*/  F2FP.F16.E4M3.UNPACK_B R30, R30 ;  /* 0x0000001eff1e723e */ /* 0x000fe400020006ff */
[----:B------:R-:W-:-:S07]  /*2f160*/  F2FP.F16.E4M3.UNPACK_B R31, R31 ;  /* 0x0000001fff1f723e */ /* 0x000fce00020006ff */
[C---:B--2---:R-:W-:Y:S08]  /*2f170*/  HMMA.16816.F32 R8, R28.reuse, R36, R8 ;  /* 0x000000241c08723c */ /* 0x044ff00000001808 */
[C---:B----4-:R-:W-:Y:S08]  /*2f180*/  HMMA.16816.F32 R4, R28.reuse, R34, R4 ;  /* 0x000000221c04723c */ /* 0x050ff00000001804 */
[C---:B---3--:R-:W-:Y:S01]  /*2f190*/  HMMA.16816.F32 R24, R28.reuse, R32, R24 ;  /* 0x000000201c18723c */ /* 0x048fe20000001818 */
[----:B------:R-:W-:Y:S04]  /*2f1a0*/  STL.64 [R1+0x3488], R42 ;  /* 0x0034882a01007387 */ /* 0x000fe80000100a00 */
[----:B------:R0:W-:Y:S04]  /*2f1b0*/  STL.64 [R1+0x3480], R40 ;  /* 0x0034802801007387 */ /* 0x0001e80000100a00 */
[----:B------:R-:W2:Y:S04]  /*2f1c0*/  LDL.LU R38, [R1+0x11f4] ;  /* 0x0011f40001267983 */ /* 0x000ea80000300800 */
[----:B------:R-:W2:Y:S04]  /*2f1d0*/  LDL.LU R39, [R1+0x11f0] ;  /* 0x0011f00001277983 */ /* 0x000ea80000300800 */
[----:B------:R-:W3:Y:S04]  /*2f1e0*/  LDL.LU R60, [R1+0x11fc] ;  /* 0x0011fc00013c7983 */ /* 0x000ee80000300800 */
[----:B------:R-:W3:Y:S04]  /*2f1f0*/  LDL.LU R61, [R1+0x11f8] ;  /* 0x0011f800013d7983 */ /* 0x000ee80000300800 */
[----:B------:R-:W4:Y:S04]  /*2f200*/  LDL.LU.64 R44, [R1+0xde0] ;  /* 0x000de000012c7983 */ /* 0x000f280000300a00 */
[----:B------:R-:W-:Y:S04]  /*2f210*/  STL.64 [R1+0xe40], R8 ;  /* 0x000e400801007387 */ /* 0x000fe80000100a00 */
[----:B------:R-:W-:Y:S04]  /*2f220*/  STL.64 [R1+0xe48], R10 ;  /* 0x000e480a01007387 */ /* 0x000fe80000100a00 */
[----:B------:R-:W4:Y:S04]  /*2f230*/  LDL.LU.64 R46, [R1+0xde8] ;  /* 0x000de800012e7983 */ /* 0x000f280000300a00 */
[----:B------:R1:W-:Y:S04]  /*2f240*/  STL.64 [R1+0xe30], R4 ;  /* 0x000e300401007387 */ /* 0x0003e80000100a00 */
[----:B------:R1:W-:Y:S04]  /*2f250*/  STL.64 [R1+0xe38], R6 ;  /* 0x000e380601007387 */ /* 0x0003e80000100a00 */
[----:B0-----:R-:W2:Y:S04]  /*2f260*/  LDL.LU.64 R40, [R1+0xdd0] ;  /* 0x000dd00001287983 */ /* 0x001ea80000300a00 */
[----:B------:R-:W2:Y:S04]  /*2f270*/  LDL.LU.64 R42, [R1+0xdd8] ;  /* 0x000dd800012a7983 */ /* 0x000ea80000300a00 */
[----:B------:R-:W3:Y:S04]  /*2f280*/  LDL.LU.64 R12, [R1+0xdc0] ;  /* 0x000dc000010c7983 */ /* 0x000ee80000300a00 */
[----:B------:R-:W3:Y:S04]  /*2f290*/  LDL.LU.64 R14, [R1+0xdc8] ;  /* 0x000dc800010e7983 */ /* 0x000ee80000300a00 */
[----:B-1----:R-:W3:Y:S04]  /*2f2a0*/  LDL.LU.64 R4, [R1+0xdb0] ;  /* 0x000db00001047983 */ /* 0x002ee80000300a00 */
[----:B------:R-:W3:Y:S04]  /*2f2b0*/  LDL.LU.64 R6, [R1+0xdb8] ;  /* 0x000db80001067983 */ /* 0x000ee80000300a00 */
[----:B------:R-:W3:Y:S04]  /*2f2c0*/  LDL.LU.64 R8, [R1+0xda0] ;  /* 0x000da00001087983 */ /* 0x000ee80000300a00 */
[----:B------:R-:W3:Y:S04]  /*2f2d0*/  LDL.LU.64 R10, [R1+0xda8] ;  /* 0x000da800010a7983 */ /* 0x000ee80000300a00 */
[----:B------:R-:W-:Y:S04]  /*2f2e0*/  STL.64 [R1+0xe20], R24 ;  /* 0x000e201801007387 */ /* 0x000fe80000100a00 */
[----:B------:R0:W-:Y:S04]  /*2f2f0*/  STL.64 [R1+0xe28], R26 ;  /* 0x000e281a01007387 */ /* 0x0001e80000100a00 */
[----:B0-----:R-:W3:Y:S04]  /*2f300*/  LDL.LU.64 R26, [R1+0x3498] ;  /* 0x00349800011a7983 */ /* 0x001ee80000300a00 */
[----:B------:R-:W3:Y:S01]  /*2f310*/  LDL.LU.64 R24, [R1+0x3490] ;  /* 0x0034900001187983 */ /* 0x000ee20000300a00 */
[C---:B------:R-:W-:Y:S08]  /*2f320*/  HMMA.16816.F32 R48, R28.reuse, R22, R48 ;  /* 0x000000161c30723c */ /* 0x040ff00000001830 */
[C---:B----4-:R-:W-:Y:S08]  /*2f330*/  HMMA.16816.F32 R44, R28.reuse, R20, R44 ;  /* 0x000000141c2c723c */ /* 0x050ff0000000182c */
[C---:B--2---:R-:W-:Y:S08]  /*2f340*/  HMMA.16816.F32 R40, R28.reuse, R18, R40 ;  /* 0x000000121c28723c */ /* 0x044ff00000001828 */
[C---:B---3--:R-:W-:Y:S08]  /*2f350*/  HMMA.16816.F32 R12, R28.reuse, R16, R12 ;  /* 0x000000101c0c723c */ /* 0x048ff0000000180c */
[C---:B------:R-:W-:Y:S08]  /*2f360*/  HMMA.16816.F32 R56, R28.reuse, R26, R56 ;  /* 0x0000001a1c38723c */ /* 0x040ff00000001838 */
[C---:B------:R-:W-:Y:S11]  /*2f370*/  HMMA.16816.F32 R52, R28.reuse, R24, R52 ;  /* 0x000000181c34723c */ /* 0x040ff60000001834 */
[----:B------:R0:W-:Y:S04]  /*2f380*/  STL.64 [R1+0xe10], R56 ;  /* 0x000e103801007387 */ /* 0x0001e80000100a00 */
[----:B------:R1:W-:Y:S04]  /*2f390*/  STL.64 [R1+0xe18], R58 ;  /* 0x000e183a01007387 */ /* 0x0003e80000100a00 */
[----:B0-----:R-:W2:Y:S04]  /*2f3a0*/  LDL.LU.64 R56, [R1+0xd80] ;  /* 0x000d800001387983 */ /* 0x001ea80000300a00 */
[----:B------:R0:W-:Y:S04]  /*2f3b0*/  STL.64 [R1+0xe00], R52 ;  /* 0x000e003401007387 */ /* 0x0001e80000100a00 */
[----:B------:R3:W-:Y:S04]  /*2f3c0*/  STL.64 [R1+0xe08], R54 ;  /* 0x000e083601007387 */ /* 0x0007e80000100a00 */
[----:B-1----:R-:W2:Y:S04]  /*2f3d0*/  LDL.LU.64 R58, [R1+0xd88] ;  /* 0x000d8800013a7983 */ /* 0x002ea80000300a00 */
[----:B------:R1:W-:Y:S04]  /*2f3e0*/  STL.64 [R1+0xdf0], R48 ;  /* 0x000df03001007387 */ /* 0x0003e80000100a00 */
[----:B------:R4:W-:Y:S04]  /*2f3f0*/  STL.64 [R1+0xdf8], R50 ;  /* 0x000df83201007387 */ /* 0x0009e80000100a00 */
[----:B0-----:R-:W2:Y:S04]  /*2f400*/  LDL.LU.64 R52, [R1+0xd70] ;  /* 0x000d700001347983 */ /* 0x001ea80000300a00 */
[----:B---3--:R-:W3:Y:S04]  /*2f410*/  LDL.LU.64 R54, [R1+0xd78] ;  /* 0x000d780001367983 */ /* 0x008ee80000300a00 */
[----:B-1----:R-:W2:Y:S04]  /*2f420*/  LDL.LU.64 R48, [R1+0xd60] ;  /* 0x000d600001307983 */ /* 0x002ea80000300a00 */
[----:B----4-:R-:W4:Y:S04]  /*2f430*/  LDL.LU.64 R50, [R1+0xd68] ;  /* 0x000d680001327983 */ /* 0x010f280000300a00 */
        /* <DEDUP_REMOVED lines=17> */
[----:B------:R-:W4:Y:S04]  /*2f550*/  LDL.LU.64 R4, [R1+0x3460] ;  /* 0x0034600001047983 */ /* 0x000f280000300a00 */
[----:B------:R-:W-:Y:S04]  /*2f560*/  STL.64 [R1+0xda0], R8 ;  /* 0x000da00801007387 */ /* 0x000fe80000100a00 */
[----:B------:R0:W-:Y:S04]  /*2f570*/  STL.64 [R1+0xda8], R10 ;  /* 0x000da80a01007387 */ /* 0x0001e80000100a00 */
[----:B0-----:R-:W3:Y:S04]  /*2f580*/  LDL.LU.64 R10, [R1+0x3458] ;  /* 0x00345800010a7983 */ /* 0x001ee80000300a00 */
[----:B------:R-:W2:Y:S04]  /*2f590*/  LDL.LU.64 R8, [R1+0x3450] ;  /* 0x0034500001087983 */ /* 0x000ea80000300a00 */
[----:B------:R-:W-:Y:S04]  /*2f5a0*/  STL.64 [R1+0x3438], R14 ;  /* 0x0034380e01007387 */ /* 0x000fe80000100a00 */
[----:B------:R0:W-:Y:S04]  /*2f5b0*/  STL.64 [R1+0x3430], R12 ;  /* 0x0034300c01007387 */ /* 0x0001e80000100a00 */
[----:B0-----:R-:W3:Y:S04]  /*2f5c0*/  LDL.LU.64 R12, [R1+0xd90] ;  /* 0x000d9000010c7983 */ /* 0x001ee80000300a00 */
[----:B------:R-:W3:Y:S02]  /*2f5d0*/  LDL.LU.64 R14, [R1+0xd98] ;  /* 0x000d9800010e7983 */ /* 0x000ee40000300a00 */
[----:B---3--:R-:W-:-:S15]  /*2f5e0*/  HMMA.16816.F32 R12, R28, R10, R12 ;  /* 0x0000000a1c0c723c */ /* 0x008fde000000180c */
[----:B------:R-:W-:-:S04]  /*2f5f0*/  NOP ;  /* 0x0000000000007918 */ /* 0x000fc80000000000 */
[----:B------:R0:W-:Y:S04]  /*2f600*/  STL.64 [R1+0xd90], R12 ;  /* 0x000d900c01007387 */ /* 0x0001e80000100a00 */
[----:B------:R1:W-:Y:S04]  /*2f610*/  STL.64 [R1+0xd98], R14 ;  /* 0x000d980e01007387 */ /* 0x0003e80000100a00 */
[----:B0-----:R-:W3:Y:S04]  /*2f620*/  LDL.LU.64 R12, [R1+0xd50] ;  /* 0x000d5000010c7983 */ /* 0x001ee80000300a00 */
[----:B-1----:R-:W3:Y:S01]  /*2f630*/  LDL.LU.64 R14, [R1+0xd58] ;  /* 0x000d5800010e7983 */ /* 0x002ee20000300a00 */
[C---:B--2---:R-:W-:Y:S08]  /*2f640*/  HMMA.16816.F32 R56, R28.reuse, R8, R56 ;  /* 0x000000081c38723c */ /* 0x044ff00000001838 */
[C---:B------:R-:W-:Y:S01]  /*2f650*/  HMMA.16816.F32 R52, R28.reuse, R6, R52 ;  /* 0x000000061c34723c */ /* 0x040fe20000001834 */
[----:B------:R-:W-:Y:S04]  /*2f660*/  STL.64 [R1+0x3418], R10 ;  /* 0x0034180a01007387 */ /* 0x000fe80000100a00 */
[----:B------:R4:W-:Y:S03]  /*2f670*/  STL.64 [R1+0x3410], R8 ;  /* 0x0034100801007387 */ /* 0x0009e60000100a00 */
[C---:B----4-:R-:W-:Y:S03]  /*2f680*/  HMMA.16816.F32 R8, R28.reuse, R4, R48 ;  /* 0x000000041c08723c */ /* 0x050fe60000001830 */
[----:B------:R-:W-:Y:S04]  /*2f690*/  STL.64 [R1+0xd80], R56 ;  /* 0x000d803801007387 */ /* 0x000fe80000100a00 */
[----:B------:R-:W-:Y:S04]  /*2f6a0*/  STL.64 [R1+0xd88], R58 ;  /* 0x000d883a01007387 */ /* 0x000fe80000100a00 */
[----:B------:R-:W-:Y:S04]  /*2f6b0*/  STL.64 [R1+0x3428], R6 ;  /* 0x0034280601007387 */ /* 0x000fe80000100a00 */
[----:B------:R-:W-:Y:S04]  /*2f6c0*/  STL.64 [R1+0xd70], R52 ;  /* 0x000d703401007387 */ /* 0x000fe80000100a00 */
[----:B------:R-:W-:Y:S04]  /*2f6d0*/  STL.64 [R1+0xd78], R54 ;  /* 0x000d783601007387 */ /* 0x000fe80000100a00 */
[----:B------:R0:W-:Y:S02]  /*2f6e0*/  STL.64 [R1+0x3420], R4 ;  /* 0x0034200401007387 */ /* 0x0001e40000100a00 */
[----:B0-----:R-:W-:Y:S01]  /*2f6f0*/  HMMA.16816.F32 R4, R28, R2, R44 ;  /* 0x000000021c04723c */ /* 0x001fe2000000182c */
[----:B------:R-:W-:-:S02]  /*2f700*/  IMAD R28, R41, 0x100, R40 ;  /* 0x00000100291c7824 */ /* 0x000fc400078e0228 */
[----:B------:R-:W-:Y:S02]  /*2f710*/  IMAD R29, R43, 0x100, R42 ;  /* 0x000001002b1d7824 */ /* 0x000fe400078e022a */
[----:B------:R-:W-:Y:S02]  /*2f720*/  IMAD R30, R39, 0x100, R38 ;  /* 0x00000100271e7824 */ /* 0x000fe400078e0226 */
[----:B------:R-:W-:Y:S01]  /*2f730*/  IMAD R31, R61, 0x100, R60 ;  /* 0x000001003d1f7824 */ /* 0x000fe200078e023c */
[----:B------:R-:W-:Y:S02]  /*2f740*/  F2FP.F16.E4M3.UNPACK_B R28, R28 ;  /* 0x0000001cff1c723e */ /* 0x000fe400020006ff */
[----:B------:R-:W-:Y:S02]  /*2f750*/  F2FP.F16.E4M3.UNPACK_B R29, R29 ;  /* 0x0000001dff1d723e */ /* 0x000fe400020006ff */
[----:B------:R-:W-:Y:S02]  /*2f760*/  F2FP.F16.E4M3.UNPACK_B R30, R30 ;  /* 0x0000001eff1e723e */ /* 0x000fe400020006ff */
[----:B------:R-:W-:Y:S01]  /*2f770*/  F2FP.F16.E4M3.UNPACK_B R31, R31 ;  /* 0x0000001fff1f723e */ /* 0x000fe200020006ff */
[----:B------:R-:W-:Y:S04]  /*2f780*/  STL.64 [R1+0xd60], R8 ;  /* 0x000d600801007387 */ /* 0x000fe80000100a00 */
[----:B------:R-:W-:Y:S04]  /*2f790*/  STL.64 [R1+0xd68], R10 ;  /* 0x000d680a01007387 */ /* 0x000fe80000100a00 */
[----:B------:R-:W-:Y:S04]  /*2f7a0*/  STL.64 [R1+0x2d0], R4 ;  /* 0x0002d00401007387 */ /* 0x000fe80000100a00 */
[----:B------:R3:W-:Y:S04]  /*2f7b0*/  STL.64 [R1+0x2d8], R6 ;  /* 0x0002d80601007387 */ /* 0x0007e80000100a00 */
[----:B------:R-:W2:Y:S04]  /*2f7c0*/  LDL.LU.64 R48, [R1+0xd40] ;  /* 0x000d400001307983 */ /* 0x000ea80000300a00 */
[----:B------:R-:W2:Y:S01]  /*2f7d0*/  LDL.LU.64 R50, [R1+0xd48] ;  /* 0x000d480001327983 */ /* 0x000ea20000300a00 */
[----:B---3--:R-:W-:-:S15]  /*2f7e0*/  HMMA.16816.F32 R4, R28, R36, R12 ;  /* 0x000000241c04723c */ /* 0x008fde000000180c */
[----:B------:R-:W-:-:S04]  /*2f7f0*/  NOP ;  /* 0x0000000000007918 */ /* 0x000fc80000000000 */
[----:B------:R0:W-:Y:S04]  /*2f800*/  STL.64 [R1+0xd50], R4 ;  /* 0x000d500401007387 */ /* 0x0001e80000100a00 */
[----:B------:R1:W-:Y:S04]  /*2f810*/  STL.64 [R1+0xd58], R6 ;  /* 0x000d580601007387 */ /* 0x0003e80000100a00 */
[----:B------:R-:W3:Y:S04]  /*2f820*/  LDL.LU.64 R44, [R1+0xd30] ;  /* 0x000d3000012c7983 */ /* 0x000ee80000300a00 */
[----:B------:R-:W3:Y:S04]  /*2f830*/  LDL.LU.64 R46, [R1+0xd38] ;  /* 0x000d3800012e7983 */ /* 0x000ee80000300a00 */
[----:B------:R-:W4:Y:S04]  /*2f840*/  LDL.LU.64 R12, [R1+0xd20] ;  /* 0x000d2000010c7983 */ /* 0x000f280000300a00 */
[----:B------:R-:W4:Y:S04]  /*2f850*/  LDL.LU.64 R14, [R1+0xd28] ;  /* 0x000d2800010e7983 */ /* 0x000f280000300a00 */
[----:B------:R-:W3:Y:S04]  /*2f860*/  LDL.LU.64 R8, [R1+0xd10] ;  /* 0x000d100001087983 */ /* 0x000ee80000300a00 */
[----:B------:R-:W3:Y:S04]  /*2f870*/  LDL.LU.64 R10, [R1+0xd18] ;  /* 0x000d1800010a7983 */ /* 0x000ee80000300a00 */
[----:B0-----:R-:W3:Y:S04]  /*2f880*/  LDL.LU.64 R4, [R1+0xd00] ;  /* 0x000d000001047983 */ /* 0x001ee80000300a00 */
[----:B-1----:R-:W3:Y:S04]  /*2f890*/  LDL.LU.64 R6, [R1+0xd08] ;  /* 0x000d080001067983 */ /* 0x002ee80000300a00 */
[----:B------:R-:W3:Y:S04]  /*2f8a0*/  LDL.LU R40, [R1+0x1204] ;  /* 0x0012040001287983 */ /* 0x000ee80000300800 */
[----:B------:R-:W3:Y:S04]  /*2f8b0*/  LDL.LU R41, [R1+0x1200] ;  /* 0x0012000001297983 */ /* 0x000ee80000300800 */
[----:B------:R-:W3:Y:S04]  /*2f8c0*/  LDL.LU R42, [R1+0x120c] ;  /* 0x00120c00012a7983 */ /* 0x000ee80000300800 */
[----:B------:R-:W3:Y:S01]  /*2f8d0*/  LDL.LU R43, [R1+0x1208] ;  /* 0x00120800012b7983 */ /* 0x000ee20000300800 */
[C---:B--2---:R-:W-:Y:S08]  /*2f8e0*/  HMMA.16816.F32 R48, R28.reuse, R34, R48 ;  /* 0x000000221c30723c */ /* 0x044ff00000001830 */
[C---:B----4-:R-:W-:Y:S01]  /*2f8f0*/  HMMA.16816.F32 R12, R28.reuse, R26, R12 ;  /* 0x0000001a1c0c723c */ /* 0x050fe2000000180c */
[----:B---3--:R-:W-:Y:S04]  /*2f900*/  STL.64 [R1+0x3448], R42 ;  /* 0x0034482a01007387 */ /* 0x008fe80000100a00 */
[----:B------:R0:W-:Y:S04]  /*2f910*/  STL.64 [R1+0x3440], R40 ;  /* 0x0034402801007387 */ /* 0x0001e80000100a00 */
[----:B------:R-:W2:Y:S04]  /*2f920*/  LDL.LU R38, [R1+0x121c] ;  /* 0x00121c0001267983 */ /* 0x000ea80000300800 */
[----:B------:R-:W2:Y:S04]  /*2f930*/  LDL.LU R39, [R1+0x1210] ;  /* 0x0012100001277983 */ /* 0x000ea80000300800 */
[----:B------:R-:W3:Y:S04]  /*2f940*/  LDL.LU R60, [R1+0x1224] ;  /* 0x00122400013c7983 */ /* 0x000ee80000300800 */
[----:B------:R-:W3:Y:S01]  /*2f950*/  LDL.LU R61, [R1+0x1220] ;  /* 0x00122000013d7983 */ /* 0x000ee20000300800 */
[C---:B0-----:R-:W-:Y:S03]  /*2f960*/  HMMA.16816.F32 R40, R28.reuse, R32, R44 ;  /* 0x000000201c28723c */ /* 0x041fe6000000182c */
[----:B------:R-:W-:Y:S04]  /*2f970*/  STL.64 [R1+0xd40], R48 ;  /* 0x000d403001007387 */ /* 0x000fe80000100a00 */
[----:B------:R-:W-:Y:S04]  /*2f980*/  STL.64 [R1+0xd48], R50 ;  /* 0x000d483201007387 */ /* 0x000fe80000100a00 */
[----:B------:R-:W4:Y:S08]  /*2f990*/  LDL.LU.64 R44, [R1+0xcf0] ;  /* 0x000cf000012c7983 */ /* 0x000f300000300a00 */
        /* <DEDUP_REMOVED lines=72> */
[----:B------:R1:W-:Y:S01]  /*2fe20*/  STL.64 [R1+0xc78], R10 ;  /* 0x000c780a01007387 */ /* 0x0003e20000100a00 */
[----:B------:R-:W-:-:S02]  /*2fe30*/  IMAD R28, R41, 0x100, R40 ;  /* 0x00000100291c7824 */ /* 0x000fc400078e0228 */
[----:B------:R-:W-:Y:S01]  /*2fe40*/  IMAD R29, R43, 0x100, R42 ;  /* 0x000001002b1d7824 */ /* 0x000fe200078e022a */
[----:B0-----:R-:W2:Y:S04]  /*2fe50*/  LDL.LU.64 R8, [R1+0xc60] ;  /* 0x000c600001087983 */ /* 0x001ea80000300a00 */
[----:B-1----:R-:W2:Y:S05]  /*2fe60*/  LDL.LU.64 R10, [R1+0xc68] ;  /* 0x000c6800010a7983 */ /* 0x002eaa0000300a00 */
        /* <DEDUP_REMOVED lines=114> */
[----:B------:R1:W-:Y:S04]  /*30590*/  STL.64 [R1+0xb88], R10 ;  /* 0x000b880a01007387 */ /* 0x0003e80000100a00 */
[----:B------:R-:W2:Y:S09]  /*305a0*/  LDL.LU.64 R44, [R1+0xb70] ;  /* 0x000b7000012c7983 */ /* 0x000eb20000300a00 */
[----:B------:R3:W-:Y:S04]  /*305b0*/  STL.64 [R1+0x2b0], R4 ;  /* 0x0002b00401007387 */ /* 0x0007e80000100a00 */
[----:B------:R0:W-:Y:S04]  /*305c0*/  STL.64 [R1+0x2b8], R6 ;  /* 0x0002b80601007387 */ /* 0x0001e80000100a00 */
[----:B------:R-:W2:Y:S04]  /*305d0*/  LDL.LU.64 R46, [R1+0xb78] ;  /* 0x000b7800012e7983 */ /* 0x000ea80000300a00 */
[----:B------:R-:W2:Y:S04]  /*305e0*/  LDL.LU.64 R48, [R1+0xb60] ;  /* 0x000b600001307983 */ /* 0x000ea80000300a00 */
[----:B------:R-:W2:Y:S04]  /*305f0*/  LDL.LU.64 R50, [R1+0xb68] ;  /* 0x000b680001327983 */ /* 0x000ea80000300a00 */
[----:B------:R-:W2:Y:S04]  /*30600*/  LDL.LU.64 R12, [R1+0xb50] ;  /* 0x000b5000010c7983 */ /* 0x000ea80000300a00 */
[----:B------:R-:W2:Y:S04]  /*30610*/  LDL.LU.64 R14, [R1+0xb58] ;  /* 0x000b5800010e7983 */ /* 0x000ea80000300a00 */
[----:B0-----:R-:W2:Y:S04]  /*30620*/  LDL.LU.64 R8, [R1+0xb40] ;  /* 0x000b400001087983 */ /* 0x001ea80000300a00 */
[----:B-1----:R-:W2:Y:S04]  /*30630*/  LDL.LU.64 R10, [R1+0xb48] ;  /* 0x000b4800010a7983 */ /* 0x002ea80000300a00 */
[----:B---3--:R-:W3:Y:S04]  /*30640*/  LDL.LU.64 R4, [R1+0xb30] ;  /* 0x000b300001047983 */ /* 0x008ee80000300a00 */
[----:B------:R-:W3:Y:S01]  /*30650*/  LDL.LU.64 R6, [R1+0xb38] ;  /* 0x000b380001067983 */ /* 0x000ee20000300a00 */
[----:B----4-:R-:W-:-:S02]  /*30660*/  IMAD R28, R41, 0x100, R40 ;  /* 0x00000100291c7824 */ /* 0x010fc400078e0228 */
[----:B------:R-:W-:Y:S02]  /*30670*/  IMAD R29, R43, 0x100, R42 ;  /* 0x000001002b1d7824 */ /* 0x000fe400078e022a */
[----:B------:R-:W-:Y:S02]  /*30680*/  IMAD R30, R39, 0x100, R38 ;  /* 0x00000100271e7824 */ /* 0x000fe400078e0226 */
[----:B------:R-:W-:Y:S01]  /*30690*/  IMAD R31, R61, 0x100, R60 ;  /* 0x000001003d1f7824 */ /* 0x000fe200078e023c */
[----:B------:R-:W4:Y:S01]  /*306a0*/  LDL.LU R40, [R1+0x124c] ;  /* 0x00124c0001287983 */ /* 0x000f220000300800 */
[----:B------:R-:W-:Y:S02]  /*306b0*/  F2FP.F16.E4M3.UNPACK_B R28, R28 ;  /* 0x0000001cff1c723e */ /* 0x000fe400020006ff */
[----:B------:R-:W-:Y:S02]  /*306c0*/  F2FP.F16.E4M3.UNPACK_B R29, R29 ;  /* 0x0000001dff1d723e */ /* 0x000fe400020006ff */
[----:B------:R-:W-:-:S02]  /*306d0*/  F2FP.F16.E4M3.UNPACK_B R30, R30 ;  /* 0x0000001eff1e723e */ /* 0x000fc400020006ff */
[----:B------:R-:W-:Y:S01]  /*306e0*/  F2FP.F16.E4M3.UNPACK_B R31, R31 ;  /* 0x0000001fff1f723e */ /* 0x000fe200020006ff */
[----:B------:R-:W4:Y:S04]  /*306f0*/  LDL.LU R41, [R1+0x1248] ;  /* 0x0012480001297983 */ /* 0x000f280000300800 */
[----:B------:R-:W3:Y:S04]  /*30700*/  LDL.LU R42, [R1+0x1254] ;  /* 0x00125400012a7983 */ /* 0x000ee80000300800 */
[----:B------:R-:W3:Y:S04]  /*30710*/  LDL.LU R43, [R1+0x1250] ;  /* 0x00125000012b7983 */ /* 0x000ee80000300800 */
[----:B------:R-:W4:Y:S04]  /*30720*/  LDL.LU R38, [R1+0x125c] ;  /* 0x00125c0001267983 */ /* 0x000f280000300800 */
[----:B------:R-:W4:Y:S04]  /*30730*/  LDL.LU R39, [R1+0x1258] ;  /* 0x0012580001277983 */ /* 0x000f280000300800 */
[----:B------:R-:W4:Y:S04]  /*30740*/  LDL.LU R60, [R1+0x1264] ;  /* 0x00126400013c7983 */ /* 0x000f280000300800 */
[----:B------:R-:W4:Y:S01]  /*30750*/  LDL.LU R61, [R1+0x1260] ;  /* 0x00126000013d7983 */ /* 0x000f220000300800 */
[----:B--2---:R-:W-:Y:S03]  /*30760*/  HMMA.16816.F32 R52, R28, R36, R44 ;  /* 0x000000241c34723c */ /* 0x004fe6000000182c */
[----:B------:R-:W2:Y:S04]  /*30770*/  LDL.LU.64 R44, [R1+0xb20] ;  /* 0x000b2000012c7983 */ /* 0x000ea80000300a00 */
[----:B------:R-:W2:-:S12]  /*30780*/  LDL.LU.64 R46, [R1+0xb28] ;  /* 0x000b2800012e7983 */ /* 0x000e980000300a00 */
[----:B------:R-:W-:Y:S04]  /*30790*/  STL.64 [R1+0xb70], R52 ;  /* 0x000b703401007387 */ /* 0x000fe80000100a00 */
[----:B------:R0:W-:Y:S02]  /*307a0*/  STL.64 [R1+0xb78], R54 ;  /* 0x000b783601007387 */ /* 0x0001e40000100a00 */
[C---:B0-----:R-:W-:Y:S08]  /*307b0*/  HMMA.16816.F32 R52, R28.reuse, R34, R48 ;  /* 0x000000221c34723c */ /* 0x041ff00000001830 */
[C---:B------:R-:W-:Y:S08]  /*307c0*/  HMMA.16816.F32 R48, R28.reuse, R32, R12 ;  /* 0x000000201c30723c */ /* 0x040ff0000000180c */
[C---:B------:R-:W-:Y:S08]  /*307d0*/  HMMA.16816.F32 R12, R28.reuse, R26, R8 ;  /* 0x0000001a1c0c723c */ /* 0x040ff00000001808 */
[C---:B---3--:R-:W-:Y:S01]  /*307e0*/  HMMA.16816.F32 R8, R28.reuse, R24, R4 ;  /* 0x000000181c08723c */ /* 0x048fe20000001804 */
[----:B------:R-:W-:Y:S04]  /*307f0*/  STL.64 [R1+0xb60], R52 ;  /* 0x000b603401007387 */ /* 0x000fe80000100a00 */
[----:B------:R-:W-:Y:S04]  /*30800*/  STL.64 [R1+0xb68], R54 ;  /* 0x000b683601007387 */ /* 0x000fe80000100a00 */
[----:B------:R-:W-:Y:S04]  /*30810*/  STL.64 [R1+0xb50], R48 ;  /* 0x000b503001007387 */ /* 0x000fe80000100a00 */
[----:B------:R-:W-:Y:S04]  /*30820*/  STL.64 [R1+0xb58], R50 ;  /* 0x000b583201007387 */ /* 0x000fe80000100a00 */
        /* <DEDUP_REMOVED lines=9> */
[----:B----4-:R-:W4:Y:S04]  /*308c0*/  LDL.LU.64 R10, [R1+0xae8] ;  /* 0x000ae800010a7983 */ /* 0x010f280000300a00 */
[----:B------:R-:W4:Y:S04]  /*308d0*/  LDL.LU.64 R56, [R1+0xac0] ;  /* 0x000ac00001387983 */ /* 0x000f280000300a00 */
[----:B------:R-:W4:Y:S04]  /*308e0*/  LDL.LU.64 R58, [R1+0xac8] ;  /* 0x000ac800013a7983 */ /* 0x000f280000300a00 */
[----:B------:R-:W-:Y:S04]  /*308f0*/  STL.64 [R1+0x3368], R26 ;  /* 0x0033681a01007387 */ /* 0x000fe80000100a00 */
[----:B------:R0:W-:Y:S04]  /*30900*/  STL.64 [R1+0x3360], R24 ;  /* 0x0033601801007387 */ /* 0x0001e80000100a00 */
[----:B0-----:R-:W4:Y:S04]  /*30910*/  LDL.LU.64 R24, [R1+0xb10] ;  /* 0x000b100001187983 */ /* 0x001f280000300a00 */
[----:B------:R-:W4:Y:S04]  /*30920*/  LDL.LU.64 R26, [R1+0xb18] ;  /* 0x000b1800011a7983 */ /* 0x000f280000300a00 */
[----:B------:R-:W4:Y:S04]  /*30930*/  LDL.LU.64 R52, [R1+0xab0] ;  /* 0x000ab00001347983 */ /* 0x000f280000300a00 */
[----:B------:R-:W4:Y:S01]  /*30940*/  LDL.LU.64 R54, [R1+0xab8] ;  /* 0x000ab80001367983 */ /* 0x000f220000300a00 */
[----:B--2---:R-:W-:-:S15]  /*30950*/  HMMA.16816.F32 R44, R28, R22, R44 ;  /* 0x000000161c2c723c */ /* 0x004fde000000182c */
[----:B------:R-:W-:-:S04]  /*30960*/  NOP ;  /* 0x0000000000007918 */ /* 0x000fc80000000000 */
[----:B------:R0:W-:Y:S04]  /*30970*/  STL.64 [R1+0xb20], R44 ;  /* 0x000b202c01007387 */ /* 0x0001e80000100a00 */
[----:B------:R1:W-:Y:S04]  /*30980*/  STL.64 [R1+0xb28], R46 ;  /* 0x000b282e01007387 */ /* 0x0003e80000100a00 */
[----:B------:R-:W2:Y:S04]  /*30990*/  LDL.LU.64 R48, [R1+0xaa0] ;  /* 0x000aa00001307983 */ /* 0x000ea80000300a00 */
[----:B------:R-:W2:Y:S04]  /*309a0*/  LDL.LU.64 R50, [R1+0xaa8] ;  /* 0x000aa80001327983 */ /* 0x000ea80000300a00 */
[----:B0-----:R-:W2:Y:S04]  /*309b0*/  LDL.LU.64 R44, [R1+0xa90] ;  /* 0x000a9000012c7983 */ /* 0x001ea80000300a00 */
[----:B-1----:R-:W2:Y:S01]  /*309c0*/  LDL.LU.64 R46, [R1+0xa98] ;  /* 0x000a9800012e7983 */ /* 0x002ea20000300a00 */
[C---:B---3--:R-:W-:Y:S08]  /*309d0*/  HMMA.16816.F32 R4, R28.reuse, R18, R4 ;  /* 0x000000121c04723c */ /* 0x048ff00000001804 */
[C---:B------:R-:W-:Y:S08]  /*309e0*/  HMMA.16816.F32 R12, R28.reuse, R16, R12 ;  /* 0x000000101c0c723c */ /* 0x040ff0000000180c */
[----:B----4-:R-:W-:-:S15]  /*309f0*/  HMMA.16816.F32 R24, R28, R20, R24 ;  /* 0x000000141c18723c */ /* 0x010fde0000001818 */
[----:B------:R-:W-:-:S04]  /*30a00*/  NOP ;  /* 0x0000000000007918 */ /* 0x000fc80000000000 */
[----:B------:R0:W-:Y:S04]  /*30a10*/  STL.64 [R1+0xb10], R24 ;  /* 0x000b101801007387 */ /* 0x0001e80000100a00 */
[----:B------:R1:W-:Y:S04]  /*30a20*/  STL.64 [R1+0xb18], R26 ;  /* 0x000b181a01007387 */ /* 0x0003e80000100a00 */
[----:B0-----:R-:W3:Y:S04]  /*30a30*/  LDL.LU.64 R24, [R1+0x2a0] ;  /* 0x0002a00001187983 */ /* 0x001ee80000300a00 */
[----:B-1----:R-:W3:Y:S04]  /*30a40*/  LDL.LU.64 R26, [R1+0x2a8] ;  /* 0x0002a800011a7983 */ /* 0x002ee80000300a00 */
[----:B------:R-:W-:Y:S04]  /*30a50*/  STL.64 [R1+0x3378], R22 ;  /* 0x0033781601007387 */ /* 0x000fe80000100a00 */
[----:B------:R0:W-:Y:S04]  /*30a60*/  STL.64 [R1+0x3370], R20 ;  /* 0x0033701401007387 */ /* 0x0001e80000100a00 */
[----:B0-----:R-:W4:Y:S04]  /*30a70*/  LDL.LU.64 R20, [R1+0xad0] ;  /* 0x000ad00001147983 */ /* 0x001f280000300a00 */
[----:B------:R-:W4:Y:S04]  /*30a80*/  LDL.LU.64 R22, [R1+0xad8] ;  /* 0x000ad80001167983 */ /* 0x000f280000300a00 */
[----:B------:R-:W-:Y:S04]  /*30a90*/  STL.64 [R1+0xb00], R4 ;  /* 0x000b000401007387 */ /* 0x000fe80000100a00 */
[----:B------:R0:W-:Y:S04]  /*30aa0*/  STL.64 [R1+0xb08], R6 ;  /* 0x000b080601007387 */ /* 0x0001e80000100a00 */
[----:B0-----:R-:W2:Y:S04]  /*30ab0*/  LDL.LU.64 R6, [R1+0x33a8] ;  /* 0x0033a80001067983 */ /* 0x001ea80000300a00 */
[----:B------:R-:W2:Y:S04]  /*30ac0*/  LDL.LU.64 R4, [R1+0x33a0] ;  /* 0x0033a00001047983 */ /* 0x000ea80000300a00 */
[----:B------:R-:W-:Y:S04]  /*30ad0*/  STL.64 [R1+0xaf0], R12 ;  /* 0x000af00c01007387 */ /* 0x000fe80000100a00 */
[----:B------:R0:W-:Y:S04]  /*30ae0*/  STL.64 [R1+0xaf8], R14 ;  /* 0x000af80e01007387 */ /* 0x0001e80000100a00 */
[----:B0-----:R-:W2:Y:S04]  /*30af0*/  LDL.LU.64 R14, [R1+0x3398] ;  /* 0x00339800010e7983 */ /* 0x001ea80000300a00 */
[----:B------:R-:W4:Y:S01]  /*30b00*/  LDL.LU.64 R12, [R1+0x3390] ;  /* 0x00339000010c7983 */ /* 0x000f220000300a00 */
[----:B--2---:R-:W-:-:S15]  /*30b10*/  HMMA.16816.F32 R8, R28, R14, R8 ;  /* 0x0000000e1c08723c */ /* 0x004fde0000001808 */
[----:B------:R-:W-:-:S04]  /*30b20*/  NOP ;  /* 0x0000000000007918 */ /* 0x000fc80000000000 */
[----:B------:R-:W-:Y:S04]  /*30b30*/  STL.64 [R1+0xae0], R8 ;  /* 0x000ae00801007387 */ /* 0x000fe80000100a00 */
[----:B------:R0:W-:Y:S04]  /*30b40*/  STL.64 [R1+0xae8], R10 ;  /* 0x000ae80a01007387 */ /* 0x0001e80000100a00 */
[----:B0-----:R-:W2:Y:S04]  /*30b50*/  LDL.LU.64 R10, [R1+0x3388] ;  /* 0x00338800010a7983 */ /* 0x001ea80000300a00 */
[----:B------:R-:W3:Y:S01]  /*30b60*/  LDL.LU.64 R8, [R1+0x3380] ;  /* 0x0033800001087983 */ /* 0x000ee20000300a00 */
[----:B----4-:R-:W-:-:S15]  /*30b70*/  HMMA.16816.F32 R20, R28, R12, R20 ;  /* 0x0000000c1c14723c */ /* 0x010fde0000001814 */
[----:B------:R-:W-:-:S04]  /*30b80*/  NOP ;  /* 0x0000000000007918 */ /* 0x000fc80000000000 */
[----:B------:R0:W-:Y:S04]  /*30b90*/  STL.64 [R1+0xad0], R20 ;  /* 0x000ad01401007387 */ /* 0x0001e80000100a00 */
[----:B------:R1:W-:Y:S04]  /*30ba0*/  STL.64 [R1+0xad8], R22 ;  /* 0x000ad81601007387 */ /* 0x0003e80000100a00 */
[----:B0-----:R-:W4:Y:S04]  /*30bb0*/  LDL.LU.64 R20, [R1+0xa80] ;  /* 0x000a800001147983 */ /* 0x001f280000300a00 */
[----:B-1----:R-:W4:Y:S01]  /*30bc0*/  LDL.LU.64 R22, [R1+0xa88] ;  /* 0x000a880001167983 */ /* 0x002f220000300a00 */
[C---:B------:R-:W-:Y:S08]  /*30bd0*/  HMMA.16816.F32 R48, R28.reuse, R6, R48 ;  /* 0x000000061c30723c */ /* 0x040ff00000001830 */
[C---:B--2---:R-:W-:Y:S08]  /*30be0*/  HMMA.16816.F32 R56, R28.reuse, R10, R56 ;  /* 0x0000000a1c38723c */ /* 0x044ff00000001838 */
[C---:B---3--:R-:W-:Y:S11]  /*30bf0*/  HMMA.16816.F32 R52, R28.reuse, R8, R52 ;  /* 0x000000081c34723c */ /* 0x048ff60000001834 */
[----:B------:R-:W-:Y:S04]  /*30c00*/  STL.64 [R1+0xac0], R56 ;  /* 0x000ac03801007387 */ /* 0x000fe80000100a00 */
[----:B------:R-:W-:Y:S04]  /*30c10*/  STL.64 [R1+0xac8], R58 ;  /* 0x000ac83a01007387 */ /* 0x000fe80000100a00 */
[----:B------:R-:W-:Y:S04]  /*30c20*/  STL.64 [R1+0x3348], R10 ;  /* 0x0033480a01007387 */ /* 0x000fe80000100a00 */
[----:B------:R0:W-:Y:S04]  /*30c30*/  STL.64 [R1+0x3340], R8 ;  /* 0x0033400801007387 */ /* 0x0001e80000100a00 */
[----:B------:R-:W-:Y:S04]  /*30c40*/  STL.64 [R1+0xab0], R52 ;  /* 0x000ab03401007387 */ /* 0x000fe80000100a00 */
[----:B------:R-:W-:Y:S04]  /*30c50*/  STL.64 [R1+0xab8], R54 ;  /* 0x000ab83601007387 */ /* 0x000fe80000100a00 */
[----:B------:R-:W-:Y:S04]  /*30c60*/  STL.64 [R1+0x3358], R6 ;  /* 0x0033580601007387 */ /* 0x000fe80000100a00 */
[----:B------:R-:W-:Y:S04]  /*30c70*/  STL.64 [R1+0xaa0], R48 ;  /* 0x000aa03001007387 */ /* 0x000fe80000100a00 */
[----:B------:R-:W-:Y:S04]  /*30c80*/  STL.64 [R1+0xaa8], R50 ;  /* 0x000aa83201007387 */ /* 0x000fe80000100a00 */
[----:B------:R1:W-:Y:S01]  /*30c90*/  STL.64 [R1+0x3350], R4 ;  /* 0x0033500401007387 */ /* 0x0003e20000100a00 */
[C---:B0-----:R-:W-:Y:S08]  /*30ca0*/  HMMA.16816.F32 R8, R28.reuse, R4, R44 ;  /* 0x000000041c08723c */ /* 0x041ff0000000182c */
[----:B-1----:R-:W-:Y:S01]  /*30cb0*/  HMMA.16816.F32 R4, R28, R2, R24 ;  /* 0x000000021c04723c */ /* 0x002fe20000001818 */
        /* <DEDUP_REMOVED lines=11> */
[----:B------:R4:W-:Y:S02]  /*30d70*/  STL.64 [R1+0x2a8], R6 ;  /* 0x0002a80601007387 */ /* 0x0009e40000100a00 */
[----:B----4-:R-:W-:Y:S02]  /*30d80*/  HMMA.16816.F32 R4, R28, R36, R20 ;  /* 0x000000241c04723c */ /* 0x010fe40000001814 */
[----:B------:R-:W2:Y:S04]  /*30d90*/  LDL.LU.64 R20, [R1+0xa70] ;  /* 0x000a700001147983 */ /* 0x000ea80000300a00 */
[----:B------:R-:W2:-:S13]  /*30da0*/  LDL.LU.64 R22, [R1+0xa78] ;  /* 0x000a780001167983 */ /* 0x000e9a0000300a00 */
[----:B------:R0:W-:Y:S04]  /*30db0*/  STL.64 [R1+0xa80], R4 ;  /* 0x000a800401007387 */ /* 0x0001e80000100a00 */
[----:B------:R1:W-:Y:S04]  /*30dc0*/  STL.64 [R1+0xa88], R6 ;  /* 0x000a880601007387 */ /* 0x0003e80000100a00 */
[----:B------:R-:W3:Y:S04]  /*30dd0*/  LDL.LU.64 R24, [R1+0xa60] ;  /* 0x000a600001187983 */ /* 0x000ee80000300a00 */
[----:B------:R-:W3:Y:S04]  /*30de0*/  LDL.LU.64 R26, [R1+0xa68] ;  /* 0x000a6800011a7983 */ /* 0x000ee80000300a00 */
[----:B------:R-:W4:Y:S04]  /*30df0*/  LDL.LU.64 R56, [R1+0xa50] ;  /* 0x000a500001387983 */ /* 0x000f280000300a00 */
[----:B------:R-:W4:Y:S04]  /*30e00*/  LDL.LU.64 R58, [R1+0xa58] ;  /* 0x000a5800013a7983 */ /* 0x000f280000300a00 */
[----:B------:R-:W4:Y:S04]  /*30e10*/  LDL.LU.64 R8, [R1+0xa40] ;  /* 0x000a400001087983 */ /* 0x000f280000300a00 */
[----:B------:R-:W4:Y:S04]  /*30e20*/  LDL.LU.64 R10, [R1+0xa48] ;  /* 0x000a4800010a7983 */ /* 0x000f280000300a00 */
[----:B0-----:R-:W4:Y:S04]  /*30e30*/  LDL.LU.64 R4, [R1+0xa30] ;  /* 0x000a300001047983 */ /* 0x001f280000300a00 */
[----:B-1----:R-:W4:Y:S04]  /*30e40*/  LDL.LU.64 R6, [R1+0xa38] ;  /* 0x000a380001067983 */ /* 0x002f280000300a00 */
[----:B------:R-:W4:Y:S04]  /*30e50*/  LDL.LU.64 R52, [R1+0xa20] ;  /* 0x000a200001347983 */ /* 0x000f280000300a00 */
[----:B------:R-:W4:Y:S04]  /*30e60*/  LDL.LU.64 R54, [R1+0xa28] ;  /* 0x000a280001367983 */ /* 0x000f280000300a00 */
[----:B------:R-:W4:Y:S04]  /*30e70*/  LDL.LU.64 R48, [R1+0xa10] ;  /* 0x000a100001307983 */ /* 0x000f280000300a00 */
[----:B------:R-:W4:Y:S04]  /*30e80*/  LDL.LU.64 R50, [R1+0xa18] ;  /* 0x000a180001327983 */ /* 0x000f280000300a00 */
[----:B------:R-:W4:Y:S04]  /*30e90*/  LDL.LU.64 R44, [R1+0xa00] ;  /* 0x000a0000012c7983 */ /* 0x000f280000300a00 */
[----:B------:R-:W4:Y:S04]  /*30ea0*/  LDL.LU.64 R46, [R1+0xa08] ;  /* 0x000a0800012e7983 */ /* 0x000f280000300a00 */
[----:B------:R-:W4:Y:S04]  /*30eb0*/  LDL.LU R40, [R1+0x126c] ;  /* 0x00126c0001287983 */ /* 0x000f280000300800 */
[----:B------:R-:W4:Y:S04]  /*30ec0*/  LDL.LU R41, [R1+0x1268] ;  /* 0x0012680001297983 */ /* 0x000f280000300800 */
[----:B------:R-:W4:Y:S04]  /*30ed0*/  LDL.LU R42, [R1+0x1274] ;  /* 0x00127400012a7983 */ /* 0x000f280000300800 */
[----:B------:R-:W4:Y:S04]  /*30ee0*/  LDL.LU R43, [R1+0x1270] ;  /* 0x00127000012b7983 */ /* 0x000f280000300800 */
[----:B------:R-:W4:Y:S04]  /*30ef0*/  LDL.LU R38, [R1+0x127c] ;  /* 0x00127c0001267983 */ /* 0x000f280000300800 */
[----:B------:R-:W4:Y:S04]  /*30f00*/  LDL.LU R39, [R1+0x1278] ;  /* 0x0012780001277983 */ /* 0x000f280000300800 */
[----:B------:R-:W4:Y:S04]  /*30f10*/  LDL.LU R60, [R1+0x1284] ;  /* 0x00128400013c7983 */ /* 0x000f280000300800 */
[----:B------:R-:W4:Y:S01]  /*30f20*/  LDL.LU R61, [R1+0x1280] ;  /* 0x00128000013d7983 */ /* 0x000f220000300800 */
        /* <DEDUP_REMOVED lines=9> */
[----:B------:R-:W2:Y:S01]  /*30fc0*/  LDL.LU.64 R24, [R1+0x3360] ;  /* 0x0033600001187983 */ /* 0x000ea20000300a00 */
[----:B----4-:R-:W-:-:S15]  /*30fd0*/  HMMA.16816.F32 R56, R28, R26, R56 ;  /* 0x0000001a1c38723c */ /* 0x010fde0000001838 */
[----:B------:R-:W-:-:S04]  /*30fe0*/  NOP ;  /* 0x0000000000007918 */ /* 0x000fc80000000000 */
[----:B------:R-:W-:Y:S04]  /*30ff0*/  STL.64 [R1+0xa50], R56 ;  /* 0x000a503801007387 */ /* 0x000fe80000100a00 */
[----:B------:R2:W-:Y:S02]  /*31000*/  STL.64 [R1+0xa58], R58 ;  /* 0x000a583a01007387 */ /* 0x0005e40000100a00 */
[C---:B--2---:R-:W-:Y:S08]  /*31010*/  HMMA.16816.F32 R56, R28.reuse, R24, R8 ;  /* 0x000000181c38723c */ /* 0x044ff00000001808 */
[C---:B------:R-:W-:Y:S01]  /*31020*/  HMMA.16816.F32 R8, R28.reuse, R22, R4 ;  /* 0x000000161c08723c */ /* 0x040fe20000001804 */
[----:B------:R-:W2:Y:S10]  /*31030*/  LDL.LU.64 R4, [R1+0x9f0] ;  /* 0x0009f00001047983 */ /* 0x000eb40000300a00 */
[----:B------:R-:W-:Y:S04]  /*31040*/  STL.64 [R1+0xa40], R56 ;  /* 0x000a403801007387 */ /* 0x000fe80000100a00 */
[----:B------:R-:W-:Y:S04]  /*31050*/  STL.64 [R1+0xa48], R58 ;  /* 0x000a483a01007387 */ /* 0x000fe80000100a00 */
[----:B------:R-:W2:Y:S04]  /*31060*/  LDL.LU.64 R6, [R1+0x9f8] ;  /* 0x0009f80001067983 */ /* 0x000ea80000300a00 */
[----:B------:R0:W-:Y:S04]  /*31070*/  STL.64 [R1+0xa30], R8 ;  /* 0x000a300801007387 */ /* 0x0001e80000100a00 */
[----:B------:R1:W-:Y:S04]  /*31080*/  STL.64 [R1+0xa38], R10 ;  /* 0x000a380a01007387 */ /* 0x0003e80000100a00 */
[----:B0-----:R-:W4:Y:S04]  /*31090*/  LDL.LU.64 R8, [R1+0x9e0] ;  /* 0x0009e00001087983 */ /* 0x001f280000300a00 */
[----:B-1----:R-:W4:Y:S01]  /*310a0*/  LDL.LU.64 R10, [R1+0x9e8] ;  /* 0x0009e800010a7983 */ /* 0x002f220000300a00 */
[C---:B---3--:R-:W-:Y:S08]  /*310b0*/  HMMA.16816.F32 R52, R28.reuse, R20, R52 ;  /* 0x000000141c34723c */ /* 0x048ff00000001834 */
[C---:B------:R-:W-:Y:S08]  /*310c0*/  HMMA.16816.F32 R48, R28.reuse, R18, R48 ;  /* 0x000000121c30723c */ /* 0x040ff00000001830 */
[C---:B------:R-:W-:Y:S01]  /*310d0*/  HMMA.16816.F32 R44, R28.reuse, R16, R44 ;  /* 0x000000101c2c723c */ /* 0x040fe2000000182c */
[----:B------:R-:W3:Y:S04]  /*310e0*/  LDL.LU.64 R56, [R1+0x9c0] ;  /* 0x0009c00001387983 */ /* 0x000ee80000300a00 */
[----:B------:R-:W3:Y:S04]  /*310f0*/  LDL.LU.64 R58, [R1+0x9c8] ;  /* 0x0009c800013a7983 */ /* 0x000ee80000300a00 */
[----:B------:R0:W-:Y:S04]  /*31100*/  STL.64 [R1+0xa20], R52 ;  /* 0x000a203401007387 */ /* 0x0001e80000100a00 */
[----:B------:R1:W-:Y:S04]  /*31110*/  STL.64 [R1+0xa28], R54 ;  /* 0x000a283601007387 */ /* 0x0003e80000100a00 */
[----:B0-----:R-:W3:Y:S04]  /*31120*/  LDL.LU.64 R52, [R1+0x9b0] ;  /* 0x0009b00001347983 */ /* 0x001ee80000300a00 */
[----:B------:R0:W-:Y:S04]  /*31130*/  STL.64 [R1+0xa10], R48 ;  /* 0x000a103001007387 */ /* 0x0001e80000100a00 */
[----:B------:R0:W-:Y:S04]  /*31140*/  STL.64 [R1+0xa18], R50 ;  /* 0x000a183201007387 */ /* 0x0001e80000100a00 */
[----:B-1----:R-:W3:Y:S04]  /*31150*/  LDL.LU.64 R54, [R1+0x9b8] ;  /* 0x0009b80001367983 */ /* 0x002ee80000300a00 */
[----:B------:R1:W-:Y:S04]  /*31160*/  STL.64 [R1+0xa00], R44 ;  /* 0x000a002c01007387 */ /* 0x0003e80000100a00 */
[----:B------:R1:W-:Y:S04]  /*31170*/  STL.64 [R1+0xa08], R46 ;  /* 0x000a082e01007387 */ /* 0x0003e80000100a00 */
[----:B0-----:R-:W3:Y:S04]  /*31180*/  LDL.LU.64 R48, [R1+0x9a0] ;  /* 0x0009a00001307983 */ /* 0x001ee80000300a00 */
[----:B------:R-:W3:Y:S04]  /*31190*/  LDL.LU.64 R50, [R1+0x9a8] ;  /* 0x0009a80001327983 */ /* 0x000ee80000300a00 */
[----:B-1----:R-:W3:Y:S04]  /*311a0*/  LDL.LU.64 R44, [R1+0x290] ;  /* 0x00029000012c7983 */ /* 0x002ee80000300a00 */
[----:B------:R-:W3:Y:S04]  /*311b0*/  LDL.LU.64 R46, [R1+0x298] ;  /* 0x00029800012e7983 */ /* 0x000ee80000300a00 */
[----:B------:R-:W-:Y:S04]  /*311c0*/  STL.64 [R1+0x3338], R18 ;  /* 0x0033381201007387 */ /* 0x000fe80000100a00 */
[----:B------:R0:W-:Y:S04]  /*311d0*/  STL.64 [R1+0x3330], R16 ;  /* 0x0033301001007387 */ /* 0x0001e80000100a00 */
[----:B0-----:R-:W3:Y:S04]  /*311e0*/  LDL.LU.64 R16, [R1+0x9d0] ;  /* 0x0009d00001107983 */ /* 0x001ee80000300a00 */
[----:B------:R-:W3:Y:S01]  /*311f0*/  LDL.LU.64 R18, [R1+0x9d8] ;  /* 0x0009d80001127983 */ /* 0x000ee20000300a00 */
        /* <DEDUP_REMOVED lines=11> */
[----:B------:R2:W-:Y:S01]  /*312b0*/  STL.64 [R1+0x3310], R12 ;  /* 0x0033100c01007387 */ /* 0x0005e20000100a00 */
[C---:B---3--:R-:W-:Y:S08]  /*312c0*/  HMMA.16816.F32 R16, R28.reuse, R10, R16 ;  /* 0x0000000a1c10723c */ /* 0x048ff00000001810 */
[C---:B--2---:R-:W-:Y:S11]  /*312d0*/  HMMA.16816.F32 R12, R28.reuse, R8, R56 ;  /* 0x000000081c0c723c */ /* 0x044ff60000001838 */
[----:B------:R0:W-:Y:S04]  /*312e0*/  STL.64 [R1+0x9d0], R16 ;  /* 0x0009d01001007387 */ /* 0x0001e80000100a00 */
[----:B------:R1:W-:Y:S04]  /*312f0*/  STL.64 [R1+0x9d8], R18 ;  /* 0x0009d81201007387 */ /* 0x0003e80000100a00 */
[----:B0-----:R-:W2:Y:S04]  /*31300*/  LDL.LU.64 R16, [R1+0x990] ;  /* 0x0009900001107983 */ /* 0x001ea80000300a00 */
[----:B-1----:R-:W2:Y:S04]  /*31310*/  LDL.LU.64 R18, [R1+0x998] ;  /* 0x0009980001127983 */ /* 0x002ea80000300a00 */
[----:B------:R0:W-:Y:S04]  /*31320*/  STL.64 [R1+0x9c0], R12 ;  /* 0x0009c00c01007387 */ /* 0x0001e80000100a00 */
[----:B------:R1:W-:Y:S04]  /*31330*/  STL.64 [R1+0x9c8], R14 ;  /* 0x0009c80e01007387 */ /* 0x0003e80000100a00 */
[----:B0-----:R-:W3:Y:S04]  /*31340*/  LDL.LU.64 R12, [R1+0x980] ;  /* 0x00098000010c7983 */ /* 0x001ee80000300a00 */
[----:B-1----:R-:W3:Y:S01]  /*31350*/  LDL.LU.64 R14, [R1+0x988] ;  /* 0x00098800010e7983 */ /* 0x002ee20000300a00 */
[C---:B------:R-:W-:Y:S03]  /*31360*/  HMMA.16816.F32 R52, R28.reuse, R6, R52 ;  /* 0x000000061c34723c */ /* 0x040fe60000001834 */
[----:B------:R-:W-:Y:S04]  /*31370*/  STL.64 [R1+0x3308], R10 ;  /* 0x0033080a01007387 */ /* 0x000fe80000100a00 */
[----:B------:R4:W-:Y:S04]  /*31380*/  STL.64 [R1+0x3300], R8 ;  /* 0x0033000801007387 */ /* 0x0009e80000100a00 */
[----:B------:R-:W-:Y:S01]  /*31390*/  STL.64 [R1+0x3328], R6 ;  /* 0x0033280601007387 */ /* 0x000fe20000100a00 */
[C---:B----4-:R-:W-:Y:S07]  /*313a0*/  HMMA.16816.F32 R8, R28.reuse, R4, R48 ;  /* 0x000000041c08723c */ /* 0x050fee0000001830 */
        /* <DEDUP_REMOVED lines=13> */
[----:B------:R2:W-:Y:S04]  /*31480*/  STL.64 [R1+0x9a8], R10 ;  /* 0x0009a80a01007387 */ /* 0x0005e80000100a00 */
[----:B------:R-:W-:Y:S04]  /*31490*/  STL.64 [R1+0x290], R4 ;  /* 0x0002900401007387 */ /* 0x000fe80000100a00 */
[----:B------:R3:W-:Y:S04]  /*314a0*/  STL.64 [R1+0x298], R6 ;  /* 0x0002980601007387 */ /* 0x0007e80000100a00 */
[----:B------:R-:W4:Y:S04]  /*314b0*/  LDL.LU R48, [R1+0x128c] ;  /* 0x00128c0001307983 */ /* 0x000f280000300800 */
[----:B------:R-:W4:Y:S04]  /*314c0*/  LDL.LU R39, [R1+0x1288] ;  /* 0x0012880001277983 */ /* 0x000f280000300800 */
[----:B------:R-:W4:Y:S01]  /*314d0*/  LDL.LU.64 R40, [R1+0x970] ;  /* 0x0009700001287983 */ /* 0x000f220000300a00 */
[C---:B--2---:R-:W-:Y:S08]  /*314e0*/  HMMA.16816.F32 R8, R28.reuse, R36, R16 ;  /* 0x000000241c08723c */ /* 0x044ff00000001810 */
[C---:B---3--:R-:W-:Y:S11]  /*314f0*/  HMMA.16816.F32 R4, R28.reuse, R34, R12 ;  /* 0x000000221c04723c */ /* 0x048ff6000000180c */
[----:B------:R0:W-:Y:S04]  /*31500*/  STL.64 [R1+0x990], R8 ;  /* 0x0009900801007387 */ /* 0x0001e80000100a00 */
[----:B------:R1:W-:Y:S04]  /*31510*/  STL.64 [R1+0x998], R10 ;  /* 0x0009980a01007387 */ /* 0x0003e80000100a00 */
[----:B------:R-:W4:Y:S04]  /*31520*/  LDL.LU.64 R42, [R1+0x978] ;  /* 0x00097800012a7983 */ /* 0x000f280000300a00 */
[----:B------:R2:W-:Y:S04]  /*31530*/  STL.64 [R1+0x980], R4 ;  /* 0x0009800401007387 */ /* 0x0005e80000100a00 */
[----:B------:R3:W-:Y:S04]  /*31540*/  STL.64 [R1+0x988], R6 ;  /* 0x0009880601007387 */ /* 0x0007e80000100a00 */
        /* <DEDUP_REMOVED lines=8> */
[----:B--2---:R-:W2:Y:S04]  /*315d0*/  LDL.LU.64 R4, [R1+0x920] ;  /* 0x0009200001047983 */ /* 0x004ea80000300a00 */
[----:B---3--:R-:W2:Y:S04]  /*315e0*/  LDL.LU.64 R6, [R1+0x928] ;  /* 0x0009280001067983 */ /* 0x008ea80000300a00 */
[----:B------:R-:W3:Y:S04]  /*315f0*/  LDL.LU.64 R12, [R1+0x910] ;  /* 0x00091000010c7983 */ /* 0x000ee80000300a00 */
[----:B------:R-:W3:Y:S04]  /*31600*/  LDL.LU.64 R14, [R1+0x918] ;  /* 0x00091800010e7983 */ /* 0x000ee80000300a00 */
[----:B------:R-:W2:Y:S04]  /*31610*/  LDL.LU R49, [R1+0x1294] ;  /* 0x0012940001317983 */ /* 0x000ea80000300800 */
[----:B------:R-:W2:Y:S04]  /*31620*/  LDL.LU R60, [R1+0x1290] ;  /* 0x00129000013c7983 */ /* 0x000ea80000300800 */
[----:B------:R-:W2:Y:S04]  /*31630*/  LDL.LU R50, [R1+0x129c] ;  /* 0x00129c0001327983 */ /* 0x000ea80000300800 */
[----:B------:R-:W2:Y:S04]  /*31640*/  LDL.LU R61, [R1+0x1298] ;  /* 0x00129800013d7983 */ /* 0x000ea80000300800 */
[----:B------:R-:W2:Y:S04]  /*31650*/  LDL.LU R51, [R1+0x12a4] ;  /* 0x0012a40001337983 */ /* 0x000ea80000300800 */
[----:B------:R-:W2:Y:S01]  /*31660*/  LDL.LU R38, [R1+0x12a0] ;  /* 0x0012a00001267983 */ /* 0x000ea20000300800 */
[C---:B----4-:R-:W-:Y:S08]  /*31670*/  HMMA.16816.F32 R56, R28.reuse, R32, R40 ;  /* 0x000000201c38723c */ /* 0x050ff00000001828 */
[C---:B------:R-:W-:Y:S08]  /*31680*/  HMMA.16816.F32 R40, R28.reuse, R26, R8 ;  /* 0x0000001a1c28723c */ /* 0x040ff00000001808 */
[C---:B------:R-:W-:Y:S08]  /*31690*/  HMMA.16816.F32 R52, R28.reuse, R24, R52 ;  /* 0x000000181c34723c */ /* 0x040ff00000001834 */
[C---:B------:R-:W-:Y:S08]  /*316a0*/  HMMA.16816.F32 R44, R28.reuse, R22, R44 ;  /* 0x000000161c2c723c */ /* 0x040ff0000000182c */
[C---:B------:R-:W-:Y:S01]  /*316b0*/  HMMA.16816.F32 R16, R28.reuse, R20, R16 ;  /* 0x000000141c10723c */ /* 0x040fe20000001810 */
[----:B------:R-:W4:Y:S04]  /*316c0*/  LDL.LU.64 R8, [R1+0x900] ;  /* 0x0009000001087983 */ /* 0x000f280000300a00 */
[----:B------:R-:W-:Y:S04]  /*316d0*/  STL.64 [R1+0x970], R56 ;  /* 0x0009703801007387 */ /* 0x000fe80000100a00 */
[----:B------:R-:W-:Y:S04]  /*316e0*/  STL.64 [R1+0x978], R58 ;  /* 0x0009783a01007387 */ /* 0x000fe80000100a00 */
[----:B------:R-:W4:Y:S04]  /*316f0*/  LDL.LU.64 R10, [R1+0x908] ;  /* 0x00090800010a7983 */ /* 0x000f280000300a00 */
[----:B------:R0:W-:Y:S04]  /*31700*/  STL.64 [R1+0x960], R40 ;  /* 0x0009602801007387 */ /* 0x0001e80000100a00 */
[----:B------:R1:W-:Y:S04]  /*31710*/  STL.64 [R1+0x968], R42 ;  /* 0x0009682a01007387 */ /* 0x0003e80000100a00 */
[----:B0-----:R-:W2:Y:S04]  /*31720*/  LDL.LU.64 R40, [R1+0x8f0] ;  /* 0x0008f00001287983 */ /* 0x001ea80000300a00 */
[----:B-1----:R-:W2:Y:S04]  /*31730*/  LDL.LU.64 R42, [R1+0x8f8] ;  /* 0x0008f800012a7983 */ /* 0x002ea80000300a00 */
[----:B------:R-:W2:Y:S04]  /*31740*/  LDL.LU.64 R56, [R1+0x8d0] ;  /* 0x0008d00001387983 */ /* 0x000ea80000300a00 */
[----:B------:R0:W-:Y:S04]  /*31750*/  STL.64 [R1+0x950], R52 ;  /* 0x0009503401007387 */ /* 0x0001e80000100a00 */
[----:B------:R1:W-:Y:S04]  /*31760*/  STL.64 [R1+0x958], R54 ;  /* 0x0009583601007387 */ /* 0x0003e80000100a00 */
[----:B------:R-:W2:Y:S04]  /*31770*/  LDL.LU.64 R58, [R1+0x8d8] ;  /* 0x0008d800013a7983 */ /* 0x000ea80000300a00 */
[----:B------:R1:W-:Y:S04]  /*31780*/  STL.64 [R1+0x940], R44 ;  /* 0x0009402c01007387 */ /* 0x0003e80000100a00 */
[----:B------:R3:W-:Y:S04]  /*31790*/  STL.64 [R1+0x948], R46 ;  /* 0x0009482e01007387 */ /* 0x0007e80000100a00 */
[----:B0-----:R-:W2:Y:S04]  /*317a0*/  LDL.LU.64 R52, [R1+0x8c0] ;  /* 0x0008c00001347983 */ /* 0x001ea80000300a00 */
[----:B-1----:R-:W2:Y:S04]  /*317b0*/  LDL.LU.64 R54, [R1+0x8c8] ;  /* 0x0008c80001367983 */ /* 0x002ea80000300a00 */
[----:B------:R-:W2:Y:S04]  /*317c0*/  LDL.LU.64 R44, [R1+0x8b0] ;  /* 0x0008b000012c7983 */ /* 0x000ea80000300a00 */
[----:B---3--:R-:W3:Y:S04]  /*317d0*/  LDL.LU.64 R46, [R1+0x8b8] ;  /* 0x0008b800012e7983 */ /* 0x008ee80000300a00 */
        /* <DEDUP_REMOVED lines=15> */
[----:B------:R0:W-:Y:S04]  /*318d0*/  STL.64 [R1+0x32f0], R16 ;  /* 0x0032f01001007387 */ /* 0x0001e80000100a00 */
[----:B0-----:R-:W2:Y:S04]  /*318e0*/  LDL.LU.64 R16, [R1+0x8e0] ;  /* 0x0008e00001107983 */ /* 0x001ea80000300a00 */
[----:B------:R-:W2:Y:S01]  /*318f0*/  LDL.LU.64 R18, [R1+0x8e8] ;  /* 0x0008e80001127983 */ /* 0x000ea20000300a00 */
[----:B----4-:R-:W-:-:S15]  /*31900*/  HMMA.16816.F32 R8, R28, R14, R8 ;  /* 0x0000000e1c08723c */ /* 0x010fde0000001808 */
[----:B------:R-:W-:-:S04]  /*31910*/  NOP ;  /* 0x0000000000007918 */ /* 0x000fc80000000000 */
[----:B------:R-:W-:Y:S04]  /*31920*/  STL.64 [R1+0x900], R8 ;  /* 0x0009000801007387 */ /* 0x000fe80000100a00 */
[----:B------:R0:W-:Y:S04]  /*31930*/  STL.64 [R1+0x908], R10 ;  /* 0x0009080a01007387 */ /* 0x0001e80000100a00 */
[----:B0-----:R-:W4:Y:S04]  /*31940*/  LDL.LU.64 R10, [R1+0x3308] ;  /* 0x00330800010a7983 */ /* 0x001f280000300a00 */
[----:B------:R-:W3:Y:S01]  /*31950*/  LDL.LU.64 R8, [R1+0x3300] ;  /* 0x0033000001087983 */ /* 0x000ee20000300a00 */
[----:B--2---:R-:W-:-:S15]  /*31960*/  HMMA.16816.F32 R40, R28, R12, R40 ;  /* 0x0000000c1c28723c */ /* 0x004fde0000001828 */
[----:B------:R-:W-:-:S04]  /*31970*/  NOP ;  /* 0x0000000000007918 */ /* 0x000fc80000000000 */
[----:B------:R0:W-:Y:S04]  /*31980*/  STL.64 [R1+0x8f0], R40 ;  /* 0x0008f02801007387 */ /* 0x0001e80000100a00 */
[----:B------:R1:W-:Y:S04]  /*31990*/  STL.64 [R1+0x8f8], R42 ;  /* 0x0008f82a01007387 */ /* 0x0003e80000100a00 */
[----:B0-----:R-:W2:Y:S04]  /*319a0*/  LDL.LU.64 R40, [R1+0x280] ;  /* 0x0002800001287983 */ /* 0x001ea80000300a00 */
[----:B-1----:R-:W2:Y:S04]  /*319b0*/  LDL.LU.64 R42, [R1+0x288] ;  /* 0x00028800012a7983 */ /* 0x002ea80000300a00 */
[----:B------:R-:W-:Y:S04]  /*319c0*/  STL.64 [R1+0x32d8], R14 ;  /* 0x0032d80e01007387 */ /* 0x000fe80000100a00 */
[----:B------:R3:W-:Y:S01]  /*319d0*/  STL.64 [R1+0x32d0], R12 ;  /* 0x0032d00c01007387 */ /* 0x0007e20000100a00 */
[C---:B----4-:R-:W-:Y:S08]  /*319e0*/  HMMA.16816.F32 R16, R28.reuse, R10, R16 ;  /* 0x0000000a1c10723c */ /* 0x050ff00000001810 */
[C---:B---3--:R-:W-:Y:S01]  /*319f0*/  HMMA.16816.F32 R12, R28.reuse, R8, R56 ;  /* 0x000000081c0c723c */ /* 0x048fe20000001838 */
[----:B------:R-:W-:Y:S10]  /*31a00*/  STL.64 [R1+0x32e8], R10 ;  /* 0x0032e80a01007387 */ /* 0x000ff40000100a00 */
[----:B------:R-:W-:Y:S04]  /*31a10*/  STL.64 [R1+0x8e0], R16 ;  /* 0x0008e01001007387 */ /* 0x000fe80000100a00 */
[----:B------:R-:W-:Y:S04]  /*31a20*/  STL.64 [R1+0x8e8], R18 ;  /* 0x0008e81201007387 */ /* 0x000fe80000100a00 */
[----:B------:R-:W-:Y:S04]  /*31a30*/  STL.64 [R1+0x32e0], R8 ;  /* 0x0032e00801007387 */ /* 0x000fe80000100a00 */
[----:B------:R-:W-:Y:S04]  /*31a40*/  STL.64 [R1+0x8d0], R12 ;  /* 0x0008d00c01007387 */ /* 0x000fe80000100a00 */
[----:B------:R0:W-:Y:S02]  /*31a50*/  STL.64 [R1+0x8d8], R14 ;  /* 0x0008d80e01007387 */ /* 0x0001e40000100a00 */
[C---:B0-----:R-:W-:Y:S08]  /*31a60*/  HMMA.16816.F32 R12, R28.reuse, R6, R52 ;  /* 0x000000061c0c723c */ /* 0x041ff00000001834 */
[C---:B------:R-:W-:Y:S11]  /*31a70*/  HMMA.16816.F32 R8, R28.reuse, R4, R44 ;  /* 0x000000041c08723c */ /* 0x040ff6000000182c */
[----:B------:R0:W-:Y:S04]  /*31a80*/  STL.64 [R1+0x8c0], R12 ;  /* 0x0008c00c01007387 */ /* 0x0001e80000100a00 */
[----:B------:R1:W-:Y:S04]  /*31a90*/  STL.64 [R1+0x8c8], R14 ;  /* 0x0008c80e01007387 */ /* 0x0003e80000100a00 */
[----:B------:R-:W3:Y:S04]  /*31aa0*/  LDL.LU.64 R16, [R1+0x8a0] ;  /* 0x0008a00001107983 */ /* 0x000ee80000300a00 */
[----:B------:R4:W-:Y:S04]  /*31ab0*/  STL.64 [R1+0x8b0], R8 ;  /* 0x0008b00801007387 */ /* 0x0009e80000100a00 */
[----:B------:R1:W-:Y:S04]  /*31ac0*/  STL.64 [R1+0x8b8], R10 ;  /* 0x0008b80a01007387 */ /* 0x0003e80000100a00 */
[----:B------:R-:W3:Y:S04]  /*31ad0*/  LDL.LU.64 R18, [R1+0x8a8] ;  /* 0x0008a80001127983 */ /* 0x000ee80000300a00 */
[----:B0-----:R-:W3:Y:S04]  /*31ae0*/  LDL.LU.64 R12, [R1+0x890] ;  /* 0x00089000010c7983 */ /* 0x001ee80000300a00 */
[----:B-1----:R-:W3:Y:S01]  /*31af0*/  LDL.LU.64 R14, [R1+0x898] ;  /* 0x00089800010e7983 */ /* 0x002ee20000300a00 */
[----:B--2---:R-:W-:Y:S03]  /*31b00*/  HMMA.16816.F32 R28, R28, R2, R40 ;  /* 0x000000021c1c723c */ /* 0x004fe60000001828 */
[----:B----4-:R-:W2:Y:S04]  /*31b10*/  LDL.LU.64 R8, [R1+0x880] ;  /* 0x0008800001087983 */ /* 0x010ea80000300a00 */
[----:B------:R-:W2:Y:S01]  /*31b20*/  LDL.LU.64 R10, [R1+0x888] ;  /* 0x00088800010a7983 */ /* 0x000ea20000300a00 */
[----:B------:R-:W-:-:S02]  /*31b30*/  IMAD R39, R39, 0x100, R48 ;  /* 0x0000010027277824 */ /* 0x000fc400078e0230 */
[----:B------:R-:W-:Y:S02]  /*31b40*/  IMAD R60, R60, 0x100, R49 ;  /* 0x000001003c3c7824 */ /* 0x000fe400078e0231 */
[----:B------:R-:W-:Y:S02]  /*31b50*/  IMAD R61, R61, 0x100, R50 ;  /* 0x000001003d3d7824 */ /* 0x000fe400078e0232 */
[----:B------:R-:W-:Y:S01]  /*31b60*/  IMAD R38, R38, 0x100, R51 ;  /* 0x0000010026267824 */ /* 0x000fe200078e0233 */
[----:B------:R-:W4:Y:S04]  /*31b70*/  LDL.LU.64 R48, [R1+0x870] ;  /* 0x0008700001307983 */ /* 0x000f280000300a00 */
[----:B------:R-:W4:Y:S04]  /*31b80*/  LDL.LU.64 R50, [R1+0x878] ;  /* 0x0008780001327983 */ /* 0x000f280000300a00 */
[----:B------:R0:W-:Y:S04]  /*31b90*/  STL.64 [R1+0x280], R28 ;  /* 0x0002801c01007387 */ /* 0x0001e80000100a00 */
[----:B------:R1:W-:Y:S04]  /*31ba0*/  STL.64 [R1+0x288], R30 ;  /* 0x0002881e01007387 */ /* 0x0003e80000100a00 */
[----:B------:R-:W2:Y:S04]  /*31bb0*/  LDL.LU.64 R44, [R1+0x860] ;  /* 0x00086000012c7983 */ /* 0x000ea80000300a00 */
[----:B------:R-:W2:Y:S04]  /*31bc0*/  LDL.LU.64 R46, [R1+0x868] ;  /* 0x00086800012e7983 */ /* 0x000ea80000300a00 */
[----:B------:R-:W4:Y:S04]  /*31bd0*/  LDL.LU.64 R40, [R1+0x850] ;  /* 0x0008500001287983 */ /* 0x000f280000300a00 */
[----:B------:R-:W4:Y:S01]  /*31be0*/  LDL.LU.64 R42, [R1+0x858] ;  /* 0x00085800012a7983 */ /* 0x000f220000300a00 */
[----:B0-----:R-:W-:-:S02]  /*31bf0*/  F2FP.F16.E4M3.UNPACK_B R28, R39 ;  /* 0x00000027ff1c723e */ /* 0x001fc400020006ff */
[----:B------:R-:W-:Y:S02]  /*31c00*/  F2FP.F16.E4M3.UNPACK_B R29, R60 ;  /* 0x0000003cff1d723e */ /* 0x000fe400020006ff */
[----:B-1----:R-:W-:Y:S02]  /*31c10*/  F2FP.F16.E4M3.UNPACK_B R30, R61 ;  /* 0x0000003dff1e723e */ /* 0x002fe400020006ff */
[----:B------:R-:W-:-:S07]  /*31c20*/  F2FP.F16.E4M3.UNPACK_B R31, R38 ;  /* 0x00000026ff1f723e */ /* 0x000fce00020006ff */
[C---:B---3--:R-:W-:Y:S08]  /*31c30*/  HMMA.16816.F32 R16, R28.reuse, R36, R16 ;  /* 0x000000241c10723c */ /* 0x048ff00000001810 */
[C---:B------:R-:W-:Y:S11]  /*31c40*/  HMMA.16816.F32 R12, R28.reuse, R34, R12 ;  /* 0x000000221c0c723c */ /* 0x040ff6000000180c */
[----:B------:R0:W-:Y:S04]  /*31c50*/  STL.64 [R1+0x8a0], R16 ;  /* 0x0008a01001007387 */ /* 0x0001e80000100a00 */
[----:B------:R1:W-:Y:S04]  /*31c60*/  STL.64 [R1+0x8a8], R18 ;  /* 0x0008a81201007387 */ /* 0x0003e80000100a00 */
[----:B0-----:R-:W3:Y:S04]  /*31c70*/  LDL.LU.64 R16, [R1+0x840] ;  /* 0x0008400001107983 */ /* 0x001ee80000300a00 */
[----:B------:R-:W-:Y:S04]  /*31c80*/  STL.64 [R1+0x890], R12 ;  /* 0x0008900c01007387 */ /* 0x000fe80000100a00 */
[----:B------:R-:W-:Y:S04]  /*31c90*/  STL.64 [R1+0x898], R14 ;  /* 0x0008980e01007387 */ /* 0x000fe80000100a00 */
[----:B-1----:R-:W3:Y:S01]  /*31ca0*/  LDL.LU.64 R18, [R1+0x848] ;  /* 0x0008480001127983 */ /* 0x002ee20000300a00 */
[C---:B--2---:R-:W-:Y:S08]  /*31cb0*/  HMMA.16816.F32 R8, R28.reuse, R32, R8 ;  /* 0x000000201c08723c */ /* 0x044ff00000001808 */
[C---:B----4-:R-:W-:Y:S08]  /*31cc0*/  HMMA.16816.F32 R48, R28.reuse, R26, R48 ;  /* 0x0000001a1c30723c */ /* 0x050ff00000001830 */
[C---:B------:R-:W-:Y:S03]  /*31cd0*/  HMMA.16816.F32 R44, R28.reuse, R24, R44 ;  /* 0x000000181c2c723c */ /* 0x040fe6000000182c */
[----:B------:R0:W-:Y:S04]  /*31ce0*/  STL.64 [R1+0x880], R8 ;  /* 0x0008800801007387 */ /* 0x0001e80000100a00 */
[----:B------:R1:W-:Y:S04]  /*31cf0*/  STL.64 [R1+0x888], R10 ;  /* 0x0008880a01007387 */ /* 0x0003e80000100a00 */
[----:B0-----:R-:W2:Y:S04]  /*31d00*/  LDL.LU.64 R8, [R1+0x830] ;  /* 0x0008300001087983 */ /* 0x001ea80000300a00 */
[----:B-1----:R-:W2:Y:S04]  /*31d10*/  LDL.LU.64 R10, [R1+0x838] ;  /* 0x00083800010a7983 */ /* 0x002ea80000300a00 */
[----:B------:R-:W4:Y:S04]  /*31d20*/  LDL.LU.64 R12, [R1+0x820] ;  /* 0x00082000010c7983 */ /* 0x000f280000300a00 */
[----:B------:R-:W4:Y:S04]  /*31d30*/  LDL.LU.64 R14, [R1+0x828] ;  /* 0x00082800010e7983 */ /* 0x000f280000300a00 */
[----:B------:R-:W2:Y:S04]  /*31d40*/  LDL.LU.64 R56, [R1+0x810] ;  /* 0x0008100001387983 */ /* 0x000ea80000300a00 */
[----:B------:R-:W2:Y:S04]  /*31d50*/  LDL.LU.64 R58, [R1+0x818] ;  /* 0x00081800013a7983 */ /* 0x000ea80000300a00 */
[----:B------:R-:W-:Y:S04]  /*31d60*/  STL.64 [R1+0x32c8], R34 ;  /* 0x0032c82201007387 */ /* 0x000fe80000100a00 */
[----:B------:R0:W-:Y:S02]  /*31d70*/  STL.64 [R1+0x32c0], R32 ;  /* 0x0032c02001007387 */ /* 0x0001e40000100a00 */
[C---:B0-----:R-:W-:Y:S02]  /*31d80*/  HMMA.16816.F32 R32, R28.reuse, R22, R40 ;  /* 0x000000161c20723c */ /* 0x041fe40000001828 */
[----:B------:R0:W-:Y:S04]  /*31d90*/  STL.64 [R1+0x870], R48 ;  /* 0x0008703001007387 */ /* 0x0001e80000100a00 */
[----:B------:R1:W-:Y:S04]  /*31da0*/  STL.64 [R1+0x878], R50 ;  /* 0x0008783201007387 */ /* 0x0003e80000100a00 */
        /* <DEDUP_REMOVED lines=9> */
[----:B------:R-:W2:Y:S04]  /*31e40*/  LDL.LU.64 R46, [R1+0x7e8] ;  /* 0x0007e800012e7983 */ /* 0x000ea80000300a00 */
[----:B------:R-:W2:Y:S04]  /*31e50*/  LDL.LU.64 R40, [R1+0x7d0] ;  /* 0x0007d00001287983 */ /* 0x000ea80000300a00 */
[----:B------:R-:W2:Y:S04]  /*31e60*/  LDL.LU.64 R42, [R1+0x7d8] ;  /* 0x0007d800012a7983 */ /* 0x000ea80000300a00 */
[----:B------:R-:W2:Y:S04]  /*31e70*/  LDL.LU.64 R32, [R1+0x7c0] ;  /* 0x0007c00001207983 */ /* 0x000ea80000300a00 */
[----:B------:R-:W2:Y:S01]  /*31e80*/  LDL.LU.64 R34, [R1+0x7c8] ;  /* 0x0007c80001227983 */ /* 0x000ea20000300a00 */
[----:B---3--:R-:W-:-:S15]  /*31e90*/  HMMA.16816.F32 R16, R28, R20, R16 ;  /* 0x000000141c10723c */ /* 0x008fde0000001810 */
[----:B------:R-:W-:-:S04]  /*31ea0*/  NOP ;  /* 0x0000000000007918 */ /* 0x000fc80000000000 */
        /* <DEDUP_REMOVED lines=14> */
[----:B------:R-:W2:Y:S04]  /*31f90*/  LDL.LU R39, [R1+0x12a8] ;  /* 0x0012a80001277983 */ /* 0x000ea80000300800 */
[----:B------:R-:W3:Y:S01]  /*31fa0*/  LDL.LU R60, [R1+0x12b0] ;  /* 0x0012b000013c7983 */ /* 0x000ee20000300800 */
[C---:B----4-:R-:W-:Y:S08]  /*31fb0*/  HMMA.16816.F32 R56, R28.reuse, R14, R56 ;  /* 0x0000000e1c38723c */ /* 0x050ff00000001838 */
[C---:B--2---:R-:W-:Y:S08]  /*31fc0*/  HMMA.16816.F32 R52, R28.reuse, R12, R52 ;  /* 0x0000000c1c34723c */ /* 0x044ff00000001834 */
[C---:B------:R-:W-:Y:S03]  /*31fd0*/  HMMA.16816.F32 R48, R28.reuse, R10, R48 ;  /* 0x0000000a1c30723c */ /* 0x040fe60000001830 */
[----:B------:R-:W-:Y:S04]  /*31fe0*/  STL.64 [R1+0x810], R56 ;  /* 0x0008103801007387 */ /* 0x000fe80000100a00 */
[----:B------:R-:W-:Y:S04]  /*31ff0*/  STL.64 [R1+0x818], R58 ;  /* 0x0008183a01007387 */ /* 0x000fe80000100a00 */
[----:B------:R-:W2:Y:S04]  /*32000*/  LDL.LU R61, [R1+0x12b8] ;  /* 0x0012b800013d7983 */ /* 0x000ea80000300800 */
[----:B------:R-:W4:Y:S04]  /*32010*/  LDL.LU R38, [R1+0x12c0] ;  /* 0x0012c00001267983 */ /* 0x000f280000300800 */
[----:B------:R-:W-:Y:S04]  /*32020*/  STL.64 [R1+0x32a8], R14 ;  /* 0x0032a80e01007387 */ /* 0x000fe80000100a00 */
[----:B------:R3:W-:Y:S02]  /*32030*/  STL.64 [R1+0x32a0], R12 ;  /* 0x0032a00c01007387 */ /* 0x0007e40000100a00 */
[C---:B---3--:R-:W-:Y:S02]  /*32040*/  HMMA.16816.F32 R12, R28.reuse, R8, R44 ;  /* 0x000000081c0c723c */ /* 0x048fe4000000182c */
[----:B------:R-:W-:Y:S04]  /*32050*/  STL.64 [R1+0x800], R52 ;  /* 0x0008003401007387 */ /* 0x000fe80000100a00 */
[----:B------:R-:W-:Y:S04]  /*32060*/  STL.64 [R1+0x808], R54 ;  /* 0x0008083601007387 */ /* 0x000fe80000100a00 */
[----:B------:R-:W-:Y:S04]  /*32070*/  STL.64 [R1+0x3298], R10 ;  /* 0x0032980a01007387 */ /* 0x000fe80000100a00 */
[----:B------:R-:W-:Y:S04]  /*32080*/  STL.64 [R1+0x7f0], R48 ;  /* 0x0007f03001007387 */ /* 0x000fe80000100a00 */
[----:B------:R-:W-:Y:S04]  /*32090*/  STL.64 [R1+0x7f8], R50 ;  /* 0x0007f83201007387 */ /* 0x000fe80000100a00 */
[----:B------:R-:W-:Y:S04]  /*320a0*/  STL.64 [R1+0x3290], R8 ;  /* 0x0032900801007387 */ /* 0x000fe80000100a00 */
[----:B------:R-:W-:Y:S04]  /*320b0*/  STL.64 [R1+0x7e0], R12 ;  /* 0x0007e00c01007387 */ /* 0x000fe80000100a00 */
[----:B------:R0:W-:Y:S02]  /*320c0*/  STL.64 [R1+0x7e8], R14 ;  /* 0x0007e80e01007387 */ /* 0x0001e40000100a00 */
[C---:B0-----:R-:W-:Y:S08]  /*320d0*/  HMMA.16816.F32 R12, R28.reuse, R6, R40 ;  /* 0x000000061c0c723c */ /* 0x041ff00000001828 */
[C---:B------:R-:W-:Y:S01]  /*320e0*/  HMMA.16816.F32 R8, R28.reuse, R4, R32 ;  /* 0x000000041c08723c */ /* 0x040fe20000001820 */
[----:B------:R-:W3:Y:S10]  /*320f0*/  LDL.LU.64 R32, [R1+0x270] ;  /* 0x0002700001207983 */ /* 0x000ef40000300a00 */
[----:B------:R0:W-:Y:S04]  /*32100*/  STL.64 [R1+0x7d0], R12 ;  /* 0x0007d00c01007387 */ /* 0x0001e80000100a00 */
[----:B------:R1:W-:Y:S04]  /*32110*/  STL.64 [R1+0x7d8], R14 ;  /* 0x0007d80e01007387 */ /* 0x0003e80000100a00 */
[----:B------:R-:W3:Y:S04]  /*32120*/  LDL.LU.64 R34, [R1+0x278] ;  /* 0x0002780001227983 */ /* 0x000ee80000300a00 */
[----:B------:R0:W-:Y:S04]  /*32130*/  STL.64 [R1+0x7c0], R8 ;  /* 0x0007c00801007387 */ /* 0x0001e80000100a00 */
[----:B------:R0:W-:Y:S04]  /*32140*/  STL.64 [R1+0x7c8], R10 ;  /* 0x0007c80a01007387 */ /* 0x0001e80000100a00 */
[----:B------:R-:W2:Y:S04]  /*32150*/  LDL.LU.64 R56, [R1+0x7b0] ;  /* 0x0007b00001387983 */ /* 0x000ea80000300a00 */
        /* <DEDUP_REMOVED lines=9> */
[----:B0-----:R-:W2:Y:S04]  /*321f0*/  LDL.LU.64 R12, [R1+0x760] ;  /* 0x00076000010c7983 */ /* 0x001ea80000300a00 */
[----:B-1----:R-:W2:Y:S04]  /*32200*/  LDL.LU.64 R14, [R1+0x768] ;  /* 0x00076800010e7983 */ /* 0x002ea80000300a00 */
[----:B------:R-:W2:Y:S04]  /*32210*/  LDL.LU.64 R8, [R1+0x750] ;  /* 0x0007500001087983 */ /* 0x000ea80000300a00 */
[----:B------:R-:W2:Y:S04]  /*32220*/  LDL.LU.64 R10, [R1+0x758] ;  /* 0x00075800010a7983 */ /* 0x000ea80000300a00 */
[----:B------:R0:W-:Y:S04]  /*32230*/  STL.64 [R1+0x32b8], R6 ;  /* 0x0032b80601007387 */ /* 0x0001e80000100a00 */
[----:B0-----:R-:W2:Y:S04]  /*32240*/  LDL.LU R6, [R1+0x12bc] ;  /* 0x0012bc0001067983 */ /* 0x001ea80000300800 */
[----:B------:R-:W4:Y:S04]  /*32250*/  LDL.LU R7, [R1+0x12c4] ;  /* 0x0012c40001077983 */ /* 0x000f280000300800 */
[----:B------:R0:W-:Y:S04]  /*32260*/  STL.64 [R1+0x32b0], R4 ;  /* 0x0032b00401007387 */ /* 0x0001e80000100a00 */
[----:B0-----:R-:W4:Y:S04]  /*32270*/  LDL.LU R4, [R1+0x12ac] ;  /* 0x0012ac0001047983 */ /* 0x001f280000300800 */
[----:B------:R-:W4:Y:S01]  /*32280*/  LDL.LU R5, [R1+0x12b4] ;  /* 0x0012b40001057983 */ /* 0x000f220000300800 */
[----:B---3--:R-:W-:Y:S03]  /*32290*/  HMMA.16816.F32 R28, R28, R2, R32 ;  /* 0x000000021c1c723c */ /* 0x008fe60000001820 */
[----:B------:R-:W3:Y:S04]  /*322a0*/  LDL.LU.64 R34, [R1+0x32c8] ;  /* 0x0032c80001227983 */ /* 0x000ee80000300a00 */
[----:B------:R-:W3:-:S12]  /*322b0*/  LDL.LU.64 R32, [R1+0x32c0] ;  /* 0x0032c00001207983 */ /* 0x000ed80000300a00 */
[----:B------:R-:W-:Y:S04]  /*322c0*/  STL.64 [R1+0x270], R28 ;  /* 0x0002701c01007387 */ /* 0x000fe80000100a00 */
[----:B------:R0:W-:Y:S01]  /*322d0*/  STL.64 [R1+0x278], R30 ;  /* 0x0002781e01007387 */ /* 0x0001e20000100a00 */
[----:B--2---:R-:W-:-:S05]  /*322e0*/  IMAD R61, R61, 0x100, R6 ;  /* 0x000001003d3d7824 */ /* 0x004fca00078e0206 */
[----:B0-----:R-:W-:Y:S01]  /*322f0*/  F2FP.F16.E4M3.UNPACK_B R30, R61 ;  /* 0x0000003dff1e723e */ /* 0x001fe200020006ff */
[----:B----4-:R-:W-:Y:S02]  /*32300*/  IMAD R39, R39, 0x100, R4 ;  /* 0x0000010027277824 */ /* 0x010fe400078e0204 */
[----:B------:R-:W-:Y:S02]  /*32310*/  IMAD R60, R60, 0x100, R5 ;  /* 0x000001003c3c7824 */ /* 0x000fe400078e0205 */
[----:B------:R-:W-:Y:S01]  /*32320*/  IMAD R4, R38, 0x100, R7 ;  /* 0x0000010026047824 */ /* 0x000fe200078e0207 */
[----:B------:R-:W-:Y:S02]  /*32330*/  F2FP.F16.E4M3.UNPACK_B R28, R39 ;  /* 0x00000027ff1c723e */ /* 0x000fe400020006ff */
[----:B------:R-:W-:Y:S02]  /*32340*/  F2FP.F16.E4M3.UNPACK_B R29, R60 ;  /* 0x0000003cff1d723e */ /* 0x000fe400020006ff */
[----:B------:R-:W-:-:S07]  /*32350*/  F2FP.F16.E4M3.UNPACK_B R31, R4 ;  /* 0x00000004ff1f723e */ /* 0x000fce00020006ff */
[C---:B------:R-:W-:Y:S08]  /*32360*/  HMMA.16816.F32 R56, R28.reuse, R36, R56 ;  /* 0x000000241c38723c */ /* 0x040ff00000001838 */
[C---:B------:R-:W-:Y:S08]  /*32370*/  HMMA.16816.F32 R44, R28.reuse, R26, R44 ;  /* 0x0000001a1c2c723c */ /* 0x040ff0000000182c */
[C---:B------:R-:W-:Y:S08]  /*32380*/  HMMA.16816.F32 R12, R28.reuse, R22, R12 ;  /* 0x000000161c0c723c */ /* 0x040ff0000000180c */
[C---:B------:R-:W-:Y:S01]  /*32390*/  HMMA.16816.F32 R8, R28.reuse, R20, R8 ;  /* 0x000000141c08723c */ /* 0x040fe20000001808 */
[----:B------:R-:W-:Y:S04]  /*323a0*/  STL.64 [R1+0x7b0], R56 ;  /* 0x0007b03801007387 */ /* 0x000fe80000100a00 */
[----:B------:R-:W-:Y:S03]  /*323b0*/  STL.64 [R1+0x7b8], R58 ;  /* 0x0007b83a01007387 */ /* 0x000fe60000100a00 */
[C---:B---3--:R-:W-:Y:S08]  /*323c0*/  HMMA.16816.F32 R4, R28.reuse, R34, R52 ;  /* 0x000000221c04723c */ /* 0x048ff00000001834 */
[C---:B------:R-:W-:Y:S11]  /*323d0*/  HMMA.16816.F32 R48, R28.reuse, R32, R48 ;  /* 0x000000201c30723c */ /* 0x040ff60000001830 */
[----:B------:R-:W-:Y:S04]  /*323e0*/  STL.64 [R1+0x7a0], R4 ;  /* 0x0007a00401007387 */ /* 0x000fe80000100a00 */
[----:B------:R0:W-:Y:S02]  /*323f0*/  STL.64 [R1+0x7a8], R6 ;  /* 0x0007a80601007387 */ /* 0x0001e40000100a00 */
[C---:B0-----:R-:W-:Y:S02]  /*32400*/  HMMA.16816.F32 R4, R28.reuse, R24, R40 ;  /* 0x000000181c04723c */ /* 0x041fe40000001828 */
[----:B------:R-:W-:Y:S04]  /*32410*/  STL.64 [R1+0x790], R48 ;  /* 0x0007903001007387 */ /* 0x000fe80000100a00 */
[----:B------:R-:W-:Y:S04]  /*32420*/  STL.64 [R1+0x798], R50 ;  /* 0x0007983201007387 */ /* 0x000fe80000100a00 */
[----:B------:R-:W-:Y:S04]  /*32430*/  STL.64 [R1+0x780], R44 ;  /* 0x0007802c01007387 */ /* 0x000fe80000100a00 */
[----:B------:R-:W-:Y:S05]  /*32440*/  STL.64 [R1+0x788], R46 ;  /* 0x0007882e01007387 */ /* 0x000fea0000100a00 */
        /* <DEDUP_REMOVED lines=10> */
[----:B-1----:R-:W3:Y:S04]  /*324f0*/  LDL.LU.64 R8, [R1+0x720] ;  /* 0x0007200001087983 */ /* 0x002ee80000300a00 */
[----:B----4-:R-:W4:Y:S04]  /*32500*/  LDL.LU.64 R10, [R1+0x728] ;  /* 0x00072800010a7983 */ /* 0x010f280000300a00 */
        /* <DEDUP_REMOVED lines=38> */
[----:B--2---:R-:W-:Y:S03]  /*32770*/  HMMA.16816.F32 R16, R28, R12, R16 ;  /* 0x0000000c1c10723c */ /* 0x004fe60000001810 */
[----:B------:R-:W-:Y:S04]  /*32780*/  STL.64 [R1+0x3250], R14 ;  /* 0x0032500e01007387 */ /* 0x000fe80000100a00 */
[----:B------:R-:W-:-:S12]  /*32790*/  STL.64 [R1+0x3248], R12 ;  /* 0x0032480c01007387 */ /* 0x000fd80000100a00 */
[----:B------:R-:W-:Y:S04]  /*327a0*/  STL.64 [R1+0x710], R16 ;  /* 0x0007101001007387 */ /* 0x000fe80000100a00 */
[----:B------:R4:W-:Y:S02]  /*327b0*/  STL.64 [R1+0x718], R18 ;  /* 0x0007181201007387 */ /* 0x0009e40000100a00 */
[C---:B----4-:R-:W-:Y:S08]  /*327c0*/  HMMA.16816.F32 R16, R28.reuse, R10, R20 ;  /* 0x0000000a1c10723c */ /* 0x050ff00000001814 */
[C---:B---3--:R-:W-:Y:S01]  /*327d0*/  HMMA.16816.F32 R12, R28.reuse, R8, R40 ;  /* 0x000000081c0c723c */ /* 0x048fe20000001828 */
[----:B------:R-:W2:Y:S10]  /*327e0*/  LDL.LU.64 R40, [R1+0x260] ;  /* 0x0002600001287983 */ /* 0x000eb40000300a00 */
[----:B------:R0:W-:Y:S04]  /*327f0*/  STL.64 [R1+0x700], R16 ;  /* 0x0007001001007387 */ /* 0x0001e80000100a00 */
[----:B------:R-:W-:Y:S04]  /*32800*/  STL.64 [R1+0x708], R18 ;  /* 0x0007081201007387 */ /* 0x000fe80000100a00 */
[----:B------:R-:W2:Y:S04]  /*32810*/  LDL.LU.64 R42, [R1+0x268] ;  /* 0x00026800012a7983 */ /* 0x000ea80000300a00 */
[----:B------:R-:W-:Y:S04]  /*32820*/  STL.64 [R1+0x6f0], R12 ;  /* 0x0006f00c01007387 */ /* 0x000fe80000100a00 */
[----:B------:R1:W-:Y:S04]  /*32830*/  STL.64 [R1+0x6f8], R14 ;  /* 0x0006f80e01007387 */ /* 0x0003e80000100a00 */
[----:B------:R-:W-:Y:S04]  /*32840*/  STL.64 [R1+0x3230], R10 ;  /* 0x0032300a01007387 */ /* 0x000fe80000100a00 */
[----:B------:R3:W-:Y:S04]  /*32850*/  STL.64 [R1+0x3228], R8 ;  /* 0x0032280801007387 */ /* 0x0007e80000100a00 */
[----:B0-----:R-:W4:Y:S01]  /*32860*/  LDL.LU.64 R16, [R1+0x6c0] ;  /* 0x0006c00001107983 */ /* 0x001f220000300a00 */
[C---:B-1----:R-:W-:Y:S08]  /*32870*/  HMMA.16816.F32 R12, R28.reuse, R6, R56 ;  /* 0x000000061c0c723c */ /* 0x042ff00000001838 */
        /* <DEDUP_REMOVED lines=8> */
[----:B---3--:R-:W3:Y:S04]  /*32900*/  LDL.LU.64 R8, [R1+0x6a0] ;  /* 0x0006a00001087983 */ /* 0x008ee80000300a00 */
[----:B------:R-:W3:Y:S04]  /*32910*/  LDL.LU.64 R10, [R1+0x6a8] ;  /* 0x0006a800010a7983 */ /* 0x000ee80000300a00 */
[----:B------:R-:W-:Y:S04]  /*32920*/  STL.64 [R1+0x3240], R6 ;  /* 0x0032400601007387 */ /* 0x000fe80000100a00 */
[----:B------:R0:W-:Y:S04]  /*32930*/  STL.64 [R1+0x3238], R4 ;  /* 0x0032380401007387 */ /* 0x0001e80000100a00 */
[----:B0-----:R-:W3:Y:S04]  /*32940*/  LDL.LU.64 R4, [R1+0x690] ;  /* 0x0006900001047983 */ /* 0x001ee80000300a00 */
[----:B------:R-:W3:Y:S01]  /*32950*/  LDL.LU.64 R6, [R1+0x698] ;  /* 0x0006980001067983 */ /* 0x000ee20000300a00 */
[----:B--2---:R-:W-:-:S15]  /*32960*/  HMMA.16816.F32 R40, R28, R2, R40 ;  /* 0x000000021c28723c */ /* 0x004fde0000001828 */
[----:B------:R-:W-:-:S04]  /*32970*/  NOP ;  /* 0x0000000000007918 */ /* 0x000fc80000000000 */
[----:B------:R-:W-:Y:S04]  /*32980*/  STL.64 [R1+0x260], R40 ;  /* 0x0002602801007387 */ /* 0x000fe80000100a00 */
[----:B------:R0:W-:Y:S04]  /*32990*/  STL.64 [R1+0x268], R42 ;  /* 0x0002682a01007387 */ /* 0x0001e80000100a00 */
[----:B0-----:R-:W2:Y:S04]  /*329a0*/  LDL.LU R42, [R1+0x12ec] ;  /* 0x0012ec00012a7983 */ /* 0x001ea80000300800 */
[----:B------:R-:W2:Y:S01]  /*329b0*/  LDL.LU R43, [R1+0x12e8] ;  /* 0x0012e800012b7983 */ /* 0x000ea20000300800 */
[----:B------:R-:W-:-:S02]  /*329c0*/  IMAD R39, R46, 0x100, R45 ;  /* 0x000001002e277824 */ /* 0x000fc400078e022d */
[----:B------:R-:W-:Y:S02]  /*329d0*/  IMAD R60, R48, 0x100, R47 ;  /* 0x00000100303c7824 */ /* 0x000fe400078e022f */
[----:B------:R-:W-:Y:S02]  /*329e0*/  IMAD R61, R50, 0x100, R49 ;  /* 0x00000100323d7824 */ /* 0x000fe400078e0231 */
[----:B------:R-:W-:Y:S01]  /*329f0*/  IMAD R20, R38, 0x100, R51 ;  /* 0x0000010026147824 */ /* 0x000fe200078e0233 */
[----:B------:R-:W-:Y:S02]  /*32a00*/  F2FP.F16.E4M3.UNPACK_B R28, R39 ;  /* 0x00000027ff1c723e */ /* 0x000fe400020006ff */
[----:B------:R-:W-:Y:S02]  /*32a10*/  F2FP.F16.E4M3.UNPACK_B R29, R60 ;  /* 0x0000003cff1d723e */ /* 0x000fe400020006ff */
[----:B------:R-:W-:Y:S02]  /*32a20*/  F2FP.F16.E4M3.UNPACK_B R30, R61 ;  /* 0x0000003dff1e723e */ /* 0x000fe400020006ff */
[----:B------:R-:W-:-:S07]  /*32a30*/  F2FP.F16.E4M3.UNPACK_B R31, R20 ;  /* 0x00000014ff1f723e */ /* 0x000fce00020006ff */
[C---:B----4-:R-:W-:Y:S08]  /*32a40*/  HMMA.16816.F32 R16, R28.reuse, R36, R16 ;  /* 0x000000241c10723c */ /* 0x050ff00000001810 */
[C---:B------:R-:W-:Y:S08]  /*32a50*/  HMMA.16816.F32 R12, R28.reuse, R34, R12 ;  /* 0x000000221c0c723c */ /* 0x040ff0000000180c */
[C---:B---3--:R-:W-:Y:S03]  /*32a60*/  HMMA.16816.F32 R8, R28.reuse, R32, R8 ;  /* 0x000000201c08723c */ /* 0x048fe60000001808 */
[----:B------:R-:W-:Y:S04]  /*32a70*/  STL.64 [R1+0x6c0], R16 ;  /* 0x0006c01001007387 */ /* 0x000fe80000100a00 */
[----:B------:R-:W-:Y:S04]  /*32a80*/  STL.64 [R1+0x6c8], R18 ;  /* 0x0006c81201007387 */ /* 0x000fe80000100a00 */
[----:B--2---:R-:W-:Y:S04]  /*32a90*/  STL.64 [R1+0x3258], R42 ;  /* 0x0032582a01007387 */ /* 0x004fe80000100a00 */
[----:B------:R-:W-:Y:S04]  /*32aa0*/  STL.64 [R1+0x3278], R34 ;  /* 0x0032782201007387 */ /* 0x000fe80000100a00 */
[----:B------:R-:W-:Y:S04]  /*32ab0*/  STL.64 [R1+0x6b0], R12 ;  /* 0x0006b00c01007387 */ /* 0x000fe80000100a00 */
[----:B------:R-:W-:Y:S04]  /*32ac0*/  STL.64 [R1+0x6b8], R14 ;  /* 0x0006b80e01007387 */ /* 0x000fe80000100a00 */
[----:B------:R0:W-:Y:S04]  /*32ad0*/  STL.64 [R1+0x3270], R32 ;  /* 0x0032702001007387 */ /* 0x0001e80000100a00 */
[----:B------:R-:W-:Y:S04]  /*32ae0*/  STL.64 [R1+0x6a0], R8 ;  /* 0x0006a00801007387 */ /* 0x000fe80000100a00 */
[----:B------:R-:W-:Y:S04]  /*32af0*/  STL.64 [R1+0x6a8], R10 ;  /* 0x0006a80a01007387 */ /* 0x000fe80000100a00 */
[----:B------:R-:W2:Y:S04]  /*32b00*/  LDL.LU.64 R20, [R1+0x680] ;  /* 0x0006800001147983 */ /* 0x000ea80000300a00 */
[----:B------:R-:W2:Y:S01]  /*32b10*/  LDL.LU.64 R22, [R1+0x688] ;  /* 0x0006880001167983 */ /* 0x000ea20000300a00 */
[----:B------:R-:W-:-:S15]  /*32b20*/  HMMA.16816.F32 R4, R28, R26, R4 ;  /* 0x0000001a1c04723c */ /* 0x000fde0000001804 */
[----:B------:R-:W-:-:S04]  /*32b30*/  NOP ;  /* 0x0000000000007918 */ /* 0x000fc80000000000 */
[----:B------:R1:W-:Y:S04]  /*32b40*/  STL.64 [R1+0x690], R4 ;  /* 0x0006900401007387 */ /* 0x0003e80000100a00 */
[----:B------:R3:W-:Y:S04]  /*32b50*/  STL.64 [R1+0x698], R6 ;  /* 0x0006980601007387 */ /* 0x0007e80000100a00 */
        /* <DEDUP_REMOVED lines=8> */
[----:B-1----:R-:W4:Y:S04]  /*32be0*/  LDL.LU.64 R4, [R1+0x630] ;  /* 0x0006300001047983 */ /* 0x002f280000300a00 */
[----:B---3--:R-:W3:Y:S04]  /*32bf0*/  LDL.LU.64 R6, [R1+0x638] ;  /* 0x0006380001067983 */ /* 0x008ee80000300a00 */
        /* <DEDUP_REMOVED lines=8> */
[----:B------:R-:W3:Y:S04]  /*32c80*/  LDL.LU R60, [R1+0x12f4] ;  /* 0x0012f400013c7983 */ /* 0x000ee80000300800 */
[----:B------:R-:W3:Y:S04]  /*32c90*/  LDL.LU R56, [R1+0x12f0] ;  /* 0x0012f00001387983 */ /* 0x000ee80000300800 */
[----:B------:R-:W3:Y:S04]  /*32ca0*/  LDL.LU R57, [R1+0x12fc] ;  /* 0x0012fc0001397983 */ /* 0x000ee80000300800 */
[----:B------:R-:W3:Y:S04]  /*32cb0*/  LDL.LU R58, [R1+0x12f8] ;  /* 0x0012f800013a7983 */ /* 0x000ee80000300800 */
[----:B------:R-:W3:Y:S04]  /*32cc0*/  LDL.LU R59, [R1+0x1304] ;  /* 0x00130400013b7983 */ /* 0x000ee80000300800 */
[----:B------:R-:W3:Y:S01]  /*32cd0*/  LDL.LU R38, [R1+0x1300] ;  /* 0x0013000001267983 */ /* 0x000ee20000300800 */
[----:B--2---:R-:W-:-:S15]  /*32ce0*/  HMMA.16816.F32 R20, R28, R24, R20 ;  /* 0x000000181c14723c */ /* 0x004fde0000001814 */
[----:B------:R-:W-:-:S04]  /*32cf0*/  NOP ;  /* 0x0000000000007918 */ /* 0x000fc80000000000 */
[----:B------:R-:W-:Y:S04]  /*32d00*/  STL.64 [R1+0x680], R20 ;  /* 0x0006801401007387 */ /* 0x000fe80000100a00 */
[----:B------:R0:W-:Y:S04]  /*32d10*/  STL.64 [R1+0x688], R22 ;  /* 0x0006881601007387 */ /* 0x0001e80000100a00 */
[----:B0-----:R-:W4:Y:S04]  /*32d20*/  LDL.LU.64 R22, [R1+0x3288] ;  /* 0x0032880001167983 */ /* 0x001f280000300a00 */
[----:B------:R-:W2:Y:S01]  /*32d30*/  LDL.LU.64 R20, [R1+0x3280] ;  /* 0x0032800001147983 */ /* 0x000ea20000300a00 */
[C---:B----4-:R-:W-:Y:S08]  /*32d40*/  HMMA.16816.F32 R32, R28.reuse, R22, R32 ;  /* 0x000000161c20723c */ /* 0x050ff00000001820 */
[C---:B--2---:R-:W-:Y:S11]  /*32d50*/  HMMA.16816.F32 R16, R28.reuse, R20, R16 ;  /* 0x000000141c10723c */ /* 0x044ff60000001810 */
        /* <DEDUP_REMOVED lines=13> */
[----:B------:R-:W-:Y:S04]  /*32e30*/  STL.64 [R1+0x640], R12 ;  /* 0x0006400c01007387 */ /* 0x000fe80000100a00 */
[----:B------:R0:W-:Y:S04]  /*32e40*/  STL.64 [R1+0x648], R14 ;  /* 0x0006480e01007387 */ /* 0x0001e80000100a00 */
[----:B0-----:R-:W3:Y:S04]  /*32e50*/  LDL.LU.64 R14, [R1+0x3250] ;  /* 0x00325000010e7983 */ /* 0x001ee80000300a00 */
[----:B------:R-:W2:Y:S01]  /*32e60*/  LDL.LU.64 R12, [R1+0x3248] ;  /* 0x00324800010c7983 */ /* 0x000ea20000300a00 */
        /* <DEDUP_REMOVED lines=13> */
[----:B------:R-:W2:Y:S01]  /*32f40*/  LDL.LU.64 R14, [R1+0x618] ;  /* 0x00061800010e7983 */ /* 0x000ea20000300a00 */
[----:B------:R-:W-:Y:S01]  /*32f50*/  IMAD R39, R43, 0x100, R42 ;  /* 0x000001002b277824 */ /* 0x000fe200078e022a */
[----:B--2---:R-:W-:-:S15]  /*32f60*/  HMMA.16816.F32 R12, R28, R10, R12 ;  /* 0x0000000a1c0c723c */ /* 0x004fde000000180c */
[----:B------:R-:W-:-:S04]  /*32f70*/  NOP ;  /* 0x0000000000007918 */ /* 0x000fc80000000000 */
[----:B------:R-:W-:Y:S04]  /*32f80*/  STL.64 [R1+0x610], R12 ;  /* 0x0006100c01007387 */ /* 0x000fe80000100a00 */
[----:B------:R0:W-:Y:S02]  /*32f90*/  STL.64 [R1+0x618], R14 ;  /* 0x0006180e01007387 */ /* 0x0001e40000100a00 */
[----:B0-----:R-:W-:Y:S02]  /*32fa0*/  HMMA.16816.F32 R12, R28, R8, R52 ;  /* 0x000000081c0c723c */ /* 0x001fe40000001834 */
[----:B------:R-:W2:Y:S04]  /*32fb0*/  LDL.LU.64 R52, [R1+0x250] ;  /* 0x0002500001347983 */ /* 0x000ea80000300a00 */
[----:B------:R-:W2:-:S13]  /*32fc0*/  LDL.LU.64 R54, [R1+0x258] ;  /* 0x0002580001367983 */ /* 0x000e9a0000300a00 */
[----:B------:R-:W-:Y:S04]  /*32fd0*/  STL.64 [R1+0x600], R12 ;  /* 0x0006000c01007387 */ /* 0x000fe80000100a00 */
[----:B------:R0:W-:Y:S04]  /*32fe0*/  STL.64 [R1+0x608], R14 ;  /* 0x0006080e01007387 */ /* 0x0001e80000100a00 */
[----:B------:R-:W-:Y:S04]  /*32ff0*/  STL.64 [R1+0x3220], R10 ;  /* 0x0032200a01007387 */ /* 0x000fe80000100a00 */
[----:B------:R3:W-:Y:S01]  /*33000*/  STL.64 [R1+0x3218], R8 ;  /* 0x0032180801007387 */ /* 0x0007e20000100a00 */
[C---:B0-----:R-:W-:Y:S08]  /*33010*/  HMMA.16816.F32 R12, R28.reuse, R6, R48 ;  /* 0x000000061c0c723c */ /* 0x041ff00000001830 */
[----:B---3--:R-:W-:Y:S01]  /*33020*/  HMMA.16816.F32 R8, R28, R4, R44 ;  /* 0x000000041c08723c */ /* 0x008fe2000000182c */
[----:B------:R-:W3:Y:S10]  /*33030*/  LDL.LU.64 R48, [R1+0x5d0] ;  /* 0x0005d00001307983 */ /* 0x000ef40000300a00 */
[----:B------:R0:W-:Y:S04]  /*33040*/  STL.64 [R1+0x5f0], R12 ;  /* 0x0005f00c01007387 */ /* 0x0001e80000100a00 */
[----:B------:R1:W-:Y:S04]  /*33050*/  STL.64 [R1+0x5f8], R14 ;  /* 0x0005f80e01007387 */ /* 0x0003e80000100a00 */
[----:B------:R-:W3:Y:S04]  /*33060*/  LDL.LU.64 R50, [R1+0x5d8] ;  /* 0x0005d80001327983 */ /* 0x000ee80000300a00 */
[----:B------:R0:W-:Y:S04]  /*33070*/  STL.64 [R1+0x5e0], R8 ;  /* 0x0005e00801007387 */ /* 0x0001e80000100a00 */
[----:B------:R0:W-:Y:S04]  /*33080*/  STL.64 [R1+0x5e8], R10 ;  /* 0x0005e80a01007387 */ /* 0x0001e80000100a00 */
[----:B------:R-:W4:Y:S04]  /*33090*/  LDL.LU.64 R44, [R1+0x5c0] ;  /* 0x0005c000012c7983 */ /* 0x000f280000300a00 */
[----:B------:R-:W4:Y:S04]  /*330a0*/  LDL.LU.64 R46, [R1+0x5c8] ;  /* 0x0005c800012e7983 */ /* 0x000f280000300a00 */
[----:B------:R-:W4:Y:S04]  /*330b0*/  LDL.LU.64 R40, [R1+0x5b0] ;  /* 0x0005b00001287983 */ /* 0x000f280000300a00 */
[----:B------:R-:W4:Y:S04]  /*330c0*/  LDL.LU.64 R42, [R1+0x5b8] ;  /* 0x0005b800012a7983 */ /* 0x000f280000300a00 */
[----:B0-----:R-:W4:Y:S04]  /*330d0*/  LDL.LU.64 R12, [R1+0x5a0] ;  /* 0x0005a000010c7983 */ /* 0x001f280000300a00 */
[----:B-1----:R-:W4:Y:S04]  /*330e0*/  LDL.LU.64 R14, [R1+0x5a8] ;  /* 0x0005a800010e7983 */ /* 0x002f280000300a00 */
[----:B------:R-:W4:Y:S04]  /*330f0*/  LDL.LU.64 R8, [R1+0x590] ;  /* 0x0005900001087983 */ /* 0x000f280000300a00 */
[----:B------:R-:W4:Y:S01]  /*33100*/  LDL.LU.64 R10, [R1+0x598] ;  /* 0x00059800010a7983 */ /* 0x000f220000300a00 */
[----:B------:R-:W-:-:S02]  /*33110*/  IMAD R60, R56, 0x100, R60 ;  /* 0x00000100383c7824 */ /* 0x000fc400078e023c */
[----:B------:R-:W-:Y:S02]  /*33120*/  IMAD R61, R58, 0x100, R57 ;  /* 0x000001003a3d7824 */ /* 0x000fe400078e0239 */
[----:B------:R-:W-:Y:S01]  /*33130*/  IMAD R38, R38, 0x100, R59 ;  /* 0x0000010026267824 */ /* 0x000fe200078e023b */
[----:B--2---:R-:W-:Y:S01]  /*33140*/  HMMA.16816.F32 R52, R28, R2, R52 ;  /* 0x000000021c34723c */ /* 0x004fe20000001834 */
[----:B------:R-:W-:Y:S02]  /*33150*/  F2FP.F16.E4M3.UNPACK_B R28, R39 ;  /* 0x00000027ff1c723e */ /* 0x000fe400020006ff */
[----:B------:R-:W-:Y:S02]  /*33160*/  F2FP.F16.E4M3.UNPACK_B R29, R60 ;  /* 0x0000003cff1d723e */ /* 0x000fe400020006ff */
[----:B------:R-:W-:Y:S02]  /*33170*/  F2FP.F16.E4M3.UNPACK_B R30, R61 ;  /* 0x0000003dff1e723e */ /* 0x000fe400020006ff */
[----:B------:R-:W-:-:S12]  /*33180*/  F2FP.F16.E4M3.UNPACK_B R31, R38 ;  /* 0x00000026ff1f723e */ /* 0x000fd800020006ff */
[----:B------:R0:W-:Y:S04]  /*33190*/  STL.64 [R1+0x250], R52 ;  /* 0x0002503401007387 */ /* 0x0001e80000100a00 */
[----:B------:R1:W-:Y:S04]  /*331a0*/  STL.64 [R1+0x258], R54 ;  /* 0x0002583601007387 */ /* 0x0003e80000100a00 */
[----:B0-----:R-:W2:Y:S01]  /*331b0*/  LDL.LU.64 R52, [R1+0x580] ;  /* 0x0005800001347983 */ /* 0x001ea20000300a00 */
[C---:B---3--:R-:W-:Y:S08]  /*331c0*/  HMMA.16816.F32 R48, R28.reuse, R36, R48 ;  /* 0x000000241c30723c */ /* 0x048ff00000001830 */
[C---:B----4-:R-:W-:Y:S11]  /*331d0*/  HMMA.16816.F32 R44, R28.reuse, R34, R44 ;  /* 0x000000221c2c723c */ /* 0x050ff6000000182c */
[----:B------:R-:W-:Y:S04]  /*331e0*/  STL.64 [R1+0x5d0], R48 ;  /* 0x0005d03001007387 */ /* 0x000fe80000100a00 */
[----:B------:R0:W-:Y:S04]  /*331f0*/  STL.64 [R1+0x5d8], R50 ;  /* 0x0005d83201007387 */ /* 0x0001e80000100a00 */
[----:B-1----:R-:W2:Y:S04]  /*33200*/  LDL.LU.64 R54, [R1+0x588] ;  /* 0x0005880001367983 */ /* 0x002ea80000300a00 */
[----:B------:R1:W-:Y:S01]  /*33210*/  STL.64 [R1+0x5c0], R44 ;  /* 0x0005c02c01007387 */ /* 0x0003e20000100a00 */
[C---:B0-----:R-:W-:Y:S08]  /*33220*/  HMMA.16816.F32 R48, R28.reuse, R32, R40 ;  /* 0x000000201c30723c */ /* 0x041ff00000001828 */
[C---:B------:R-:W-:Y:S08]  /*33230*/  HMMA.16816.F32 R40, R28.reuse, R26, R12 ;  /* 0x0000001a1c28723c */ /* 0x040ff0000000180c */
[C---:B------:R-:W-:Y:S01]  /*33240*/  HMMA.16816.F32 R12, R28.reuse, R24, R8 ;  /* 0x000000181c0c723c */ /* 0x040fe20000001808 */
[----:B------:R0:W-:Y:S04]  /*33250*/  STL.64 [R1+0x5c8], R46 ;  /* 0x0005c82e01007387 */ /* 0x0001e80000100a00 */
[----:B-1----:R-:W3:Y:S04]  /*33260*/  LDL.LU.64 R44, [R1+0x570] ;  /* 0x00057000012c7983 */ /* 0x002ee80000300a00 */
[----:B0-----:R-:W3:Y:S04]  /*33270*/  LDL.LU.64 R46, [R1+0x578] ;  /* 0x00057800012e7983 */ /* 0x001ee80000300a00 */
[----:B------:R-:W-:Y:S04]  /*33280*/  STL.64 [R1+0x5b0], R48 ;  /* 0x0005b03001007387 */ /* 0x000fe80000100a00 */
[----:B------:R-:W-:Y:S04]  /*33290*/  STL.64 [R1+0x5b8], R50 ;  /* 0x0005b83201007387 */ /* 0x000fe80000100a00 */
[----:B------:R-:W4:Y:S04]  /*332a0*/  LDL.LU.64 R8, [R1+0x560] ;  /* 0x0005600001087983 */ /* 0x000f280000300a00 */
[----:B------:R-:W-:Y:S04]  /*332b0*/  STL.64 [R1+0x5a0], R40 ;  /* 0x0005a02801007387 */ /* 0x000fe80000100a00 */
[----:B------:R-:W-:Y:S04]  /*332c0*/  STL.64 [R1+0x5a8], R42 ;  /* 0x0005a82a01007387 */ /* 0x000fe80000100a00 */
[----:B------:R-:W4:Y:S04]  /*332d0*/  LDL.LU.64 R10, [R1+0x568] ;  /* 0x00056800010a7983 */ /* 0x000f280000300a00 */
[----:B------:R0:W-:Y:S04]  /*332e0*/  STL.64 [R1+0x590], R12 ;  /* 0x0005900c01007387 */ /* 0x0001e80000100a00 */
[----:B------:R1:W-:Y:S04]  /*332f0*/  STL.64 [R1+0x598], R14 ;  /* 0x0005980e01007387 */ /* 0x0003e80000100a00 */
[----:B0-----:R-:W4:Y:S04]  /*33300*/  LDL.LU.64 R12, [R1+0x550] ;  /* 0x00055000010c7983 */ /* 0x001f280000300a00 */
[----:B-1----:R-:W4:Y:S04]  /*33310*/  LDL.LU.64 R14, [R1+0x558] ;  /* 0x00055800010e7983 */ /* 0x002f280000300a00 */
        /* <DEDUP_REMOVED lines=8> */
[----:B------:R-:W4:Y:S01]  /*333a0*/  LDL.LU.64 R56, [R1+0x520] ;  /* 0x0005200001387983 */ /* 0x000f220000300a00 */
[C---:B--2---:R-:W-:Y:S08]  /*333b0*/  HMMA.16816.F32 R52, R28.reuse, R22, R52 ;  /* 0x000000161c34723c */ /* 0x044ff00000001834 */
[C---:B---3--:R-:W-:Y:S11]  /*333c0*/  HMMA.16816.F32 R24, R28.reuse, R20, R44 ;  /* 0x000000141c18723c */ /* 0x048ff6000000182c */
[----:B------:R0:W-:Y:S04]  /*333d0*/  STL.64 [R1+0x580], R52 ;  /* 0x0005803401007387 */ /* 0x0001e80000100a00 */
[----:B------:R1:W-:Y:S04]  /*333e0*/  STL.64 [R1+0x588], R54 ;  /* 0x0005883601007387 */ /* 0x0003e80000100a00 */
[----:B------:R-:W2:Y:S01]  /*333f0*/  LDL.LU.64 R58, [R1+0x528] ;  /* 0x00052800013a7983 */ /* 0x000ea20000300a00 */
[C---:B----4-:R-:W-:Y:S03]  /*33400*/  HMMA.16816.F32 R8, R28.reuse, R18, R8 ;  /* 0x000000121c08723c */ /* 0x050fe60000001808 */
[----:B------:R3:W-:Y:S05]  /*33410*/  STL.64 [R1+0x570], R24 ;  /* 0x0005701801007387 */ /* 0x0007ea0000100a00 */
[C---:B------:R-:W-:Y:S01]  /*33420*/  HMMA.16816.F32 R12, R28.reuse, R16, R12 ;  /* 0x000000101c0c723c */ /* 0x040fe2000000180c */
[----:B------:R4:W-:Y:S04]  /*33430*/  STL.64 [R1+0x578], R26 ;  /* 0x0005781a01007387 */ /* 0x0009e80000100a00 */
[----:B0-----:R-:W2:Y:S04]  /*33440*/  LDL.LU.64 R52, [R1+0x510] ;  /* 0x0005100001347983 */ /* 0x001ea80000300a00 */
[----:B-1----:R-:W2:Y:S04]  /*33450*/  LDL.LU.64 R54, [R1+0x518] ;  /* 0x0005180001367983 */ /* 0x002ea80000300a00 */
[----:B------:R-:W2:Y:S04]  /*33460*/  LDL.LU.64 R44, [R1+0x500] ;  /* 0x00050000012c7983 */ /* 0x000ea80000300a00 */
[----:B------:R-:W2:Y:S04]  /*33470*/  LDL.LU.64 R46, [R1+0x508] ;  /* 0x00050800012e7983 */ /* 0x000ea80000300a00 */
[----:B---3--:R-:W3:Y:S04]  /*33480*/  LDL.LU.64 R24, [R1+0x4f0] ;  /* 0x0004f00001187983 */ /* 0x008ee80000300a00 */
[----:B----4-:R-:W3:Y:S04]  /*33490*/  LDL.LU.64 R26, [R1+0x4f8] ;  /* 0x0004f800011a7983 */ /* 0x010ee80000300a00 */
        /* <DEDUP_REMOVED lines=11> */
[----:B------:R-:W4:Y:S04]  /*33550*/  LDL.LU.64 R12, [R1+0x3208] ;  /* 0x00320800010c7983 */ /* 0x000f280000300a00 */
[----:B------:R-:W2:Y:S04]  /*33560*/  LDL.LU R49, [R1+0x1324] ;  /* 0x0013240001317983 */ /* 0x000ea80000300800 */
[----:B------:R-:W2:Y:S04]  /*33570*/  LDL.LU R38, [R1+0x1320] ;  /* 0x0013200001267983 */ /* 0x000ea80000300800 */
        /* <DEDUP_REMOVED lines=9> */
[C---:B----4-:R-:W-:Y:S02]  /*33610*/  HMMA.16816.F32 R16, R28.reuse, R12, R20 ;  /* 0x0000000c1c10723c */ /* 0x050fe40000001814 */
[----:B------:R-:W-:Y:S04]  /*33620*/  STL.64 [R1+0x31b0], R14 ;  /* 0x0031b00e01007387 */ /* 0x000fe80000100a00 */
[----:B------:R0:W-:Y:S02]  /*33630*/  STL.64 [R1+0x31a8], R12 ;  /* 0x0031a80c01007387 */ /* 0x0001e40000100a00 */
[C---:B0-----:R-:W-:Y:S11]  /*33640*/  HMMA.16816.F32 R12, R28.reuse, R8, R52 ;  /* 0x000000081c0c723c */ /* 0x041ff60000001834 */
[----:B------:R-:W-:Y:S04]  /*33650*/  STL.64 [R1+0x530], R16 ;  /* 0x0005301001007387 */ /* 0x000fe80000100a00 */
[----:B------:R0:W-:Y:S02]  /*33660*/  STL.64 [R1+0x538], R18 ;  /* 0x0005381201007387 */ /* 0x0001e40000100a00 */
[----:B0-----:R-:W-:Y:S02]  /*33670*/  HMMA.16816.F32 R16, R28, R10, R56 ;  /* 0x0000000a1c10723c */ /* 0x001fe40000001838 */
[----:B------:R-:W-:-:S15]  /*33680*/  STL.64 [R1+0x3198], R10 ;  /* 0x0031980a01007387 */ /* 0x000fde0000100a00 */
[----:B------:R-:W-:Y:S02]  /*33690*/  NOP ;  /* 0x0000000000007918 */ /* 0x000fe40000000000 */
[----:B------:R0:W-:Y:S04]  /*336a0*/  STL.64 [R1+0x520], R16 ;  /* 0x0005201001007387 */ /* 0x0001e80000100a00 */
[----:B------:R-:W-:Y:S04]  /*336b0*/  STL.64 [R1+0x528], R18 ;  /* 0x0005281201007387 */ /* 0x000fe80000100a00 */
[----:B------:R-:W-:Y:S04]  /*336c0*/  STL.64 [R1+0x3190], R8 ;  /* 0x0031900801007387 */ /* 0x000fe80000100a00 */
[----:B------:R-:W-:Y:S04]  /*336d0*/  STL.64 [R1+0x510], R12 ;  /* 0x0005100c01007387 */ /* 0x000fe80000100a00 */
[----:B------:R1:W-:Y:S04]  /*336e0*/  STL.64 [R1+0x518], R14 ;  /* 0x0005180e01007387 */ /* 0x0003e80000100a00 */
[----:B0-----:R-:W2:Y:S01]  /*336f0*/  LDL.LU.64 R16, [R1+0x240] ;  /* 0x0002400001107983 */ /* 0x001ea20000300a00 */
[C---:B-1----:R-:W-:Y:S08]  /*33700*/  HMMA.16816.F32 R12, R28.reuse, R6, R44 ;  /* 0x000000061c0c723c */ /* 0x042ff0000000182c */
[----:B---3--:R-:W-:Y:S11]  /*33710*/  HMMA.16816.F32 R8, R28, R4, R24 ;  /* 0x000000041c08723c */ /* 0x008ff60000001818 */
[----:B------:R-:W-:Y:S04]  /*33720*/  STL.64 [R1+0x500], R12 ;  /* 0x0005000c01007387 */ /* 0x000fe80000100a00 */
[----:B------:R-:W-:Y:S04]  /*33730*/  STL.64 [R1+0x508], R14 ;  /* 0x0005080e01007387 */ /* 0x000fe80000100a00 */
[----:B------:R-:W2:Y:S04]  /*33740*/  LDL.LU.64 R18, [R1+0x248] ;  /* 0x0002480001127983 */ /* 0x000ea80000300a00 */
        /* <DEDUP_REMOVED lines=8> */
[----:B------:R-:W2:Y:S04]  /*337d0*/  LDL.LU R50, [R1+0x132c] ;  /* 0x00132c0001327983 */ /* 0x000ea80000300800 */
[----:B------:R-:W2:Y:S01]  /*337e0*/  LDL.LU R51, [R1+0x1328] ;  /* 0x0013280001337983 */ /* 0x000ea20000300800 */
[----:B------:R-:W-:-:S02]  /*337f0*/  IMAD R60, R41, 0x100, R40 ;  /* 0x00000100293c7824 */ /* 0x000fc400078e0228 */
[----:B------:R-:W-:Y:S01]  /*33800*/  IMAD R61, R43, 0x100, R42 ;  /* 0x000001002b3d7824 */ /* 0x000fe200078e022a */
[----:B--2---:R-:W-:Y:S04]  /*33810*/  STL.64 [R1+0x31a0], R50 ;  /* 0x0031a03201007387 */ /* 0x004fe80000100a00 */
[----:B------:R-:W2:Y:S04]  /*33820*/  LDL.LU R40, [R1+0x1334] ;  /* 0x0013340001287983 */ /* 0x000ea80000300800 */
[----:B------:R-:W2:Y:S04]  /*33830*/  LDL.LU R41, [R1+0x1330] ;  /* 0x0013300001297983 */ /* 0x000ea80000300800 */
[----:B------:R-:W2:Y:S04]  /*33840*/  LDL.LU R42, [R1+0x133c] ;  /* 0x00133c00012a7983 */ /* 0x000ea80000300800 */
[----:B------:R-:W2:Y:S01]  /*33850*/  LDL.LU R43, [R1+0x1338] ;  /* 0x00133800012b7983 */ /* 0x000ea20000300800 */
[----:B------:R-:W-:Y:S01]  /*33860*/  IMAD R12, R38, 0x100, R49 ;  /* 0x00000100260c7824 */ /* 0x000fe200078e0231 */
[----:B------:R-:W-:Y:S01]  /*33870*/  HMMA.16816.F32 R16, R28, R2, R16 ;  /* 0x000000021c10723c */ /* 0x000fe20000001810 */
[----:B------:R-:W-:-:S02]  /*33880*/  F2FP.F16.E4M3.UNPACK_B R28, R39 ;  /* 0x00000027ff1c723e */ /* 0x000fc400020006ff */
[----:B------:R-:W-:Y:S02]  /*33890*/  F2FP.F16.E4M3.UNPACK_B R29, R60 ;  /* 0x0000003cff1d723e */ /* 0x000fe400020006ff */
[----:B------:R-:W-:Y:S02]  /*338a0*/  F2FP.F16.E4M3.UNPACK_B R30, R61 ;  /* 0x0000003dff1e723e */ /* 0x000fe400020006ff */
[----:B------:R-:W-:-:S07]  /*338b0*/  F2FP.F16.E4M3.UNPACK_B R31, R12 ;  /* 0x0000000cff1f723e */ /* 0x000fce00020006ff */
[C---:B---3--:R-:W-:Y:S01]  /*338c0*/  HMMA.16816.F32 R8, R28.reuse, R36, R8 ;  /* 0x000000241c08723c */ /* 0x048fe20000001808 */
[----:B--2---:R-:W-:Y:S04]  /*338d0*/  STL.64 [R1+0x31d0], R42 ;  /* 0x0031d02a01007387 */ /* 0x004fe80000100a00 */
[----:B------:R-:W-:Y:S04]  /*338e0*/  STL.64 [R1+0x31c8], R40 ;  /* 0x0031c82801007387 */ /* 0x000fe80000100a00 */
[----:B------:R-:W2:Y:S04]  /*338f0*/  LDL.LU R38, [R1+0x1344] ;  /* 0x0013440001267983 */ /* 0x000ea80000300800 */
[----:B------:R-:W-:Y:S04]  /*33900*/  STL.64 [R1+0x240], R16 ;  /* 0x0002401001007387 */ /* 0x000fe80000100a00 */
[----:B------:R-:W-:Y:S01]  /*33910*/  STL.64 [R1+0x248], R18 ;  /* 0x0002481201007387 */ /* 0x000fe20000100a00 */
[C---:B----4-:R-:W-:Y:S03]  /*33920*/  HMMA.16816.F32 R4, R28.reuse, R34, R4 ;  /* 0x000000221c04723c */ /* 0x050fe60000001804 */
[----:B--2---:R-:W-:Y:S04]  /*33930*/  STL [R1+0x31f0], R38 ;  /* 0x0031f02601007387 */ /* 0x004fe80000100800 */
[----:B------:R0:W-:Y:S04]  /*33940*/  STL.64 [R1+0x31e8], R36 ;  /* 0x0031e82401007387 */ /* 0x0001e80000100a00 */
[----:B------:R1:W-:Y:S04]  /*33950*/  STL.64 [R1+0x4e0], R8 ;  /* 0x0004e00801007387 */ /* 0x0003e80000100a00 */
[----:B------:R2:W-:Y:S04]  /*33960*/  STL.64 [R1+0x4e8], R10 ;  /* 0x0004e80a01007387 */ /* 0x0005e80000100a00 */
[----:B------:R-:W3:Y:S04]  /*33970*/  LDL.LU.64 R24, [R1+0x4c0] ;  /* 0x0004c00001187983 */ /* 0x000ee80000300a00 */
[----:B------:R-:W3:Y:S04]  /*33980*/  LDL.LU.64 R26, [R1+0x4c8] ;  /* 0x0004c800011a7983 */ /* 0x000ee80000300a00 */
[----:B------:R4:W-:Y:S04]  /*33990*/  STL.64 [R1+0x4d0], R4 ;  /* 0x0004d00401007387 */ /* 0x0009e80000100a00 */
[----:B------:R1:W-:Y:S04]  /*339a0*/  STL.64 [R1+0x4d8], R6 ;  /* 0x0004d80601007387 */ /* 0x0003e80000100a00 */
[----:B0-----:R-:W3:Y:S04]  /*339b0*/  LDL.LU.64 R36, [R1+0x4b0] ;  /* 0x0004b00001247983 */ /* 0x001ee80000300a00 */
        /* <DEDUP_REMOVED lines=11> */
[----:B-1----:R-:W3:Y:S04]  /*33a70*/  LDL.LU.64 R8, [R1+0x440] ;  /* 0x0004400001087983 */ /* 0x002ee80000300a00 */
[----:B--2---:R-:W2:Y:S04]  /*33a80*/  LDL.LU.64 R10, [R1+0x448] ;  /* 0x00044800010a7983 */ /* 0x004ea80000300a00 */
[----:B----4-:R-:W4:Y:S04]  /*33a90*/  LDL.LU.64 R4, [R1+0x430] ;  /* 0x0004300001047983 */ /* 0x010f280000300a00 */
[----:B------:R-:W4:Y:S04]  /*33aa0*/  LDL.LU.64 R6, [R1+0x438] ;  /* 0x0004380001067983 */ /* 0x000f280000300a00 */
        /* <DEDUP_REMOVED lines=16> */
[----:B0-----:R-:W2:Y:S04]  /*33bb0*/  LDL.LU R38, [R1+0x31f0] ;  /* 0x0031f00001267983 */ /* 0x001ea80000300800 */
[----:B------:R-:W3:Y:S04]  /*33bc0*/  LDL.LU.64 R36, [R1+0x31e8] ;  /* 0x0031e80001247983 */ /* 0x000ee80000300a00 */
        /* <DEDUP_REMOVED lines=22> */
[----:B0-----:R-:W2:Y:S04]  /*33d30*/  LDL.LU.64 R14, [R1+0x31b0] ;  /* 0x0031b000010e7983 */ /* 0x001ea80000300a00 */
[----:B------:R-:W4:Y:S01]  /*33d40*/  LDL.LU.64 R12, [R1+0x31a8] ;  /* 0x0031a800010c7983 */ /* 0x000f220000300a00 */
[----:B---3--:R-:W-:-:S15]  /*33d50*/  HMMA.16816.F32 R20, R28, R16, R20 ;  /* 0x000000101c14723c */ /* 0x008fde0000001814 */
[----:B------:R-:W-:-:S04]  /*33d60*/  NOP ;  /* 0x0000000000007918 */ /* 0x000fc80000000000 */
[----:B------:R0:W-:Y:S04]  /*33d70*/  STL.64 [R1+0x460], R20 ;  /* 0x0004601401007387 */ /* 0x0001e80000100a00 */
[----:B------:R1:W-:Y:S04]  /*33d80*/  STL.64 [R1+0x468], R22 ;  /* 0x0004681601007387 */ /* 0x0003e80000100a00 */
[----:B0-----:R-:W3:Y:S04]  /*33d90*/  LDL.LU.64 R20, [R1+0x230] ;  /* 0x0002300001147983 */ /* 0x001ee80000300a00 */
[----:B-1----:R-:W3:Y:S01]  /*33da0*/  LDL.LU.64 R22, [R1+0x238] ;  /* 0x0002380001167983 */ /* 0x002ee20000300a00 */
[C---:B--2---:R-:W-:Y:S08]  /*33db0*/  HMMA.16816.F32 R48, R28.reuse, R14, R48 ;  /* 0x0000000e1c30723c */ /* 0x044ff00000001830 */
[C---:B----4-:R-:W-:Y:S11]  /*33dc0*/  HMMA.16816.F32 R8, R28.reuse, R12, R8 ;  /* 0x0000000c1c08723c */ /* 0x050ff60000001808 */
[----:B------:R-:W-:Y:S04]  /*33dd0*/  STL.64 [R1+0x450], R48 ;  /* 0x0004503001007387 */ /* 0x000fe80000100a00 */
[----:B------:R0:W-:Y:S04]  /*33de0*/  STL.64 [R1+0x458], R50 ;  /* 0x0004583201007387 */ /* 0x0001e80000100a00 */
[----:B0-----:R-:W2:Y:S04]  /*33df0*/  LDL.LU.64 R50, [R1+0x31a0] ;  /* 0x0031a00001327983 */ /* 0x001ea80000300a00 */
[----:B------:R-:W-:Y:S04]  /*33e00*/  STL.64 [R1+0x440], R8 ;  /* 0x0004400801007387 */ /* 0x000fe80000100a00 */
[----:B------:R0:W-:Y:S04]  /*33e10*/  STL.64 [R1+0x448], R10 ;  /* 0x0004480a01007387 */ /* 0x0001e80000100a00 */
[----:B0-----:R-:W4:Y:S04]  /*33e20*/  LDL.LU.64 R10, [R1+0x3198] ;  /* 0x00319800010a7983 */ /* 0x001f280000300a00 */
[----:B------:R-:W2:Y:S01]  /*33e30*/  LDL.LU.64 R8, [R1+0x3190] ;  /* 0x0031900001087983 */ /* 0x000ea20000300a00 */
[----:B----4-:R-:W-:-:S15]  /*33e40*/  HMMA.16816.F32 R4, R28, R10, R4 ;  /* 0x0000000a1c04723c */ /* 0x010fde0000001804 */
[----:B------:R-:W-:-:S04]  /*33e50*/  NOP ;  /* 0x0000000000007918 */ /* 0x000fc80000000000 */
[----:B------:R-:W-:Y:S04]  /*33e60*/  STL.64 [R1+0x430], R4 ;  /* 0x0004300401007387 */ /* 0x000fe80000100a00 */
[----:B------:R0:W-:Y:S04]  /*33e70*/  STL.64 [R1+0x438], R6 ;  /* 0x0004380601007387 */ /* 0x0001e80000100a00 */
[----:B0-----:R-:W4:Y:S04]  /*33e80*/  LDL.LU.64 R6, [R1+0x3188] ;  /* 0x0031880001067983 */ /* 0x001f280000300a00 */
[----:B------:R-:W4:Y:S01]  /*33e90*/  LDL.LU.64 R4, [R1+0x3180] ;  /* 0x0031800001047983 */ /* 0x000f220000300a00 */
[----:B--2---:R-:W-:-:S15]  /*33ea0*/  HMMA.16816.F32 R56, R28, R8, R56 ;  /* 0x000000081c38723c */ /* 0x004fde0000001838 */
[----:B------:R-:W-:-:S04]  /*33eb0*/  NOP ;  /* 0x0000000000007918 */ /* 0x000fc80000000000 */
[----:B------:R-:W-:Y:S04]  /*33ec0*/  STL.64 [R1+0x420], R56 ;  /* 0x0004203801007387 */ /* 0x000fe80000100a00 */
[----:B------:R4:W-:Y:S01]  /*33ed0*/  STL.64 [R1+0x428], R58 ;  /* 0x0004283a01007387 */ /* 0x0009e20000100a00 */
[----:B---3--:R-:W-:Y:S01]  /*33ee0*/  HMMA.16816.F32 R20, R28, R2, R20 ;  /* 0x000000021c14723c */ /* 0x008fe20000001814 */
[----:B------:R-:W-:Y:S02]  /*33ef0*/  IMAD R39, R51, 0x100, R50 ;  /* 0x0000010033277824 */ /* 0x000fe400078e0232 */
[----:B------:R-:W-:Y:S02]  /*33f00*/  IMAD R60, R41, 0x100, R40 ;  /* 0x00000100293c7824 */ /* 0x000fe400078e0228 */
[----:B------:R-:W-:-:S03]  /*33f10*/  IMAD R61, R43, 0x100, R42 ;  /* 0x000001002b3d7824 */ /* 0x000fc600078e022a */
[C---:B----4-:R-:W-:Y:S08]  /*33f20*/  HMMA.16816.F32 R56, R28.reuse, R6, R52 ;  /* 0x000000061c38723c */ /* 0x050ff00000001834 */
[----:B------:R-:W-:Y:S11]  /*33f30*/  HMMA.16816.F32 R52, R28, R4, R44 ;  /* 0x000000041c34723c */ /* 0x000ff6000000182c */
[----:B------:R-:W-:Y:S04]  /*33f40*/  STL.64 [R1+0x410], R56 ;  /* 0x0004103801007387 */ /* 0x000fe80000100a00 */
[----:B------:R-:W-:Y:S04]  /*33f50*/  STL.64 [R1+0x418], R58 ;  /* 0x0004183a01007387 */ /* 0x000fe80000100a00 */
[----:B------:R-:W2:Y:S04]  /*33f60*/  LDL.LU.64 R44, [R1+0x220] ;  /* 0x00022000012c7983 */ /* 0x000ea80000300a00 */
[----:B------:R-:W-:Y:S04]  /*33f70*/  STL.64 [R1+0x400], R52 ;  /* 0x0004003401007387 */ /* 0x000fe80000100a00 */
[----:B------:R-:W-:Y:S04]  /*33f80*/  STL.64 [R1+0x408], R54 ;  /* 0x0004083601007387 */ /* 0x000fe80000100a00 */
[----:B------:R-:W2:Y:S04]  /*33f90*/  LDL.LU.64 R46, [R1+0x228] ;  /* 0x00022800012e7983 */ /* 0x000ea80000300a00 */
[----:B------:R-:W3:Y:S04]  /*33fa0*/  LDL.LU.64 R48, [R1+0x1f0] ;  /* 0x0001f00001307983 */ /* 0x000ee80000300a00 */
[----:B------:R-:W3:Y:S04]  /*33fb0*/  LDL.LU.64 R50, [R1+0x1f8] ;  /* 0x0001f80001327983 */ /* 0x000ee80000300a00 */
[----:B------:R-:W4:Y:S04]  /*33fc0*/  LDL.LU.64 R40, [R1+0x1c0] ;  /* 0x0001c00001287983 */ /* 0x000f280000300a00 */
[----:B------:R-:W4:Y:S04]  /*33fd0*/  LDL.LU.64 R42, [R1+0x1c8] ;  /* 0x0001c800012a7983 */ /* 0x000f280000300a00 */
[----:B------:R0:W-:Y:S04]  /*33fe0*/  STL.64 [R1+0x230], R20 ;  /* 0x0002301401007387 */ /* 0x0001e80000100a00 */
[----:B------:R1:W-:Y:S04]  /*33ff0*/  STL.64 [R1+0x238], R22 ;  /* 0x0002381601007387 */ /* 0x0003e80000100a00 */
[----:B0-----:R-:W4:Y:S04]  /*34000*/  LDL.LU.64 R20, [R1+0x1a0] ;  /* 0x0001a00001147983 */ /* 0x001f280000300a00 */
[----:B-1----:R-:W4:Y:S04]  /*34010*/  LDL.LU.64 R22, [R1+0x1a8] ;  /* 0x0001a80001167983 */ /* 0x002f280000300a00 */
[----:B------:R-:W4:Y:S04]  /*34020*/  LDL.LU.64 R52, [R1+0x180] ;  /* 0x0001800001347983 */ /* 0x000f280000300a00 */
[----:B------:R-:W4:Y:S01]  /*34030*/  LDL.LU.64 R54, [R1+0x188] ;  /* 0x0001880001367983 */ /* 0x000f220000300a00 */
[----:B------:R-:W-:Y:S01]  /*34040*/  IMAD R0, R0, 0x100, R38 ;  /* 0x0000010000007824 */ /* 0x000fe200078e0226 */
[----:B------:R-:W-:-:S02]  /*34050*/  F2FP.F16.E4M3.UNPACK_B R28, R39 ;  /* 0x00000027ff1c723e */ /* 0x000fc400020006ff */
[----:B------:R-:W-:Y:S02]  /*34060*/  F2FP.F16.E4M3.UNPACK_B R29, R60 ;  /* 0x0000003cff1d723e */ /* 0x000fe400020006ff */
[----:B------:R-:W-:Y:S02]  /*34070*/  F2FP.F16.E4M3.UNPACK_B R30, R61 ;  /* 0x0000003dff1e723e */ /* 0x000fe400020006ff */
[----:B------:R-:W-:-:S07]  /*34080*/  F2FP.F16.E4M3.UNPACK_B R31, R0 ;  /* 0x00000000ff1f723e */ /* 0x000fce00020006ff */
[C---:B--2---:R-:W-:Y:S08]  /*34090*/  HMMA.16816.F32 R36, R28.reuse, R36, R44 ;  /* 0x000000241c24723c */ /* 0x044ff0000000182c */
[C---:B---3--:R-:W-:Y:S08]  /*340a0*/  HMMA.16816.F32 R48, R28.reuse, R34, R48 ;  /* 0x000000221c30723c */ /* 0x048ff00000001830 */
[C---:B----4-:R-:W-:Y:S01]  /*340b0*/  HMMA.16816.F32 R40, R28.reuse, R32, R40 ;  /* 0x000000201c28723c */ /* 0x050fe20000001828 */
[----:B------:R-:W2:Y:S04]  /*340c0*/  LDL.LU.64 R44, [R1+0x160] ;  /* 0x00016000012c7983 */ /* 0x000ea80000300a00 */
[----:B------:R-:W2:Y:S03]  /*340d0*/  LDL.LU.64 R46, [R1+0x168] ;  /* 0x00016800012e7983 */ /* 0x000ea60000300a00 */
[C---:B------:R-:W-:Y:S01]  /*340e0*/  HMMA.16816.F32 R20, R28.reuse, R26, R20 ;  /* 0x0000001a1c14723c */ /* 0x040fe20000001814 */
[----:B------:R0:W-:Y:S04]  /*340f0*/  STL.64 [R1+0x220], R36 ;  /* 0x0002202401007387 */ /* 0x0001e80000100a00 */
[----:B------:R1:W-:Y:S04]  /*34100*/  STL.64 [R1+0x228], R38 ;  /* 0x0002282601007387 */ /* 0x0003e80000100a00 */
[----:B0-----:R-:W3:Y:S04]  /*34110*/  LDL.LU.64 R36, [R1+0x120] ;  /* 0x0001200001247983 */ /* 0x001ee80000300a00 */
[----:B-1----:R-:W3:Y:S04]  /*34120*/  LDL.LU.64 R38, [R1+0x128] ;  /* 0x0001280001267983 */ /* 0x002ee80000300a00 */
[----:B------:R-:W4:Y:S04]  /*34130*/  LDL.LU.64 R32, [R1+0x140] ;  /* 0x0001400001207983 */ /* 0x000f280000300a00 */
[----:B------:R0:W-:Y:S04]  /*34140*/  STL.64 [R1+0x1f0], R48 ;  /* 0x0001f03001007387 */ /* 0x0001e80000100a00 */
[----:B------:R1:W-:Y:S04]  /*34150*/  STL.64 [R1+0x1f8], R50 ;  /* 0x0001f83201007387 */ /* 0x0003e80000100a00 */
[----:B------:R-:W4:Y:S04]  /*34160*/  LDL.LU.64 R34, [R1+0x148] ;  /* 0x0001480001227983 */ /* 0x000f280000300a00 */
[----:B------:R0:W-:Y:S04]  /*34170*/  STL.64 [R1+0x1c0], R40 ;  /* 0x0001c02801007387 */ /* 0x0001e80000100a00 */
[----:B------:R0:W-:Y:S04]  /*34180*/  STL.64 [R1+0x1c8], R42 ;  /* 0x0001c82a01007387 */ /* 0x0001e80000100a00 */
[----:B------:R-:W2:Y:S04]  /*34190*/  LDL.LU.64 R56, [R1+0x100] ;  /* 0x0001000001387983 */ /* 0x000ea80000300a00 */
[----:B------:R-:W2:Y:S01]  /*341a0*/  LDL.LU.64 R58, [R1+0x108] ;  /* 0x00010800013a7983 */ /* 0x000ea20000300a00 */
[C---:B------:R-:W-:Y:S03]  /*341b0*/  HMMA.16816.F32 R24, R28.reuse, R24, R52 ;  /* 0x000000181c18723c */ /* 0x040fe60000001834 */
[----:B0-----:R-:W4:Y:S04]  /*341c0*/  LDL.LU.64 R48, [R1+0xc0] ;  /* 0x0000c00001307983 */ /* 0x001f280000300a00 */
[----:B-1----:R-:W4:Y:S04]  /*341d0*/  LDL.LU.64 R50, [R1+0xc8] ;  /* 0x0000c80001327983 */ /* 0x002f280000300a00 */
[----:B------:R-:W4:Y:S04]  /*341e0*/  LDL.LU.64 R40, [R1+0xa0] ;  /* 0x0000a00001287983 */ /* 0x000f280000300a00 */
[----:B------:R-:W4:Y:S04]  /*341f0*/  LDL.LU.64 R42, [R1+0xa8] ;  /* 0x0000a800012a7983 */ /* 0x000f280000300a00 */
[----:B------:R-:W-:Y:S04]  /*34200*/  STL.64 [R1+0x1a0], R20 ;  /* 0x0001a01401007387 */ /* 0x000fe80000100a00 */
[----:B------:R0:W-:Y:S04]  /*34210*/  STL.64 [R1+0x1a8], R22 ;  /* 0x0001a81601007387 */ /* 0x0001e80000100a00 */
[----:B0-----:R-:W4:Y:S04]  /*34220*/  LDL.LU.64 R22, [R1+0x3178] ;  /* 0x0031780001167983 */ /* 0x001f280000300a00 */
[----:B------:R-:W4:Y:S04]  /*34230*/  LDL.LU.64 R20, [R1+0x3170] ;  /* 0x0031700001147983 */ /* 0x000f280000300a00 */
[----:B------:R-:W4:Y:S04]  /*34240*/  LDL.LU.64 R54, [R1+0x3168] ;  /* 0x0031680001367983 */ /* 0x000f280000300a00 */
[----:B------:R-:W4:Y:S04]  /*34250*/  LDL.LU.64 R52, [R1+0x3160] ;  /* 0x0031600001347983 */ /* 0x000f280000300a00 */
[----:B------:R0:W-:Y:S04]  /*34260*/  STL.64 [R1+0x180], R24 ;  /* 0x0001801801007387 */ /* 0x0001e80000100a00 */
[----:B------:R1:W-:Y:S04]  /*34270*/  STL.64 [R1+0x188], R26 ;  /* 0x0001881a01007387 */ /* 0x0003e80000100a00 */
[----:B0-----:R-:W4:Y:S04]  /*34280*/  LDL.LU.64 R24, [R1+0xe0] ;  /* 0x0000e00001187983 */ /* 0x001f280000300a00 */
[----:B-1----:R-:W4:Y:S01]  /*34290*/  LDL.LU.64 R26, [R1+0xe8] ;  /* 0x0000e800011a7983 */ /* 0x002f220000300a00 */
[C---:B---3--:R-:W-:Y:S08]  /*342a0*/  HMMA.16816.F32 R36, R28.reuse, R18, R36 ;  /* 0x000000121c24723c */ /* 0x048ff00000001824 */
[C---:B--2---:R-:W-:Y:S08]  /*342b0*/  HMMA.16816.F32 R16, R28.reuse, R16, R56 ;  /* 0x000000101c10723c */ /* 0x044ff00000001838 */
[C---:B----4-:R-:W-:Y:S08]  /*342c0*/  HMMA.16816.F32 R44, R28.reuse, R22, R44 ;  /* 0x000000161c2c723c */ /* 0x050ff0000000182c */
[C---:B------:R-:W-:Y:S08]  /*342d0*/  HMMA.16816.F32 R32, R28.reuse, R20, R32 ;  /* 0x000000141c20723c */ /* 0x040ff00000001820 */
[C---:B------:R-:W-:Y:S03]  /*342e0*/  HMMA.16816.F32 R24, R28.reuse, R14, R24 ;  /* 0x0000000e1c18723c */ /* 0x040fe60000001818 */
[----:B------:R-:W-:Y:S04]  /*342f0*/  STL.64 [R1+0x160], R44 ;  /* 0x0001602c01007387 */ /* 0x000fe80000100a00 */
[----:B------:R0:W-:Y:S01]  /*34300*/  STL.64 [R1+0x168], R46 ;  /* 0x0001682e01007387 */ /* 0x0001e20000100a00 */
[C---:B------:R-:W-:Y:S03]  /*34310*/  HMMA.16816.F32 R12, R28.reuse, R12, R48 ;  /* 0x0000000c1c0c723c */ /* 0x040fe60000001830 */
[----:B0-----:R-:W2:Y:S04]  /*34320*/  LDL.LU.64 R46, [R1+0x3158] ;  /* 0x00315800012e7983 */ /* 0x001ea80000300a00 */
[----:B------:R-:W3:Y:S04]  /*34330*/  LDL.LU.64 R44, [R1+0x3150] ;  /* 0x00315000012c7983 */ /* 0x000ee80000300a00 */
[----:B------:R-:W4:Y:S04]  /*34340*/  LDL.LU R23, [R1+0x134c] ;  /* 0x00134c0001177983 */ /* 0x000f280000300800 */
[----:B------:R0:W-:Y:S04]  /*34350*/  STL.64 [R1+0x140], R32 ;  /* 0x0001402001007387 */ /* 0x0001e80000100a00 */
[----:B------:R1:W-:Y:S04]  /*34360*/  STL.64 [R1+0x148], R34 ;  /* 0x0001482201007387 */ /* 0x0003e80000100a00 */
[----:B0-----:R-:W4:Y:S04]  /*34370*/  LDL.LU R32, [R1+0x1348] ;  /* 0x0013480001207983 */ /* 0x001f280000300800 */
[----:B------:R0:W-:Y:S04]  /*34380*/  STL.64 [R1+0x120], R36 ;  /* 0x0001202401007387 */ /* 0x0001e80000100a00 */
[----:B------:R0:W-:Y:S04]  /*34390*/  STL.64 [R1+0x128], R38 ;  /* 0x0001282601007387 */ /* 0x0001e80000100a00 */
[----:B------:R-:W2:Y:S04]  /*343a0*/  LDL.LU R33, [R1+0x1f58] ;  /* 0x001f580001217983 */ /* 0x000ea80000300800 */
[----:B-1----:R-:W2:Y:S04]  /*343b0*/  LDL.LU R34, [R1+0x1350] ;  /* 0x0013500001227983 */ /* 0x002ea80000300800 */
[----:B------:R-:W2:Y:S04]  /*343c0*/  LDL.LU R35, [R1+0x1f60] ;  /* 0x001f600001237983 */ /* 0x000ea80000300800 */
[----:B0-----:R-:W2:Y:S04]  /*343d0*/  LDL.LU R36, [R1+0x1f5c] ;  /* 0x001f5c0001247983 */ /* 0x001ea80000300800 */
[----:B------:R-:W2:Y:S04]  /*343e0*/  LDL.LU R37, [R1+0x1f68] ;  /* 0x001f680001257983 */ /* 0x000ea80000300800 */
[----:B------:R-:W2:Y:S04]  /*343f0*/  LDL.LU R39, [R1+0x1f64] ;  /* 0x001f640001277983 */ /* 0x000ea80000300800 */
[----:B------:R-:W2:Y:S04]  /*34400*/  LDL.LU.64 R58, [R1+0x3148] ;  /* 0x00314800013a7983 */ /* 0x000ea80000300a00 */
[----:B------:R-:W2:Y:S04]  /*34410*/  LDL.LU.64 R56, [R1+0x3140] ;  /* 0x0031400001387983 */ /* 0x000ea80000300a00 */
[----:B------:R-:W-:Y:S04]  /*34420*/  STL.64 [R1+0x100], R16 ;  /* 0x0001001001007387 */ /* 0x000fe80000100a00 */
[----:B------:R0:W-:Y:S04]  /*34430*/  STL.64 [R1+0x108], R18 ;  /* 0x0001081201007387 */ /* 0x0001e80000100a00 */
[----:B------:R-:W-:Y:S04]  /*34440*/  STL.64 [R1+0xe0], R24 ;  /* 0x0000e01801007387 */ /* 0x000fe80000100a00 */
[----:B------:R-:W-:Y:S04]  /*34450*/  STL.64 [R1+0xe8], R26 ;  /* 0x0000e81a01007387 */ /* 0x000fe80000100a00 */
[----:B------:R1:W-:Y:S04]  /*34460*/  STL.64 [R1+0xc0], R12 ;  /* 0x0000c00c01007387 */ /* 0x0003e80000100a00 */
[----:B------:R1:W-:Y:S01]  /*34470*/  STL.64 [R1+0xc8], R14 ;  /* 0x0000c80e01007387 */ /* 0x0003e20000100a00 */
[----:B0-----:R-:W-:Y:S03]  /*34480*/  HMMA.16816.F32 R16, R28, R10, R40 ;  /* 0x0000000a1c10723c */ /* 0x001fe60000001828 */
[----:B------:R-:W2:Y:S04]  /*34490*/  LDL.LU.64 R40, [R1+0x80] ;  /* 0x0000800001287983 */ /* 0x000ea80000300a00 */
[----:B------:R-:W2:-:S12]  /*344a0*/  LDL.LU.64 R42, [R1+0x88] ;  /* 0x00008800012a7983 */ /* 0x000e980000300a00 */
[----:B------:R-:W-:Y:S02]  /*344b0*/  IMAD.MOV.U32 R0, RZ, RZ, R16 ;  /* 0x000000ffff007224 */ /* 0x000fe400078e0010 */
[----:B------:R-:W-:Y:S02]  /*344c0*/  IMAD.MOV.U32 R38, RZ, RZ, R17 ;  /* 0x000000ffff267224 */ /* 0x000fe400078e0011 */
[----:B------:R-:W-:Y:S02]  /*344d0*/  IMAD.MOV.U32 R61, RZ, RZ, R18 ;  /* 0x000000ffff3d7224 */ /* 0x000fe400078e0012 */
[----:B------:R-:W-:Y:S01]  /*344e0*/  IMAD.MOV.U32 R60, RZ, RZ, R19 ;  /* 0x000000ffff3c7224 */ /* 0x000fe200078e0013 */
[----:B------:R-:W3:Y:S04]  /*344f0*/  LDL.LU.64 R16, [R1+0x40] ;  /* 0x0000400001107983 */ /* 0x000ee80000300a00 */
[----:B------:R-:W3:Y:S04]  /*34500*/  LDL.LU.64 R18, [R1+0x48] ;  /* 0x0000480001127983 */ /* 0x000ee80000300a00 */
[----:B------:R-:W3:Y:S04]  /*34510*/  LDL.LU R48, [R1+0x50] ;  /* 0x0000500001307983 */ /* 0x000ee80000300800 */
[----:B------:R-:W3:Y:S04]  /*34520*/  LDL.LU R49, [R1+0x54] ;  /* 0x0000540001317983 */ /* 0x000ee80000300800 */
[----:B------:R-:W3:Y:S04]  /*34530*/  LDL.LU R50, [R1+0x58] ;  /* 0x0000580001327983 */ /* 0x000ee80000300800 */
[----:B------:R-:W3:Y:S04]  /*34540*/  LDL.LU R51, [R1+0x5c] ;  /* 0x00005c0001337983 */ /* 0x000ee80000300800 */
[----:B-1----:R-:W3:Y:S04]  /*34550*/  LDL.LU.64 R12, [R1+0x20] ;  /* 0x00002000010c7983 */ /* 0x002ee80000300a00 */
[----:B------:R-:W3:Y:S04]  /*34560*/  LDL.LU.64 R14, [R1+0x28] ;  /* 0x00002800010e7983 */ /* 0x000ee80000300a00 */
[----:B------:R-:W3:Y:S04]  /*34570*/  LDL.LU R24, [R1+0x70] ;  /* 0x0000700001187983 */ /* 0x000ee80000300800 */
[----:B------:R-:W3:Y:S04]  /*34580*/  LDL.LU R25, [R1+0x74] ;  /* 0x0000740001197983 */ /* 0x000ee80000300800 */
[----:B------:R-:W3:Y:S04]  /*34590*/  LDL.LU R26, [R1+0x78] ;  /* 0x00007800011a7983 */ /* 0x000ee80000300800 */
[----:B------:R-:W3:Y:S04]  /*345a0*/  LDL.LU R27, [R1+0x7c] ;  /* 0x00007c00011b7983 */ /* 0x000ee80000300800 */
[----:B------:R-:W-:Y:S04]  /*345b0*/  STL [R1+0x29ec], R0 ;  /* 0x0029ec0001007387 */ /* 0x000fe80000100800 */
[----:B------:R-:W-:Y:S04]  /*345c0*/  STL [R1+0x29e8], R38 ;  /* 0x0029e82601007387 */ /* 0x000fe80000100800 */
[----:B------:R-:W-:Y:S04]  /*345d0*/  STL [R1+0x29e4], R61 ;  /* 0x0029e43d01007387 */ /* 0x000fe80000100800 */
[----:B------:R-:W-:Y:S01]  /*345e0*/  STL [R1+0x29e0], R60 ;  /* 0x0029e03c01007387 */ /* 0x000fe20000100800 */
[----:B--2---:R-:W-:Y:S03]  /*345f0*/  HMMA.16816.F32 R8, R28, R8, R40 ;  /* 0x000000081c08723c */ /* 0x004fe60000001828 */
[----:B------:R-:W2:Y:S04]  /*34600*/  LDL.LU.64 R42, [R1+0x3138] ;  /* 0x00313800012a7983 */ /* 0x000ea80000300a00 */
[----:B------:R-:W2:-:S12]  /*34610*/  LDL.LU.64 R40, [R1+0x3130] ;  /* 0x0031300001287983 */ /* 0x000e980000300a00 */
[----:B------:R0:W-:Y:S04]  /*34620*/  STL.64 [R1+0x80], R8 ;  /* 0x0000800801007387 */ /* 0x0001e80000100a00 */
[----:B------:R1:W-:Y:S04]  /*34630*/  STL.64 [R1+0x88], R10 ;  /* 0x0000880a01007387 */ /* 0x0003e80000100a00 */
[----:B0-----:R-:W2:Y:S04]  /*34640*/  LDL.LU.64 R8, [R1+0x60] ;  /* 0x0000600001087983 */ /* 0x001ea80000300a00 */
[----:B-1----:R-:W2:Y:S02]  /*34650*/  LDL.LU.64 R10, [R1+0x68] ;  /* 0x00006800010a7983 */ /* 0x002ea40000300a00 */
[----:B--2---:R-:W-:-:S15]  /*34660*/  HMMA.16816.F32 R8, R28, R6, R8 ;  /* 0x000000061c08723c */ /* 0x004fde0000001808 */
[----:B------:R-:W-:-:S04]  /*34670*/  NOP ;  /* 0x0000000000007918 */ /* 0x000fc80000000000 */
[----:B------:R-:W-:Y:S04]  /*34680*/  STL.64 [R1+0x60], R8 ;  /* 0x0000600801007387 */ /* 0x000fe80000100a00 */
[----:B------:R3:W-:Y:S01]  /*34690*/  STL [R1+0x68], R10 ;  /* 0x0000680a01007387 */ /* 0x0007e20000100800 */
[----:B------:R-:W-:Y:S02]  /*346a0*/  IMAD.MOV.U32 R0, RZ, RZ, R11 ;  /* 0x000000ffff007224 */ /* 0x000fe400078e000b */
[----:B---3--:R-:W-:Y:S03]  /*346b0*/  HMMA.16816.F32 R8, R28, R4, R16 ;  /* 0x000000041c08723c */ /* 0x008fe60000001810 */
[----:B------:R-:W-:Y:S01]  /*346c0*/  STL [R1+0x2a40], R0 ;  /* 0x002a400001007387 */ /* 0x000fe20000100800 */
[----:B----4-:R-:W-:-:S02]  /*346d0*/  IMAD R4, R32, 0x100, R23 ;  /* 0x0000010020047824 */ /* 0x010fc400078e0217 */
[----:B------:R-:W-:Y:S02]  /*346e0*/  IMAD R5, R34, 0x100, R33 ;  /* 0x0000010022057824 */ /* 0x000fe400078e0221 */
[----:B------:R-:W-:Y:S02]  /*346f0*/  IMAD R6, R36, 0x100, R35 ;  /* 0x0000010024067824 */ /* 0x000fe400078e0223 */
[----:B------:R-:W-:Y:S01]  /*34700*/  IMAD R7, R39, 0x100, R37 ;  /* 0x0000010027077824 */ /* 0x000fe200078e0225 */
[----:B------:R-:W-:Y:S02]  /*34710*/  F2FP.F16.E4M3.UNPACK_B R36, R40.H1 ;  /* 0x00000028ff24723e */ /* 0x000fe400030006ff */
[----:B------:R-:W-:-:S06]  /*34720*/  F2FP.F16.E4M3.UNPACK_B R37, R41.H1 ;  /* 0x00000029ff25723e */ /* 0x000fcc00030006ff */
[----:B------:R-:W-:Y:S04]  /*34730*/  STL.64 [R1+0x40], R8 ;  /* 0x0000400801007387 */ /* 0x000fe80000100a00 */
[----:B------:R0:W-:Y:S02]  /*34740*/  STL.64 [R1+0x48], R10 ;  /* 0x0000480a01007387 */ /* 0x0001e40000100a00 */
[----:B0-----:R-:W-:Y:S01]  /*34750*/  HMMA.16816.F32 R8, R28, R2, R12 ;  /* 0x000000021c08723c */ /* 0x001fe2000000180c */
[----:B------:R-:W-:Y:S02]  /*34760*/  F2FP.F16.E4M3.UNPACK_B R28, R4 ;  /* 0x00000004ff1c723e */ /* 0x000fe400020006ff */
[----:B------:R-:W-:Y:S02]  /*34770*/  F2FP.F16.E4M3.UNPACK_B R29, R5 ;  /* 0x00000005ff1d723e */ /* 0x000fe400020006ff */
[----:B------:R-:W-:-:S02]  /*34780*/  F2FP.F16.E4M3.UNPACK_B R30, R6 ;  /* 0x00000006ff1e723e */ /* 0x000fc400020006ff */
[----:B------:R-:W-:Y:S02]  /*34790*/  F2FP.F16.E4M3.UNPACK_B R31, R7 ;  /* 0x00000007ff1f723e */ /* 0x000fe400020006ff */
[----:B------:R-:W-:Y:S02]  /*347a0*/  F2FP.F16.E4M3.UNPACK_B R34, R42.H1 ;  /* 0x0000002aff22723e */ /* 0x000fe400030006ff */
[----:B------:R-:W-:-:S03]  /*347b0*/  F2FP.F16.E4M3.UNPACK_B R35, R43.H1 ;  /* 0x0000002bff23723e */ /* 0x000fc600030006ff */
[C---:B------:R-:W-:Y:S05]  /*347c0*/  HMMA.16816.F32 R4, R28.reuse, R36, R48 ;  /* 0x000000241c04723c */ /* 0x040fea0000001830 */
[----:B------:R-:W-:Y:S02]  /*347d0*/  IMAD.MOV.U32 R38, RZ, RZ, R8 ;  /* 0x000000ffff267224 */ /* 0x000fe400078e0008 */
[----:B------:R-:W-:Y:S01]  /*347e0*/  IMAD.MOV.U32 R61, RZ, RZ, R10 ;  /* 0x000000ffff3d7224 */ /* 0x000fe200078e000a */
[----:B------:R0:W-:Y:S01]  /*347f0*/  STL [R1+0x24], R9 ;  /* 0x0000240901007387 */ /* 0x0001e20000100800 */
[----:B------:R-:W-:Y:S02]  /*34800*/  IMAD.MOV.U32 R60, RZ, RZ, R11 ;  /* 0x000000ffff3c7224 */ /* 0x000fe400078e000b */
[----:B0-----:R-:W-:Y:S01]  /*34810*/  HMMA.16816.F32 R8, R28, R34, R24 ;  /* 0x000000221c08723c */ /* 0x001fe20000001818 */
[----:B------:R-:W-:Y:S04]  /*34820*/  STL [R1+0x2a48], R61 ;  /* 0x002a483d01007387 */ /* 0x000fe80000100800 */
[----:B------:R-:W-:Y:S04]  /*34830*/  STL [R1+0x2a44], R38 ;  /* 0x002a442601007387 */ /* 0x000fe80000100800 */
[----:B------:R-:W2:Y:S04]  /*34840*/  LDL.LU R48, [R1+0x90] ;  /* 0x0000900001307983 */ /* 0x000ea80000300800 */
[----:B------:R-:W-:Y:S04]  /*34850*/  STL.64 [R1+0x50], R4 ;  /* 0x0000500401007387 */ /* 0x000fe80000100a00 */
[----:B------:R0:W-:Y:S04]  /*34860*/  STL.64 [R1+0x58], R6 ;  /* 0x0000580601007387 */ /* 0x0001e80000100a00 */
[----:B------:R-:W2:Y:S04]  /*34870*/  LDL.LU R49, [R1+0x94] ;  /* 0x0000940001317983 */ /* 0x000ea80000300800 */
[----:B------:R-:W2:Y:S04]  /*34880*/  LDL.LU R50, [R1+0x98] ;  /* 0x0000980001327983 */ /* 0x000ea80000300800 */
[----:B------:R-:W2:Y:S01]  /*34890*/  LDL.LU R51, [R1+0x9c] ;  /* 0x00009c0001337983 */ /* 0x000ea20000300800 */
[----:B0-----:R-:W-:-:S03]  /*348a0*/  IMAD.MOV.U32 R7, RZ, RZ, R52 ;  /* 0x000000ffff077224 */ /* 0x001fc600078e0034 */
[----:B------:R0:W-:Y:S04]  /*348b0*/  STL.64 [R1+0x70], R8 ;  /* 0x0000700801007387 */ /* 0x0001e80000100a00 */
[----:B------:R1:W-:Y:S01]  /*348c0*/  STL.64 [R1+0x78], R10 ;  /* 0x0000780a01007387 */ /* 0x0003e20000100a00 */
[----:B------:R-:W-:-:S03]  /*348d0*/  IMAD.MOV.U32 R6, RZ, RZ, R53 ;  /* 0x000000ffff067224 */ /* 0x000fc600078e0035 */
[----:B------:R-:W3:Y:S01]  /*348e0*/  LDL.LU R52, [R1+0xd0] ;  /* 0x0000d00001347983 */ /* 0x000ee20000300800 */
[----:B------:R-:W-:-:S03]  /*348f0*/  IMAD.MOV.U32 R5, RZ, RZ, R54 ;  /* 0x000000ffff057224 */ /* 0x000fc600078e0036 */
[----:B------:R-:W3:Y:S01]  /*34900*/  LDL.LU R53, [R1+0xd4] ;  /* 0x0000d40001357983 */ /* 0x000ee20000300800 */
[----:B------:R-:W-:-:S03]  /*34910*/  IMAD.MOV.U32 R4, RZ, RZ, R55 ;  /* 0x000000ffff047224 */ /* 0x000fc600078e0037 */
[----:B------:R-:W3:Y:S04]  /*34920*/  LDL.LU R54, [R1+0xd8] ;  /* 0x0000d80001367983 */ /* 0x000ee80000300800 */
[----:B------:R-:W3:Y:S04]  /*34930*/  LDL.LU R55, [R1+0xdc] ;  /* 0x0000dc0001377983 */ /* 0x000ee80000300800 */
[----:B------:R-:W4:Y:S04]  /*34940*/  LDL.LU R20, [R1+0xb0] ;  /* 0x0000b00001147983 */ /* 0x000f280000300800 */
[----:B------:R-:W4:Y:S04]  /*34950*/  LDL.LU R21, [R1+0xb4] ;  /* 0x0000b40001157983 */ /* 0x000f280000300800 */
[----:B------:R-:W4:Y:S04]  /*34960*/  LDL.LU R22, [R1+0xb8] ;  /* 0x0000b80001167983 */ /* 0x000f280000300800 */
[----:B------:R-:W4:Y:S04]  /*34970*/  LDL.LU R23, [R1+0xbc] ;  /* 0x0000bc0001177983 */ /* 0x000f280000300800 */
[----:B------:R-:W2:Y:S04]  /*34980*/  LDL.LU R16, [R1+0xf0] ;  /* 0x0000f00001107983 */ /* 0x000ea80000300800 */
[----:B------:R-:W2:Y:S04]  /*34990*/  LDL.LU R17, [R1+0xf4] ;  /* 0x0000f40001117983 */ /* 0x000ea80000300800 */
[----:B------:R-:W2:Y:S04]  /*349a0*/  LDL.LU R18, [R1+0xf8] ;  /* 0x0000f80001127983 */ /* 0x000ea80000300800 */
[----:B------:R-:W2:Y:S04]  /*349b0*/  LDL.LU R19, [R1+0xfc] ;  /* 0x0000fc0001137983 */ /* 0x000ea80000300800 */
[----:B------:R-:W2:Y:S04]  /*349c0*/  LDL.LU R40, [R1+0x150] ;  /* 0x0001500001287983 */ /* 0x000ea80000300800 */
[----:B------:R-:W2:Y:S04]  /*349d0*/  LDL.LU R41, [R1+0x154] ;  /* 0x0001540001297983 */ /* 0x000ea80000300800 */
[----:B------:R-:W2:Y:S01]  /*349e0*/  LDL.LU R42, [R1+0x158] ;  /* 0x00015800012a7983 */ /* 0x000ea20000300800 */
[----:B------:R-:W-:-:S03]  /*349f0*/  IMAD.MOV.U32 R43, RZ, RZ, R45 ;  /* 0x000000ffff2b7224 */ /* 0x000fc600078e002d */
[----:B------:R-:W2:Y:S01]  /*34a00*/  LDL.LU R45, [R1+0x3128] ;  /* 0x00312800012d7983 */ /* 0x000ea20000300800 */
[----:B------:R-:W-:Y:S01]  /*34a10*/  F2FP.F16.E4M3.UNPACK_B R32, R44.H1 ;  /* 0x0000002cff20723e */ /* 0x000fe200030006ff */
[----:B0-----:R-:W-:Y:S02]  /*34a20*/  IMAD.MOV.U32 R8, RZ, RZ, R46 ;  /* 0x000000ffff087224 */ /* 0x001fe400078e002e */
[----:B------:R-:W-:Y:S01]  /*34a30*/  IMAD.MOV.U32 R9, RZ, RZ, R57 ;  /* 0x000000ffff097224 */ /* 0x000fe200078e0039 */
[----:B------:R-:W3:Y:S04]  /*34a40*/  LDL.LU R46, [R1+0x3124] ;  /* 0x00312400012e7983 */ /* 0x000ee80000300800 */
[----:B------:R-:W3:Y:S01]  /*34a50*/  LDL.LU R57, [R1+0x3120] ;  /* 0x0031200001397983 */ /* 0x000ee20000300800 */
[----:B-1----:R-:W-:-:S02]  /*34a60*/  IMAD.MOV.U32 R10, RZ, RZ, R56 ;  /* 0x000000ffff0a7224 */ /* 0x002fc400078e0038 */
[----:B------:R-:W-:Y:S01]  /*34a70*/  IMAD.MOV.U32 R11, RZ, RZ, R47 ;  /* 0x000000ffff0b7224 */ /* 0x000fe200078e002f */
[----:B------:R-:W3:Y:S04]  /*34a80*/  LDL.LU R56, [R1+0x311c] ;  /* 0x00311c0001387983 */ /* 0x000ee80000300800 */
[----:B------:R-:W3:Y:S04]  /*34a90*/  LDL.LU R47, [R1+0x3118] ;  /* 0x00311800012f7983 */ /* 0x000ee80000300800 */
[----:B------:R-:W3:Y:S04]  /*34aa0*/  LDL.LU R12, [R1] ;  /* 0x00000000010c7983 */ /* 0x000ee80000300800 */
[----:B------:R-:W3:Y:S04]  /*34ab0*/  LDL.LU R13, [R1+0x4] ;  /* 0x00000400010d7983 */ /* 0x000ee80000300800 */
[----:B------:R-:W3:Y:S01]  /*34ac0*/  LDL.LU R39, [R1+0x8] ;  /* 0x0000080001277983 */ /* 0x000ee20000300800 */
[----:B--2---:R-:W-:-:S07]  /*34ad0*/  F2FP.F16.E4M3.UNPACK_B R33, R45.H1 ;  /* 0x0000002dff21723e */ /* 0x004fce00030006ff */
[----:B------:R-:W-:-:S15]  /*34ae0*/  HMMA.16816.F32 R48, R28, R32, R48 ;  /* 0x000000201c30723c */ /* 0x000fde0000001830 */
[----:B------:R-:W-:-:S04]  /*34af0*/  NOP ;  /* 0x0000000000007918 */ /* 0x000fc80000000000 */
[----:B------:R-:W-:Y:S04]  /*34b00*/  STL.64 [R1+0x90], R48 ;  /* 0x0000903001007387 */ /* 0x000fe80000100a00 */
[----:B------:R0:W-:Y:S04]  /*34b10*/  STL.64 [R1+0x98], R50 ;  /* 0x0000983201007387 */ /* 0x0001e80000100a00 */
[----:B0-----:R-:W2:Y:S04]  /*34b20*/  LDL.LU.64 R50, [R1+0x3110] ;  /* 0x0031100001327983 */ /* 0x001ea80000300a00 */
[----:B------:R-:W3:Y:S04]  /*34b30*/  LDL.LU.64 R48, [R1+0x3108] ;  /* 0x0031080001307983 */ /* 0x000ee80000300a00 */
[----:B------:R-:W-:Y:S04]  /*34b40*/  STL.64 [R1+0x30d8], R34 ;  /* 0x0030d82201007387 */ /* 0x000fe80000100a00 */
[----:B------:R0:W-:Y:S04]  /*34b50*/  STL.64 [R1+0x30d0], R32 ;  /* 0x0030d02001007387 */ /* 0x0001e80000100a00 */
[----:B0-----:R-:W4:Y:S01]  /*34b60*/  LDL.LU R32, [R1+0x130] ;  /* 0x0001300001207983 */ /* 0x001f220000300800 */
[----:B--2---:R-:W-:-:S02]  /*34b70*/  IMAD.MOV.U32 R33, RZ, RZ, R51 ;  /* 0x000000ffff217224 */ /* 0x004fc400078e0033 */
[----:B---3--:R-:W-:Y:S01]  /*34b80*/  IMAD.MOV.U32 R34, RZ, RZ, R48 ;  /* 0x000000ffff227224 */ /* 0x008fe200078e0030 */
[----:B------:R-:W2:Y:S04]  /*34b90*/  LDL.LU R51, [R1+0x3100] ;  /* 0x0031000001337983 */ /* 0x000ea80000300800 */
[----:B------:R-:W3:Y:S01]  /*34ba0*/  LDL.LU R48, [R1+0x30fc] ;  /* 0x0030fc0001307983 */ /* 0x000ee20000300800 */
[----:B------:R-:W-:-:S03]  /*34bb0*/  IMAD.MOV.U32 R35, RZ, RZ, R49 ;  /* 0x000000ffff237224 */ /* 0x000fc600078e0031 */
[----:B------:R-:W2:Y:S01]  /*34bc0*/  LDL.LU R49, [R1+0x30f8] ;  /* 0x0030f80001317983 */ /* 0x000ea20000300800 */
[----:B------:R-:W-:Y:S02]  /*34bd0*/  F2FP.F16.E4M3.UNPACK_B R26, R46.H1 ;  /* 0x0000002eff1a723e */ /* 0x000fe400030006ff */
[----:B------:R-:W-:Y:S01]  /*34be0*/  F2FP.F16.E4M3.UNPACK_B R27, R47.H1 ;  /* 0x0000002fff1b723e */ /* 0x000fe200030006ff */
[----:B------:R-:W-:Y:S02]  /*34bf0*/  IMAD.MOV.U32 R44, RZ, RZ, R50 ;  /* 0x000000ffff2c7224 */ /* 0x000fe400078e0032 */
[----:B------:R-:W2:Y:S04]  /*34c00*/  LDL.LU R50, [R1+0x30f4] ;  /* 0x0030f40001327983 */ /* 0x000ea80000300800 */
[----:B------:R-:W2:Y:S04]  /*34c10*/  LDL.LU R45, [R1+0x114] ;  /* 0x00011400012d7983 */ /* 0x000ea80000300800 */
[----:B------:R-:W2:Y:S01]  /*34c20*/  LDL.LU R46, [R1+0x118] ;  /* 0x00011800012e7983 */ /* 0x000ea20000300800 */
[----:B----4-:R-:W-:Y:S01]  /*34c30*/  HMMA.16816.F32 R20, R28, R26, R20 ;  /* 0x0000001a1c14723c */ /* 0x010fe20000001814 */
[----:B---3--:R-:W-:-:S02]  /*34c40*/  F2FP.F16.E4M3.UNPACK_B R24, R48.H1 ;  /* 0x00000030ff18723e */ /* 0x008fc400030006ff */
[----:B--2---:R-:W-:Y:S01]  /*34c50*/  F2FP.F16.E4M3.UNPACK_B R25, R49.H1 ;  /* 0x00000031ff19723e */ /* 0x004fe200030006ff */
[----:B------:R-:W-:Y:S02]  /*34c60*/  IMAD.MOV.U32 R47, RZ, RZ, R51 ;  /* 0x000000ffff2f7224 */ /* 0x000fe400078e0033 */
[----:B------:R-:W2:Y:S04]  /*34c70*/  LDL.LU R51, [R1+0x30f0] ;  /* 0x0030f00001337983 */ /* 0x000ea80000300800 */
[----:B------:R-:W-:Y:S09]  /*34c80*/  HMMA.16816.F32 R52, R28, R24, R52 ;  /* 0x000000181c34723c */ /* 0x000ff20000001834 */
[----:B------:R-:W-:Y:S04]  /*34c90*/  STL.64 [R1+0xb0], R20 ;  /* 0x0000b01401007387 */ /* 0x000fe80000100a00 */
[----:B------:R-:W-:Y:S06]  /*34ca0*/  STL.64 [R1+0xb8], R22 ;  /* 0x0000b81601007387 */ /* 0x000fec0000100a00 */
[----:B------:R-:W-:Y:S04]  /*34cb0*/  STL.64 [R1+0xd0], R52 ;  /* 0x0000d03401007387 */ /* 0x000fe80000100a00 */
[----:B------:R0:W-:Y:S04]  /*34cc0*/  STL.64 [R1+0xd8], R54 ;  /* 0x0000d83601007387 */ /* 0x0001e80000100a00 */
[----:B0-----:R-:W3:Y:S04]  /*34cd0*/  LDL.LU.64 R54, [R1+0x30e8] ;  /* 0x0030e80001367983 */ /* 0x001ee80000300a00 */
[----:B------:R-:W4:Y:S01]  /*34ce0*/  LDL.LU.64 R52, [R1+0x30e0] ;  /* 0x0030e00001347983 */ /* 0x000f220000300a00 */
[----:B------:R-:W-:-:S02]  /*34cf0*/  F2FP.F16.E4M3.UNPACK_B R22, R50.H1 ;  /* 0x00000032ff16723e */ /* 0x000fc400030006ff */
[----:B------:R-:W-:Y:S02]  /*34d00*/  F2FP.F16.E4M3.UNPACK_B R14, R58.H1 ;  /* 0x0000003aff0e723e */ /* 0x000fe400030006ff */
[----:B------:R-:W-:Y:S02]  /*34d10*/  F2FP.F16.E4M3.UNPACK_B R15, R59.H1 ;  /* 0x0000003bff0f723e */ /* 0x000fe400030006ff */
[----:B------:R-:W-:Y:S02]  /*34d20*/  F2FP.F16.E4M3.UNPACK_B R12, R12.H1 ;  /* 0x0000000cff0c723e */ /* 0x000fe400030006ff */
[----:B------:R-:W-:-:S07]  /*34d30*/  F2FP.F16.E4M3.UNPACK_B R13, R13.H1 ;  /* 0x0000000dff0d723e */ /* 0x000fce00030006ff */
[----:B------:R-:W-:Y:S01]  /*34d40*/  HMMA.16816.F32 R4, R28, R12, R4 ;  /* 0x0000000c1c04723c */ /* 0x000fe20000001804 */
[----:B--2---:R-:W-:-:S07]  /*34d50*/  F2FP.F16.E4M3.UNPACK_B R23, R51.H1 ;  /* 0x00000033ff17723e */ /* 0x004fce00030006ff */
[----:B------:R-:W-:Y:S01]  /*34d60*/  HMMA.16816.F32 R48, R28, R22, R16 ;  /* 0x000000161c30723c */ /* 0x000fe20000001810 */
[----:B------:R-:W-:-:S15]  /*34d70*/  F2FP.F16.E4M3.UNPACK_B R16, R56.H1 ;  /* 0x00000038ff10723e */ /* 0x000fde00030006ff */
[----:B------:R-:W-:-:S03]  /*34d80*/  NOP ;  /* 0x0000000000007918 */ /* 0x000fc60000000000 */
[----:B------:R-:W-:Y:S04]  /*34d90*/  STL.64 [R1+0xf0], R48 ;  /* 0x0000f03001007387 */ /* 0x000fe80000100a00 */
[----:B------:R-:W-:Y:S04]  /*34da0*/  STL.64 [R1+0xf8], R50 ;  /* 0x0000f83201007387 */ /* 0x000fe80000100a00 */
[----:B------:R-:W-:Y:S01]  /*34db0*/  STL.64 [R1+0x30b8], R22 ;  /* 0x0030b81601007387 */ /* 0x000fe20000100a00 */
[----:B----4-:R-:W-:Y:S02]  /*34dc0*/  F2FP.F16.E4M3.UNPACK_B R20, R52.H1 ;  /* 0x00000034ff14723e */ /* 0x010fe400030006ff */
[----:B------:R-:W-:-:S02]  /*34dd0*/  F2FP.F16.E4M3.UNPACK_B R21, R53.H1 ;  /* 0x00000035ff15723e */ /* 0x000fc400030006ff */
[----:B---3--:R-:W-:Y:S02]  /*34de0*/  F2FP.F16.E4M3.UNPACK_B R18, R54.H1 ;  /* 0x00000036ff12723e */ /* 0x008fe400030006ff */
[----:B------:R-:W-:Y:S01]  /*34df0*/  F2FP.F16.E4M3.UNPACK_B R19, R55.H1 ;  /* 0x00000037ff13723e */ /* 0x000fe200030006ff */
[----:B------:R0:W-:Y:S02]  /*34e00*/  STL.64 [R1+0x30b0], R20 ;  /* 0x0030b01401007387 */ /* 0x0001e40000100a00 */
[C---:B------:R-:W-:Y:S08]  /*34e10*/  HMMA.16816.F32 R44, R28.reuse, R20, R44 ;  /* 0x000000141c2c723c */ /* 0x040ff0000000182c */
[----:B0-----:R-:W-:Y:S01]  /*34e20*/  HMMA.16816.F32 R20, R28, R18, R32 ;  /* 0x000000121c14723c */ /* 0x001fe20000001820 */
[----:B------:R-:W-:-:S10]  /*34e30*/  F2FP.F16.E4M3.UNPACK_B R17, R57.H1 ;  /* 0x00000039ff11723e */ /* 0x000fd400030006ff */
[----:B------:R-:W-:Y:S04]  /*34e40*/  STL.64 [R1+0x110], R44 ;  /* 0x0001102c01007387 */ /* 0x000fe80000100a00 */
[----:B------:R-:W-:Y:S04]  /*34e50*/  STL.64 [R1+0x118], R46 ;  /* 0x0001182e01007387 */ /* 0x000fe80000100a00 */
[----:B------:R-:W-:Y:S04]  /*34e60*/  STL.64 [R1+0x130], R20 ;  /* 0x0001301401007387 */ /* 0x000fe80000100a00 */
[----:B------:R0:W-:Y:S04]  /*34e70*/  STL.64 [R1+0x138], R22 ;  /* 0x0001381601007387 */ /* 0x0001e80000100a00 */
[----:B------:R-:W-:Y:S04]  /*34e80*/  STL.64 [R1+0x3098], R18 ;  /* 0x0030981201007387 */ /* 0x000fe80000100a00 */
[----:B------:R1:W-:Y:S01]  /*34e90*/  STL.64 [R1+0x3090], R16 ;  /* 0x0030901001007387 */ /* 0x0003e20000100a00 */
[C---:B0-----:R-:W-:Y:S08]  /*34ea0*/  HMMA.16816.F32 R20, R28.reuse, R16, R40 ;  /* 0x000000101c14723c */ /* 0x041ff00000001828 */
[----:B-1----:R-:W-:Y:S11]  /*34eb0*/  HMMA.16816.F32 R16, R28, R14, R8 ;  /* 0x0000000e1c10723c */ /* 0x002ff60000001808 */
[----:B------:R-:W-:Y:S04]  /*34ec0*/  STL.64 [R1+0x150], R20 ;  /* 0x0001501401007387 */ /* 0x000fe80000100a00 */
[----:B------:R-:W-:Y:S04]  /*34ed0*/  STL.64 [R1+0x158], R22 ;  /* 0x0001581601007387 */ /* 0x000fe80000100a00 */
[----:B------:R0:W-:Y:S04]  /*34ee0*/  STL.64 [R1+0x170], R16 ;  /* 0x0001701001007387 */ /* 0x0001e80000100a00 */
[----:B------:R1:W-:Y:S04]  /*34ef0*/  STL.64 [R1+0x178], R18 ;  /* 0x0001781201007387 */ /* 0x0003e80000100a00 */
[----:B------:R-:W2:Y:S04]  /*34f00*/  LDL.LU R48, [R1+0x3e0] ;  /* 0x0003e00001307983 */ /* 0x000ea80000300800 */
[----:B------:R-:W-:Y:S04]  /*34f10*/  STL.64 [R1+0x190], R4 ;  /* 0x0001900401007387 */ /* 0x000fe80000100a00 */
[----:B------:R3:W-:Y:S04]  /*34f20*/  STL.64 [R1+0x198], R6 ;  /* 0x0001980601007387 */ /* 0x0007e80000100a00 */
[----:B------:R-:W2:Y:S04]  /*34f30*/  LDL.LU R49, [R1+0x3e4] ;  /* 0x0003e40001317983 */ /* 0x000ea80000300800 */
[----:B------:R-:W2:Y:S04]  /*34f40*/  LDL.LU R50, [R1+0x3e8] ;  /* 0x0003e80001327983 */ /* 0x000ea80000300800 */
[----:B------:R-:W2:Y:S04]  /*34f50*/  LDL.LU R51, [R1+0x3ec] ;  /* 0x0003ec0001337983 */ /* 0x000ea80000300800 */
[----:B------:R-:W4:Y:S04]  /*34f60*/  LDL.LU R52, [R1+0x200] ;  /* 0x0002000001347983 */ /* 0x000f280000300800 */
[----:B------:R-:W4:Y:S04]  /*34f70*/  LDL.LU R53, [R1+0x204] ;  /* 0x0002040001357983 */ /* 0x000f280000300800 */
[----:B------:R-:W4:Y:S04]  /*34f80*/  LDL.LU R54, [R1+0x208] ;  /* 0x0002080001367983 */ /* 0x000f280000300800 */
[----:B------:R-:W4:Y:S04]  /*34f90*/  LDL.LU R55, [R1+0x20c] ;  /* 0x00020c0001377983 */ /* 0x000f280000300800 */
[----:B0-----:R-:W2:Y:S04]  /*34fa0*/  LDL.LU R16, [R1+0x210] ;  /* 0x0002100001107983 */ /* 0x001ea80000300800 */
[----:B------:R-:W2:Y:S04]  /*34fb0*/  LDL.LU R17, [R1+0x214] ;  /* 0x0002140001117983 */ /* 0x000ea80000300800 */
[----:B-1----:R-:W2:Y:S04]  /*34fc0*/  LDL.LU R18, [R1+0x218] ;  /* 0x0002180001127983 */ /* 0x002ea80000300800 */
        /* <DEDUP_REMOVED lines=10> */
[----:B------:R-:W4:Y:S04]  /*35070*/  LDL.LU R8, [R1+0x10] ;  /* 0x0000100001087983 */ /* 0x000f280000300800 */
[----:B------:R-:W4:Y:S04]  /*35080*/  LDL.LU R9, [R1+0x14] ;  /* 0x0000140001097983 */ /* 0x000f280000300800 */
[----:B---3--:R-:W3:Y:S04]  /*35090*/  LDL.LU R6, [R1+0x18] ;  /* 0x0000180001067983 */ /* 0x008ee80000300800 */
[----:B------:R-:W3:Y:S04]  /*350a0*/  LDL.LU R7, [R1+0x1c] ;  /* 0x00001c0001077983 */ /* 0x000ee80000300800 */
[----:B------:R-:W3:Y:S04]  /*350b0*/  LDL.LU R4, [R1+0x30] ;  /* 0x0000300001047983 */ /* 0x000ee80000300800 */
[----:B------:R-:W3:Y:S04]  /*350c0*/  LDL.LU R5, [R1+0x34] ;  /* 0x0000340001057983 */ /* 0x000ee80000300800 */
[----:B------:R-:W3:Y:S04]  /*350d0*/  LDL.LU R2, [R1+0x38] ;  /* 0x0000380001027983 */ /* 0x000ee80000300800 */
[----:B------:R-:W3:Y:S01]  /*350e0*/  LDL.LU R3, [R1+0x3c] ;  /* 0x00003c0001037983 */ /* 0x000ee20000300800 */
[----:B------:R-:W-:-:S03]  /*350f0*/  F2FP.F16.E4M3.UNPACK_B R10, R39.H1 ;  /* 0x00000027ff0a723e */ /* 0x000fc600030006ff */
        /* <DEDUP_REMOVED lines=16> */
[----:B------:R-:W-:Y:S04]  /*35200*/  STL.64 [R1+0x3078], R14 ;  /* 0x0030780e01007387 */ /* 0x000fe80000100a00 */
[----:B------:R0:W-:Y:S04]  /*35210*/  STL.64 [R1+0x3070], R12 ;  /* 0x0030700c01007387 */ /* 0x0001e80000100a00 */
[----:B0-----:R-:W3:Y:S04]  /*35220*/  LDL.LU R12, [R1+0x1d0] ;  /* 0x0001d000010c7983 */ /* 0x001ee80000300800 */
[----:B------:R-:W3:Y:S04]  /*35230*/  LDL.LU R13, [R1+0x1d4] ;  /* 0x0001d400010d7983 */ /* 0x000ee80000300800 */
        /* <DEDUP_REMOVED lines=8> */
[----:B------:R-:W2:Y:S01]  /*352c0*/  LDL.LU.64 R32, [R1+0x30d0] ;  /* 0x0030d00001207983 */ /* 0x000ea20000300a00 */
[----:B----4-:R-:W-:-:S02]  /*352d0*/  F2FP.F16.E4M3.UNPACK_B R8, R8.H1 ;  /* 0x00000008ff08723e */ /* 0x010fc400030006ff */
[----:B------:R-:W-:Y:S02]  /*352e0*/  F2FP.F16.E4M3.UNPACK_B R9, R9.H1 ;  /* 0x00000009ff09723e */ /* 0x000fe400030006ff */
[----:B---3--:R-:W-:Y:S02]  /*352f0*/  F2FP.F16.E4M3.UNPACK_B R6, R6.H1 ;  /* 0x00000006ff06723e */ /* 0x008fe400030006ff */
[----:B------:R-:W-:Y:S01]  /*35300*/  F2FP.F16.E4M3.UNPACK_B R7, R7.H1 ;  /* 0x00000007ff07723e */ /* 0x000fe200030006ff */
[----:B------:R-:W-:Y:S04]  /*35310*/  STL.64 [R1+0x3088], R10 ;  /* 0x0030880a01007387 */ /* 0x000fe80000100a00 */
[----:B------:R0:W-:Y:S01]  /*35320*/  STL.64 [R1+0x3080], R8 ;  /* 0x0030800801007387 */ /* 0x0001e20000100a00 */
[C---:B------:R-:W-:Y:S08]  /*35330*/  HMMA.16816.F32 R12, R28.reuse, R8, R12 ;  /* 0x000000081c0c723c */ /* 0x040ff0000000180c */
[----:B0-----:R-:W-:Y:S01]  /*35340*/  HMMA.16816.F32 R8, R28, R6, R56 ;  /* 0x000000061c08723c */ /* 0x001fe20000001838 */
[----:B------:R-:W-:-:S02]  /*35350*/  F2FP.F16.E4M3.UNPACK_B R4, R4.H1 ;  /* 0x00000004ff04723e */ /* 0x000fc400030006ff */
[----:B------:R-:W-:Y:S02]  /*35360*/  F2FP.F16.E4M3.UNPACK_B R5, R5.H1 ;  /* 0x00000005ff05723e */ /* 0x000fe400030006ff */
[----:B------:R-:W-:Y:S02]  /*35370*/  F2FP.F16.E4M3.UNPACK_B R2, R2.H1 ;  /* 0x00000002ff02723e */ /* 0x000fe400030006ff */
[----:B------:R-:W-:-:S04]  /*35380*/  F2FP.F16.E4M3.UNPACK_B R3, R3.H1 ;  /* 0x00000003ff03723e */ /* 0x000fc800030006ff */
[----:B------:R-:W-:Y:S04]  /*35390*/  STL.64 [R1+0x1d0], R12 ;  /* 0x0001d00c01007387 */ /* 0x000fe80000100a00 */
[----:B------:R-:W-:Y:S01]  /*353a0*/  STL.64 [R1+0x1d8], R14 ;  /* 0x0001d80e01007387 */ /* 0x000fe20000100a00 */
[----:B------:R-:W-:-:S03]  /*353b0*/  IMAD R40, R40, 0x100, R42 ;  /* 0x0000010028287824 */ /* 0x000fc600078e022a */
[----:B------:R-:W-:Y:S04]  /*353c0*/  STL.64 [R1+0x1e0], R8 ;  /* 0x0001e00801007387 */ /* 0x000fe80000100a00 */
[----:B------:R0:W-:Y:S04]  /*353d0*/  STL.64 [R1+0x1e8], R10 ;  /* 0x0001e80a01007387 */ /* 0x0001e80000100a00 */
[----:B------:R-:W-:Y:S04]  /*353e0*/  STL.64 [R1+0x30a8], R6 ;  /* 0x0030a80601007387 */ /* 0x000fe80000100a00 */
[----:B------:R1:W-:Y:S01]  /*353f0*/  STL.64 [R1+0x30a0], R4 ;  /* 0x0030a00401007387 */ /* 0x0003e20000100a00 */
[----:B------:R-:W-:-:S02]  /*35400*/  IMAD R39, R39, 0x100, R43 ;  /* 0x0000010027277824 */ /* 0x000fc400078e022b */
[----:B------:R-:W-:Y:S02]  /*35410*/  IMAD R41, R38, 0x100, R41 ;  /* 0x0000010026297824 */ /* 0x000fe400078e0229 */
[----:B------:R-:W-:Y:S01]  /*35420*/  IMAD R42, R0, 0x100, R61 ;  /* 0x00000100002a7824 */ /* 0x000fe200078e023d */
[C---:B0-----:R-:W-:Y:S08]  /*35430*/  HMMA.16816.F32 R8, R28.reuse, R4, R16 ;  /* 0x000000041c08723c */ /* 0x041ff00000001810 */
[----:B-1----:R-:W-:Y:S01]  /*35440*/  HMMA.16816.F32 R4, R28, R2, R52 ;  /* 0x000000021c04723c */ /* 0x002fe20000001834 */
[----:B------:R-:W-:-:S02]  /*35450*/  F2FP.F16.E4M3.UNPACK_B R28, R39 ;  /* 0x00000027ff1c723e */ /* 0x000fc400020006ff */
[----:B------:R-:W-:Y:S02]  /*35460*/  F2FP.F16.E4M3.UNPACK_B R29, R40 ;  /* 0x00000028ff1d723e */ /* 0x000fe400020006ff */
[----:B------:R-:W-:Y:S02]  /*35470*/  F2FP.F16.E4M3.UNPACK_B R30, R41 ;  /* 0x00000029ff1e723e */ /* 0x000fe400020006ff */
[----:B------:R-:W-:-:S07]  /*35480*/  F2FP.F16.E4M3.UNPACK_B R31, R42 ;  /* 0x0000002aff1f723e */ /* 0x000fce00020006ff */
[C---:B------:R-:W-:Y:S01]  /*35490*/  HMMA.16816.F32 R12, R28.reuse, R36, R20 ;  /* 0x000000241c0c723c */ /* 0x040fe20000001814 */
[----:B------:R-:W-:Y:S04]  /*354a0*/  STL.64 [R1+0x210], R8 ;  /* 0x0002100801007387 */ /* 0x000fe80000100a00 */
[----:B------:R2:W-:Y:S04]  /*354b0*/  STL.64 [R1+0x218], R10 ;  /* 0x0002180a01007387 */ /* 0x0005e80000100a00 */
[----:B------:R-:W-:Y:S04]  /*354c0*/  STL.64 [R1+0x200], R4 ;  /* 0x0002000401007387 */ /* 0x000fe80000100a00 */
[----:B------:R0:W-:Y:S06]  /*354d0*/  STL.64 [R1+0x208], R6 ;  /* 0x0002080601007387 */ /* 0x0001ec0000100a00 */
[----:B------:R1:W-:Y:S04]  /*354e0*/  STL.64 [R1+0x3f0], R12 ;  /* 0x0003f00c01007387 */ /* 0x0003e80000100a00 */
[----:B------:R3:W-:Y:S04]  /*354f0*/  STL.64 [R1+0x3f8], R14 ;  /* 0x0003f80e01007387 */ /* 0x0007e80000100a00 */
[----:B------:R-:W4:Y:S01]  /*35500*/  LDL.LU R52, [R1+0x310] ;  /* 0x0003100001347983 */ /* 0x000f220000300800 */
[C---:B--2---:R-:W-:Y:S08]  /*35510*/  HMMA.16816.F32 R8, R28.reuse, R34, R48 ;  /* 0x000000221c08723c */ /* 0x044ff00000001830 */
[C---:B0-----:R-:W-:Y:S11]  /*35520*/  HMMA.16816.F32 R4, R28.reuse, R32, R44 ;  /* 0x000000201c04723c */ /* 0x041ff6000000182c */
[----:B------:R-:W-:Y:S04]  /*35530*/  STL.64 [R1+0x3e0], R8 ;  /* 0x0003e00801007387 */ /* 0x000fe80000100a00 */
[----:B------:R-:W-:Y:S04]  /*35540*/  STL.64 [R1+0x3e8], R10 ;  /* 0x0003e80a01007387 */ /* 0x000fe80000100a00 */
[----:B------:R-:W-:Y:S04]  /*35550*/  STL.64 [R1+0x3d0], R4 ;  /* 0x0003d00401007387 */ /* 0x000fe80000100a00 */
[----:B------:R-:W-:Y:S04]  /*35560*/  STL.64 [R1+0x3d8], R6 ;  /* 0x0003d80601007387 */ /* 0x000fe80000100a00 */
[----:B------:R-:W4:Y:S04]  /*35570*/  LDL.LU R53, [R1+0x314] ;  /* 0x0003140001357983 */ /* 0x000f280000300800 */
[----:B------:R-:W2:Y:S04]  /*35580*/  LDL.LU R54, [R1+0x318] ;  /* 0x0003180001367983 */ /* 0x000ea80000300800 */
[----:B------:R-:W2:Y:S04]  /*35590*/  LDL.LU R55, [R1+0x31c] ;  /* 0x00031c0001377983 */ /* 0x000ea80000300800 */
[----:B--2---:R-:W-:Y:S04]  /*355a0*/  STL.64 [R1+0x30c8], R54 ;  /* 0x0030c83601007387 */ /* 0x004fe80000100a00 */
[----:B----4-:R0:W-:Y:S04]  /*355b0*/  STL.64 [R1+0x30c0], R52 ;  /* 0x0030c03401007387 */ /* 0x0101e80000100a00 */
[----:B------:R-:W2:Y:S04]  /*355c0*/  LDL.LU R56, [R1+0x320] ;  /* 0x0003200001387983 */ /* 0x000ea80000300800 */
[----:B------:R-:W2:Y:S04]  /*355d0*/  LDL.LU R57, [R1+0x324] ;  /* 0x0003240001397983 */ /* 0x000ea80000300800 */
[----:B------:R-:W2:Y:S04]  /*355e0*/  LDL.LU R58, [R1+0x328] ;  /* 0x00032800013a7983 */ /* 0x000ea80000300800 */
[----:B------:R-:W2:Y:S04]  /*355f0*/  LDL.LU R59, [R1+0x32c] ;  /* 0x00032c00013b7983 */ /* 0x000ea80000300800 */
[----:B-1----:R-:W4:Y:S04]  /*35600*/  LDL.LU R12, [R1+0x370] ;  /* 0x00037000010c7983 */ /* 0x002f280000300800 */
[----:B------:R-:W4:Y:S04]  /*35610*/  LDL.LU R13, [R1+0x374] ;  /* 0x00037400010d7983 */ /* 0x000f280000300800 */
[----:B---3--:R-:W4:Y:S04]  /*35620*/  LDL.LU R14, [R1+0x378] ;  /* 0x00037800010e7983 */ /* 0x008f280000300800 */
[----:B------:R-:W4:Y:S04]  /*35630*/  LDL.LU R15, [R1+0x37c] ;  /* 0x00037c00010f7983 */ /* 0x000f280000300800 */
[----:B------:R-:W3:Y:S04]  /*35640*/  LDL.LU R20, [R1+0x3b0] ;  /* 0x0003b00001147983 */ /* 0x000ee80000300800 */
[----:B------:R-:W3:Y:S04]  /*35650*/  LDL.LU R21, [R1+0x3b4] ;  /* 0x0003b40001157983 */ /* 0x000ee80000300800 */
[----:B------:R-:W3:Y:S04]  /*35660*/  LDL.LU R22, [R1+0x3b8] ;  /* 0x0003b80001167983 */ /* 0x000ee80000300800 */
[----:B------:R-:W3:Y:S04]  /*35670*/  LDL.LU R23, [R1+0x3bc] ;  /* 0x0003bc0001177983 */ /* 0x000ee80000300800 */
[----:B0-----:R-:W2:Y:S04]  /*35680*/  LDL.LU R52, [R1+0x3c0] ;  /* 0x0003c00001347983 */ /* 0x001ea80000300800 */
[----:B------:R-:W2:Y:S04]  /*35690*/  LDL.LU R53, [R1+0x3c4] ;  /* 0x0003c40001357983 */ /* 0x000ea80000300800 */
[----:B------:R-:W2:Y:S04]  /*356a0*/  LDL.LU R54, [R1+0x3c8] ;  /* 0x0003c80001367983 */ /* 0x000ea80000300800 */
[----:B------:R-:W2:Y:S04]  /*356b0*/  LDL.LU R55, [R1+0x3cc] ;  /* 0x0003cc0001377983 */ /* 0x000ea80000300800 */
        /* <DEDUP_REMOVED lines=26> */
[----:B0-----:R-:W4:Y:S04]  /*35860*/  LDL.LU R32, [R1+0x330] ;  /* 0x0003300001207983 */ /* 0x001f280000300800 */
[----:B------:R-:W4:Y:S04]  /*35870*/  LDL.LU R33, [R1+0x334] ;  /* 0x0003340001217983 */ /* 0x000f280000300800 */
[----:B------:R-:W4:Y:S04]  /*35880*/  LDL.LU R34, [R1+0x338] ;  /* 0x0003380001227983 */ /* 0x000f280000300800 */
[----:B------:R-:W4:Y:S01]  /*35890*/  LDL.LU R35, [R1+0x33c] ;  /* 0x00033c0001237983 */ /* 0x000f220000300800 */
[C---:B---3--:R-:W-:Y:S08]  /*358a0*/  HMMA.16816.F32 R20, R28.reuse, R24, R20 ;  /* 0x000000181c14723c */ /* 0x048ff00000001814 */
[----:B--2---:R-:W-:-:S15]  /*358b0*/  HMMA.16816.F32 R52, R28, R26, R52 ;  /* 0x0000001a1c34723c */ /* 0x004fde0000001834 */
[----:B------:R-:W-:-:S04]  /*358c0*/  NOP ;  /* 0x0000000000007918 */ /* 0x000fc80000000000 */
[----:B------:R-:W-:Y:S04]  /*358d0*/  STL.64 [R1+0x3c0], R52 ;  /* 0x0003c03401007387 */ /* 0x000fe80000100a00 */
[----:B------:R0:W-:Y:S04]  /*358e0*/  STL.64 [R1+0x3c8], R54 ;  /* 0x0003c83601007387 */ /* 0x0001e80000100a00 */
[----:B0-----:R-:W2:Y:S04]  /*358f0*/  LDL.LU.64 R54, [R1+0x30c8] ;  /* 0x0030c80001367983 */ /* 0x001ea80000300a00 */
[----:B------:R-:W2:Y:S04]  /*35900*/  LDL.LU.64 R52, [R1+0x30c0] ;  /* 0x0030c00001347983 */ /* 0x000ea80000300a00 */
[----:B------:R-:W-:Y:S04]  /*35910*/  STL.64 [R1+0x3b0], R20 ;  /* 0x0003b01401007387 */ /* 0x000fe80000100a00 */
[----:B------:R0:W-:Y:S04]  /*35920*/  STL.64 [R1+0x3b8], R22 ;  /* 0x0003b81601007387 */ /* 0x0001e80000100a00 */
[----:B0-----:R-:W4:Y:S04]  /*35930*/  LDL.LU.64 R22, [R1+0x30b8] ;  /* 0x0030b80001167983 */ /* 0x001f280000300a00 */
[----:B------:R-:W3:Y:S04]  /*35940*/  LDL.LU.64 R20, [R1+0x30b0] ;  /* 0x0030b00001147983 */ /* 0x000ee80000300a00 */
[----:B------:R-:W-:Y:S04]  /*35950*/  STL.64 [R1+0x3048], R26 ;  /* 0x0030481a01007387 */ /* 0x000fe80000100a00 */
[----:B------:R0:W-:Y:S04]  /*35960*/  STL.64 [R1+0x3040], R24 ;  /* 0x0030401801007387 */ /* 0x0001e80000100a00 */
[----:B0-----:R-:W2:Y:S04]  /*35970*/  LDL.LU R24, [R1+0x340] ;  /* 0x0003400001187983 */ /* 0x001ea80000300800 */
[----:B------:R-:W2:Y:S04]  /*35980*/  LDL.LU R25, [R1+0x344] ;  /* 0x0003440001197983 */ /* 0x000ea80000300800 */
[----:B------:R-:W2:Y:S04]  /*35990*/  LDL.LU R26, [R1+0x348] ;  /* 0x00034800011a7983 */ /* 0x000ea80000300800 */
[----:B------:R-:W2:Y:S01]  /*359a0*/  LDL.LU R27, [R1+0x34c] ;  /* 0x00034c00011b7983 */ /* 0x000ea20000300800 */
[C---:B----4-:R-:W-:Y:S08]  /*359b0*/  HMMA.16816.F32 R4, R28.reuse, R22, R4 ;  /* 0x000000161c04723c */ /* 0x050ff00000001804 */
[C---:B---3--:R-:W-:Y:S11]  /*359c0*/  HMMA.16816.F32 R16, R28.reuse, R20, R16 ;  /* 0x000000141c10723c */ /* 0x048ff60000001810 */
        /* <DEDUP_REMOVED lines=10> */
[----:B0-----:R-:W4:Y:S04]  /*35a70*/  LDL.LU R20, [R1+0x350] ;  /* 0x0003500001147983 */ /* 0x001f280000300800 */
[----:B------:R-:W4:Y:S04]  /*35a80*/  LDL.LU R21, [R1+0x354] ;  /* 0x0003540001157983 */ /* 0x000f280000300800 */
[----:B------:R-:W4:Y:S04]  /*35a90*/  LDL.LU R22, [R1+0x358] ;  /* 0x0003580001167983 */ /* 0x000f280000300800 */
[----:B------:R-:W4:Y:S01]  /*35aa0*/  LDL.LU R23, [R1+0x35c] ;  /* 0x00035c0001177983 */ /* 0x000f220000300800 */
[C---:B--2---:R-:W-:Y:S08]  /*35ab0*/  HMMA.16816.F32 R8, R28.reuse, R18, R8 ;  /* 0x000000121c08723c */ /* 0x044ff00000001808 */
[----:B---3--:R-:W-:Y:S11]  /*35ac0*/  HMMA.16816.F32 R12, R28, R16, R12 ;  /* 0x000000101c0c723c */ /* 0x008ff6000000180c */
[----:B------:R-:W-:Y:S04]  /*35ad0*/  STL.64 [R1+0x380], R8 ;  /* 0x0003800801007387 */ /* 0x000fe80000100a00 */
[----:B------:R0:W-:Y:S04]  /*35ae0*/  STL.64 [R1+0x388], R10 ;  /* 0x0003880a01007387 */ /* 0x0001e80000100a00 */
[----:B0-----:R-:W2:Y:S04]  /*35af0*/  LDL.LU.64 R10, [R1+0x3088] ;  /* 0x00308800010a7983 */ /* 0x001ea80000300a00 */
[----:B------:R-:W3:Y:S04]  /*35b00*/  LDL.LU.64 R8, [R1+0x3080] ;  /* 0x0030800001087983 */ /* 0x000ee80000300a00 */
[----:B------:R-:W-:Y:S04]  /*35b10*/  STL.64 [R1+0x370], R12 ;  /* 0x0003700c01007387 */ /* 0x000fe80000100a00 */
[----:B------:R0:W-:Y:S04]  /*35b20*/  STL.64 [R1+0x378], R14 ;  /* 0x0003780e01007387 */ /* 0x0001e80000100a00 */
[----:B0-----:R-:W2:Y:S04]  /*35b30*/  LDL.LU.64 R14, [R1+0x3078] ;  /* 0x00307800010e7983 */ /* 0x001ea80000300a00 */
[----:B------:R-:W4:Y:S04]  /*35b40*/  LDL.LU.64 R12, [R1+0x3070] ;  /* 0x00307000010c7983 */ /* 0x000f280000300a00 */
[----:B------:R-:W-:Y:S04]  /*35b50*/  STL.64 [R1+0x3008], R18 ;  /* 0x0030081201007387 */ /* 0x000fe80000100a00 */
[----:B------:R0:W-:Y:S04]  /*35b60*/  STL.64 [R1+0x3000], R16 ;  /* 0x0030001001007387 */ /* 0x0001e80000100a00 */
[----:B0-----:R-:W2:Y:S04]  /*35b70*/  LDL.LU R16, [R1+0x360] ;  /* 0x0003600001107983 */ /* 0x001ea80000300800 */
[----:B------:R-:W2:Y:S04]  /*35b80*/  LDL.LU R17, [R1+0x364] ;  /* 0x0003640001117983 */ /* 0x000ea80000300800 */
[----:B------:R-:W2:Y:S04]  /*35b90*/  LDL.LU R18, [R1+0x368] ;  /* 0x0003680001127983 */ /* 0x000ea80000300800 */
[----:B------:R-:W2:Y:S01]  /*35ba0*/  LDL.LU R19, [R1+0x36c] ;  /* 0x00036c0001137983 */ /* 0x000ea20000300800 */
[----:B------:R-:W-:-:S02]  /*35bb0*/  IMAD R40, R48, 0x100, R49 ;  /* 0x0000010030287824 */ /* 0x000fc400078e0231 */
        /* <DEDUP_REMOVED lines=8> */
[C---:B---3--:R-:W-:Y:S11]  /*35c40*/  HMMA.16816.F32 R12, R28.reuse, R8, R32 ;  /* 0x000000081c0c723c */ /* 0x048ff60000001820 */
[----:B------:R-:W-:Y:S04]  /*35c50*/  STL.64 [R1+0x350], R16 ;  /* 0x0003501001007387 */ /* 0x000fe80000100a00 */
[----:B------:R0:W-:Y:S02]  /*35c60*/  STL.64 [R1+0x358], R18 ;  /* 0x0003581201007387 */ /* 0x0001e40000100a00 */
[----:B0-----:R-:W-:Y:S02]  /*35c70*/  HMMA.16816.F32 R16, R28, R10, R24 ;  /* 0x0000000a1c10723c */ /* 0x001fe40000001818 */
[----:B------:R-:W-:-:S15]  /*35c80*/  STL.64 [R1+0x3038], R10 ;  /* 0x0030380a01007387 */ /* 0x000fde0000100a00 */
[----:B------:R-:W-:Y:S02]  /*35c90*/  NOP ;  /* 0x0000000000007918 */ /* 0x000fe40000000000 */
        /* <DEDUP_REMOVED lines=12> */
[----:B------:R-:W-:Y:S04]  /*35d60*/  STL.64 [R1+0x310], R8 ;  /* 0x0003100801007387 */ /* 0x000fe80000100a00 */
[----:B------:R-:W-:Y:S04]  /*35d70*/  STL.64 [R1+0x318], R10 ;  /* 0x0003180a01007387 */ /* 0x000fe80000100a00 */
[----:B------:R-:W2:Y:S09]  /*35d80*/  LDL.LU R48, [R1+0xf50] ;  /* 0x000f500001307983 */ /* 0x000eb20000300800 */
[----:B------:R0:W-:Y:S04]  /*35d90*/  STL.64 [R1+0x300], R4 ;  /* 0x0003000401007387 */ /* 0x0001e80000100a00 */
[----:B------:R1:W-:Y:S04]  /*35da0*/  STL.64 [R1+0x308], R6 ;  /* 0x0003080601007387 */ /* 0x0003e80000100a00 */
[----:B------:R-:W2:Y:S04]  /*35db0*/  LDL.LU R49, [R1+0xf54] ;  /* 0x000f540001317983 */ /* 0x000ea80000300800 */
[----:B------:R-:W2:Y:S04]  /*35dc0*/  LDL.LU R50, [R1+0xf58] ;  /* 0x000f580001327983 */ /* 0x000ea80000300800 */
[----:B------:R-:W2:Y:S04]  /*35dd0*/  LDL.LU R51, [R1+0xf5c] ;  /* 0x000f5c0001337983 */ /* 0x000ea80000300800 */
[----:B------:R-:W3:Y:S04]  /*35de0*/  LDL.LU R56, [R1+0xf70] ;  /* 0x000f700001387983 */ /* 0x000ee80000300800 */
[----:B------:R-:W3:Y:S04]  /*35df0*/  LDL.LU R57, [R1+0xf74] ;  /* 0x000f740001397983 */ /* 0x000ee80000300800 */
[----:B------:R-:W3:Y:S04]  /*35e00*/  LDL.LU R58, [R1+0xf78] ;  /* 0x000f7800013a7983 */ /* 0x000ee80000300800 */
[----:B------:R-:W3:Y:S04]  /*35e10*/  LDL.LU R59, [R1+0xf7c] ;  /* 0x000f7c00013b7983 */ /* 0x000ee80000300800 */
        /* <DEDUP_REMOVED lines=11> */
[----:B------:R-:W2:Y:S01]  /*35ed0*/  LDL.LU R35, [R1+0x102c] ;  /* 0x00102c0001237983 */ /* 0x000ea20000300800 */
[----:B------:R-:W-:-:S02]  /*35ee0*/  IMAD R41, R38, 0x100, R43 ;  /* 0x0000010026297824 */ /* 0x000fc400078e022b */
[----:B------:R-:W-:Y:S01]  /*35ef0*/  IMAD R42, R0, 0x100, R61 ;  /* 0x00000100002a7824 */ /* 0x000fe200078e023d */
[----:B------:R-:W3:Y:S04]  /*35f00*/  LDL.LU R24, [R1+0x1000] ;  /* 0x0010000001187983 */ /* 0x000ee80000300800 */
[----:B------:R-:W3:Y:S04]  /*35f10*/  LDL.LU R25, [R1+0x1004] ;  /* 0x0010040001197983 */ /* 0x000ee80000300800 */
[----:B------:R-:W3:Y:S01]  /*35f20*/  LDL.LU R26, [R1+0x1008] ;  /* 0x00100800011a7983 */ /* 0x000ee20000300800 */
[----:B------:R-:W-:-:S02]  /*35f30*/  F2FP.F16.E4M3.UNPACK_B R28, R39 ;  /* 0x00000027ff1c723e */ /* 0x000fc400020006ff */
[----:B------:R-:W-:Y:S02]  /*35f40*/  F2FP.F16.E4M3.UNPACK_B R29, R40 ;  /* 0x00000028ff1d723e */ /* 0x000fe400020006ff */
[----:B------:R-:W-:Y:S02]  /*35f50*/  F2FP.F16.E4M3.UNPACK_B R30, R41 ;  /* 0x00000029ff1e723e */ /* 0x000fe400020006ff */
[----:B------:R-:W-:Y:S01]  /*35f60*/  F2FP.F16.E4M3.UNPACK_B R31, R42 ;  /* 0x0000002aff1f723e */ /* 0x000fe200020006ff */
        /* <DEDUP_REMOVED lines=78> */
[----:B------:R-:W2:Y:S02]  /*36450*/  LDL.LU R23, [R1+0xfbc] ;  /* 0x000fbc0001177983 */ /* 0x000ea40000300800 */
        /* <DEDUP_REMOVED lines=18> */
[C---:B0-----:R-:W-:Y:S08]  /*36580*/  HMMA.16816.F32 R16, R28.reuse, R10, R56 ;  /* 0x0000000a1c10723c */ /* 0x041ff00000001838 */
[C---:B------:R-:W-:Y:S01]  /*36590*/  HMMA.16816.F32 R12, R28.reuse, R8, R52 ;  /* 0x000000081c0c723c */ /* 0x040fe20000001834 */
[----:B------:R-:W-:Y:S10]  /*365a0*/  STL.64 [R1+0x2ff8], R10 ;  /* 0x002ff80a01007387 */ /* 0x000ff40000100a00 */
[----:B------:R-:W-:Y:S04]  /*365b0*/  STL.64 [R1+0xf70], R16 ;  /* 0x000f701001007387 */ /* 0x000fe80000100a00 */
[----:B------:R-:W-:Y:S04]  /*365c0*/  STL.64 [R1+0xf78], R18 ;  /* 0x000f781201007387 */ /* 0x000fe80000100a00 */
[----:B------:R0:W-:Y:S04]  /*365d0*/  STL.64 [R1+0x2ff0], R8 ;  /* 0x002ff00801007387 */ /* 0x0001e80000100a00 */
[----:B------:R-:W-:Y:S04]  /*365e0*/  STL.64 [R1+0xf60], R12 ;  /* 0x000f600c01007387 */ /* 0x000fe80000100a00 */
[----:B------:R1:W-:Y:S01]  /*365f0*/  STL.64 [R1+0xf68], R14 ;  /* 0x000f680e01007387 */ /* 0x0003e20000100a00 */
[C---:B0-----:R-:W-:Y:S08]  /*36600*/  HMMA.16816.F32 R8, R28.reuse, R4, R44 ;  /* 0x000000041c08723c */ /* 0x041ff0000000182c */
[----:B-1----:R-:W-:Y:S01]  /*36610*/  HMMA.16816.F32 R12, R28, R6, R48 ;  /* 0x000000061c0c723c */ /* 0x002fe20000001830 */
[----:B------:R-:W2:-:S15]  /*36620*/  LDL.LU R48, [R1+0xe90] ;  /* 0x000e900001307983 */ /* 0x000e9e0000300800 */
[----:B------:R-:W-:-:S03]  /*36630*/  NOP ;  /* 0x0000000000007918 */ /* 0x000fc60000000000 */
[----:B------:R-:W-:Y:S04]  /*36640*/  STL.64 [R1+0xf50], R12 ;  /* 0x000f500c01007387 */ /* 0x000fe80000100a00 */
[----:B------:R-:W-:Y:S04]  /*36650*/  STL.64 [R1+0xf58], R14 ;  /* 0x000f580e01007387 */ /* 0x000fe80000100a00 */
        /* <DEDUP_REMOVED lines=26> */
[----:B------:R-:W2:Y:S04]  /*36800*/  LDL.LU R9, [R1+0x2f4] ;  /* 0x0002f40001097983 */ /* 0x000ea80000300800 */
[----:B-1----:R-:W2:Y:S04]  /*36810*/  LDL.LU R10, [R1+0x2f8] ;  /* 0x0002f800010a7983 */ /* 0x002ea80000300800 */
[----:B------:R-:W2:Y:S04]  /*36820*/  LDL.LU R11, [R1+0x2fc] ;  /* 0x0002fc00010b7983 */ /* 0x000ea80000300800 */
        /* <DEDUP_REMOVED lines=26> */
[----:B--2---:R-:W-:Y:S01]  /*369d0*/  HMMA.16816.F32 R28, R28, R2, R8 ;  /* 0x000000021c1c723c */ /* 0x004fe20000001808 */
[----:B------:R-:W-:-:S02]  /*369e0*/  IMAD R39, R39, 0x100, R42 ;  /* 0x0000010027277824 */ /* 0x000fc400078e022a */
[----:B------:R-:W-:Y:S02]  /*369f0*/  IMAD R40, R40, 0x100, R41 ;  /* 0x0000010028287824 */ /* 0x000fe400078e0229 */
[----:B------:R-:W-:Y:S02]  /*36a00*/  IMAD R41, R38, 0x100, R43 ;  /* 0x0000010026297824 */ /* 0x000fe400078e022b */
[----:B------:R-:W-:Y:S01]  /*36a10*/  IMAD R42, R0, 0x100, R61 ;  /* 0x00000100002a7824 */ /* 0x000fe200078e023d */
[----:B------:R-:W2:Y:S04]  /*36a20*/  LDL.LU.64 R10, [R1+0x2ff8] ;  /* 0x002ff800010a7983 */ /* 0x000ea80000300a00 */
[----:B------:R-:W2:Y:S07]  /*36a30*/  LDL.LU.64 R8, [R1+0x2ff0] ;  /* 0x002ff00001087983 */ /* 0x000eae0000300a00 */
[----:B------:R0:W-:Y:S04]  /*36a40*/  STL.64 [R1+0x2f0], R28 ;  /* 0x0002f01c01007387 */ /* 0x0001e80000100a00 */
[----:B------:R1:W-:Y:S01]  /*36a50*/  STL.64 [R1+0x2f8], R30 ;  /* 0x0002f81e01007387 */ /* 0x0003e20000100a00 */
[----:B0-----:R-:W-:-:S02]  /*36a60*/  F2FP.F16.E4M3.UNPACK_B R28, R39 ;  /* 0x00000027ff1c723e */ /* 0x001fc400020006ff */
[----:B------:R-:W-:Y:S02]  /*36a70*/  F2FP.F16.E4M3.UNPACK_B R29, R40 ;  /* 0x00000028ff1d723e */ /* 0x000fe400020006ff */
[----:B-1----:R-:W-:Y:S02]  /*36a80*/  F2FP.F16.E4M3.UNPACK_B R30, R41 ;  /* 0x00000029ff1e723e */ /* 0x002fe400020006ff */
[----:B------:R-:W-:Y:S01]  /*36a90*/  F2FP.F16.E4M3.UNPACK_B R31, R42 ;  /* 0x0000002aff1f723e */ /* 0x000fe200020006ff */
[----:B------:R-:W2:Y:S04]  /*36aa0*/  LDL.LU R40, [R1+0xed0] ;  /* 0x000ed00001287983 */ /* 0x000ea80000300800 */
[----:B------:R-:W2:Y:S04]  /*36ab0*/  LDL.LU R41, [R1+0xed4] ;  /* 0x000ed40001297983 */ /* 0x000ea80000300800 */
[----:B------:R-:W2:Y:S04]  /*36ac0*/  LDL.LU R42, [R1+0xed8] ;  /* 0x000ed800012a7983 */ /* 0x000ea80000300800 */
[----:B------:R-:W2:Y:S01]  /*36ad0*/  LDL.LU R43, [R1+0xedc] ;  /* 0x000edc00012b7983 */ /* 0x000ea20000300800 */
        /* <DEDUP_REMOVED lines=18> */
[----:B0-----:R-:W3:Y:S04]  /*36c00*/  LDL.LU R32, [R1+0xee0] ;  /* 0x000ee00001207983 */ /* 0x001ee80000300800 */
[----:B------:R-:W3:Y:S04]  /*36c10*/  LDL.LU R33, [R1+0xee4] ;  /* 0x000ee40001217983 */ /* 0x000ee80000300800 */
[----:B------:R-:W3:Y:S04]  /*36c20*/  LDL.LU R34, [R1+0xee8] ;  /* 0x000ee80001227983 */ /* 0x000ee80000300800 */
[----:B------:R-:W3:Y:S01]  /*36c30*/  LDL.LU R35, [R1+0xeec] ;  /* 0x000eec0001237983 */ /* 0x000ee20000300800 */
        /* <DEDUP_REMOVED lines=12> */
[C---:B---3--:R-:W-:Y:S03]  /*36d00*/  HMMA.16816.F32 R32, R28.reuse, R22, R32 ;  /* 0x000000161c20723c */ /* 0x048fe60000001820 */
[----:B------:R-:W-:Y:S05]  /*36d10*/  STL.64 [R1+0x2f68], R22 ;  /* 0x002f681601007387 */ /* 0x000fea0000100a00 */
[C---:B--2---:R-:W-:Y:S11]  /*36d20*/  HMMA.16816.F32 R24, R28.reuse, R20, R40 ;  /* 0x000000141c18723c */ /* 0x044ff60000001828 */
[----:B------:R-:W-:Y:S04]  /*36d30*/  STL.64 [R1+0xee0], R32 ;  /* 0x000ee02001007387 */ /* 0x000fe80000100a00 */
[----:B------:R-:W-:Y:S04]  /*36d40*/  STL.64 [R1+0xee8], R34 ;  /* 0x000ee82201007387 */ /* 0x000fe80000100a00 */
[----:B------:R0:W-:Y:S02]  /*36d50*/  STL.64 [R1+0x2f60], R20 ;  /* 0x002f601401007387 */ /* 0x0001e40000100a00 */
[C---:B0-----:R-:W-:Y:S08]  /*36d60*/  HMMA.16816.F32 R20, R28.reuse, R18, R4 ;  /* 0x000000121c14723c */ /* 0x041ff00000001804 */
[C---:B----4-:R-:W-:Y:S01]  /*36d70*/  HMMA.16816.F32 R4, R28.reuse, R16, R56 ;  /* 0x000000101c04723c */ /* 0x050fe20000001838 */
[----:B------:R-:W-:Y:S04]  /*36d80*/  STL.64 [R1+0xed0], R24 ;  /* 0x000ed01801007387 */ /* 0x000fe80000100a00 */
[----:B------:R-:W-:Y:S04]  /*36d90*/  STL.64 [R1+0xed8], R26 ;  /* 0x000ed81a01007387 */ /* 0x000fe80000100a00 */
[----:B------:R-:W-:Y:S04]  /*36da0*/  STL.64 [R1+0x2f78], R18 ;  /* 0x002f781201007387 */ /* 0x000fe80000100a00 */
[----:B------:R-:W-:Y:S04]  /*36db0*/  STL.64 [R1+0xec0], R20 ;  /* 0x000ec01401007387 */ /* 0x000fe80000100a00 */
[----:B------:R-:W-:Y:S04]  /*36dc0*/  STL.64 [R1+0xec8], R22 ;  /* 0x000ec81601007387 */ /* 0x000fe80000100a00 */
[----:B------:R0:W-:Y:S04]  /*36dd0*/  STL.64 [R1+0x2f70], R16 ;  /* 0x002f701001007387 */ /* 0x0001e80000100a00 */
[----:B------:R-:W-:Y:S04]  /*36de0*/  STL.64 [R1+0xeb0], R4 ;  /* 0x000eb00401007387 */ /* 0x000fe80000100a00 */
[----:B------:R1:W-:Y:S01]  /*36df0*/  STL.64 [R1+0xeb8], R6 ;  /* 0x000eb80601007387 */ /* 0x0003e20000100a00 */
[C---:B0-----:R-:W-:Y:S08]  /*36e00*/  HMMA.16816.F32 R16, R28.reuse, R14, R52 ;  /* 0x0000000e1c10723c */ /* 0x041ff00000001834 */
[C---:B-1----:R-:W-:Y:S01]  /*36e10*/  HMMA.16816.F32 R4, R28.reuse, R12, R48 ;  /* 0x0000000c1c04723c */ /* 0x042fe20000001830 */
[----:B------:R-:W-:Y:S10]  /*36e20*/  STL.64 [R1+0x2f88], R14 ;  /* 0x002f880e01007387 */ /* 0x000ff40000100a00 */
[----:B------:R-:W-:Y:S04]  /*36e30*/  STL.64 [R1+0xea0], R16 ;  /* 0x000ea01001007387 */ /* 0x000fe80000100a00 */
[----:B------:R-:W-:Y:S04]  /*36e40*/  STL.64 [R1+0xea8], R18 ;  /* 0x000ea81201007387 */ /* 0x000fe80000100a00 */
[----:B------:R-:W-:Y:S04]  /*36e50*/  STL.64 [R1+0x2f80], R12 ;  /* 0x002f800c01007387 */ /* 0x000fe80000100a00 */
[----:B------:R-:W-:Y:S04]  /*36e60*/  STL.64 [R1+0xe90], R4 ;  /* 0x000e900401007387 */ /* 0x000fe80000100a00 */
[----:B------:R0:W-:Y:S04]  /*36e70*/  STL.64 [R1+0xe98], R6 ;  /* 0x000e980601007387 */ /* 0x0001e80000100a00 */
[----:B------:R-:W2:Y:S01]  /*36e80*/  LDL.LU R48, [R1+0xdd0] ;  /* 0x000dd00001307983 */ /* 0x000ea20000300800 */
[----:B0-----:R-:W-:-:S15]  /*36e90*/  HMMA.16816.F32 R4, R28, R10, R44 ;  /* 0x0000000a1c04723c */ /* 0x001fde000000182c */
[----:B------:R-:W-:-:S04]  /*36ea0*/  NOP ;  /* 0x0000000000007918 */ /* 0x000fc80000000000 */
        /* <DEDUP_REMOVED lines=57> */
[----:B0-----:R-:W2:Y:S04]  /*37240*/  LDL.LU R8, [R1+0xe00] ;  /* 0x000e000001087983 */ /* 0x001ea80000300800 */
[----:B------:R-:W2:Y:S04]  /*37250*/  LDL.LU R9, [R1+0xe04] ;  /* 0x000e040001097983 */ /* 0x000ea80000300800 */
[----:B------:R-:W2:Y:S04]  /*37260*/  LDL.LU R10, [R1+0xe08] ;  /* 0x000e0800010a7983 */ /* 0x000ea80000300800 */
[----:B------:R-:W2:Y:S01]  /*37270*/  LDL.LU R11, [R1+0xe0c] ;  /* 0x000e0c00010b7983 */ /* 0x000ea20000300800 */
[----:B---3--:R-:W-:-:S02]  /*37280*/  IMAD R39, R39, 0x100, R42 ;  /* 0x0000010027277824 */ /* 0x008fc400078e022a */
[----:B------:R-:W-:Y:S02]  /*37290*/  IMAD R40, R40, 0x100, R41 ;  /* 0x0000010028287824 */ /* 0x000fe400078e0229 */
[----:B------:R-:W-:Y:S02]  /*372a0*/  IMAD R41, R38, 0x100, R43 ;  /* 0x0000010026297824 */ /* 0x000fe400078e022b */
[----:B----4-:R-:W-:Y:S01]  /*372b0*/  IMAD R42, R0, 0x100, R61 ;  /* 0x00000100002a7824 */ /* 0x010fe200078e023d */
[C---:B--2---:R-:W-:Y:S08]  /*372c0*/  HMMA.16816.F32 R12, R28.reuse, R6, R12 ;  /* 0x000000061c0c723c */ /* 0x044ff0000000180c */
[C---:B------:R-:W-:Y:S08]  /*372d0*/  HMMA.16816.F32 R16, R28.reuse, R4, R16 ;  /* 0x000000041c10723c */ /* 0x040ff00000001810 */
[----:B------:R-:W-:Y:S03]  /*372e0*/  HMMA.16816.F32 R28, R28, R2, R20 ;  /* 0x000000021c1c723c */ /* 0x000fe60000001814 */
        /* <DEDUP_REMOVED lines=10> */
[----:B0-----:R-:W2:Y:S04]  /*37390*/  LDL.LU R4, [R1+0xe10] ;  /* 0x000e100001047983 */ /* 0x001ea80000300800 */
[----:B------:R-:W2:Y:S04]  /*373a0*/  LDL.LU R5, [R1+0xe14] ;  /* 0x000e140001057983 */ /* 0x000ea80000300800 */
[----:B------:R-:W2:Y:S04]  /*373b0*/  LDL.LU R6, [R1+0xe18] ;  /* 0x000e180001067983 */ /* 0x000ea80000300800 */
[----:B------:R-:W2:Y:S04]  /*373c0*/  LDL.LU R7, [R1+0xe1c] ;  /* 0x000e1c0001077983 */ /* 0x000ea80000300800 */
[----:B------:R-:W2:Y:S04]  /*373d0*/  LDL.LU.64 R22, [R1+0x2f68] ;  /* 0x002f680001167983 */ /* 0x000ea80000300a00 */
[----:B------:R-:W2:Y:S04]  /*373e0*/  LDL.LU.64 R20, [R1+0x2f60] ;  /* 0x002f600001147983 */ /* 0x000ea80000300a00 */
        /* <DEDUP_REMOVED lines=10> */
[----:B------:R-:W-:-:S15]  /*37490*/  HMMA.16816.F32 R32, R28, R36, R32 ;  /* 0x000000241c20723c */ /* 0x000fde0000001820 */
[----:B------:R-:W-:-:S04]  /*374a0*/  NOP ;  /* 0x0000000000007918 */ /* 0x000fc80000000000 */
[----:B------:R-:W-:Y:S04]  /*374b0*/  STL.64 [R1+0xe40], R32 ;  /* 0x000e402001007387 */ /* 0x000fe80000100a00 */
[----:B------:R0:W-:Y:S04]  /*374c0*/  STL.64 [R1+0xe48], R34 ;  /* 0x000e482201007387 */ /* 0x0001e80000100a00 */
[----:B0-----:R-:W2:Y:S04]  /*374d0*/  LDL.LU.64 R34, [R1+0x2f58] ;  /* 0x002f580001227983 */ /* 0x001ea80000300a00 */
[----:B------:R-:W3:Y:S01]  /*374e0*/  LDL.LU.64 R32, [R1+0x2f50] ;  /* 0x002f500001207983 */ /* 0x000ee20000300a00 */
[----:B--2---:R-:W-:-:S15]  /*374f0*/  HMMA.16816.F32 R24, R28, R34, R24 ;  /* 0x000000221c18723c */ /* 0x004fde0000001818 */
[----:B------:R-:W-:-:S04]  /*37500*/  NOP ;  /* 0x0000000000007918 */ /* 0x000fc80000000000 */
[----:B------:R-:W-:Y:S04]  /*37510*/  STL.64 [R1+0xe30], R24 ;  /* 0x000e301801007387 */ /* 0x000fe80000100a00 */
[----:B------:R0:W-:Y:S04]  /*37520*/  STL.64 [R1+0xe38], R26 ;  /* 0x000e381a01007387 */ /* 0x0001e80000100a00 */
[----:B0-----:R-:W2:Y:S04]  /*37530*/  LDL.LU.64 R26, [R1+0x2f48] ;  /* 0x002f4800011a7983 */ /* 0x001ea80000300a00 */
[----:B------:R-:W4:Y:S01]  /*37540*/  LDL.LU.64 R24, [R1+0x2f40] ;  /* 0x002f400001187983 */ /* 0x000f220000300a00 */
[----:B---3--:R-:W-:Y:S03]  /*37550*/  HMMA.16816.F32 R40, R28, R32, R40 ;  /* 0x000000201c28723c */ /* 0x008fe60000001828 */
[----:B------:R-:W-:Y:S04]  /*37560*/  STL.64 [R1+0x2ee8], R34 ;  /* 0x002ee82201007387 */ /* 0x000fe80000100a00 */
[----:B------:R2:W-:-:S12]  /*37570*/  STL.64 [R1+0x2ee0], R32 ;  /* 0x002ee02001007387 */ /* 0x0005d80000100a00 */
[----:B------:R-:W-:Y:S04]  /*37580*/  STL.64 [R1+0xe20], R40 ;  /* 0x000e202801007387 */ /* 0x000fe80000100a00 */
[----:B------:R-:W-:Y:S01]  /*37590*/  STL.64 [R1+0xe28], R42 ;  /* 0x000e282a01007387 */ /* 0x000fe20000100a00 */
[C---:B--2---:R-:W-:Y:S08]  /*375a0*/  HMMA.16816.F32 R32, R28.reuse, R26, R4 ;  /* 0x0000001a1c20723c */ /* 0x044ff00000001804 */
[C---:B----4-:R-:W-:Y:S01]  /*375b0*/  HMMA.16816.F32 R4, R28.reuse, R24, R8 ;  /* 0x000000181c04723c */ /* 0x050fe20000001808 */
[----:B------:R-:W-:Y:S07]  /*375c0*/  STL.64 [R1+0x2ef8], R26 ;  /* 0x002ef81a01007387 */ /* 0x000fee0000100a00 */
[C---:B------:R-:W-:Y:S03]  /*375d0*/  HMMA.16816.F32 R8, R28.reuse, R22, R56 ;  /* 0x000000161c08723c */ /* 0x040fe60000001838 */
[----:B------:R-:W-:Y:S04]  /*375e0*/  STL.64 [R1+0xe10], R32 ;  /* 0x000e102001007387 */ /* 0x000fe80000100a00 */
[----:B------:R-:W-:Y:S04]  /*375f0*/  STL.64 [R1+0xe18], R34 ;  /* 0x000e182201007387 */ /* 0x000fe80000100a00 */
[----:B------:R-:W-:Y:S04]  /*37600*/  STL.64 [R1+0x2ef0], R24 ;  /* 0x002ef01801007387 */ /* 0x000fe80000100a00 */
[----:B------:R-:W-:Y:S04]  /*37610*/  STL.64 [R1+0xe00], R4 ;  /* 0x000e000401007387 */ /* 0x000fe80000100a00 */
[----:B------:R0:W-:Y:S02]  /*37620*/  STL.64 [R1+0xe08], R6 ;  /* 0x000e080601007387 */ /* 0x0001e40000100a00 */
[C---:B0-----:R-:W-:Y:S02]  /*37630*/  HMMA.16816.F32 R4, R28.reuse, R20, R52 ;  /* 0x000000141c04723c */ /* 0x041fe40000001834 */
[----:B------:R-:W-:Y:S04]  /*37640*/  STL.64 [R1+0x2f18], R22 ;  /* 0x002f181601007387 */ /* 0x000fe80000100a00 */
[----:B------:R-:W-:Y:S04]  /*37650*/  STL.64 [R1+0xdf0], R8 ;  /* 0x000df00801007387 */ /* 0x000fe80000100a00 */
[----:B------:R0:W-:Y:S04]  /*37660*/  STL.64 [R1+0xdf8], R10 ;  /* 0x000df80a01007387 */ /* 0x0001e80000100a00 */
[----:B------:R-:W-:Y:S01]  /*37670*/  STL.64 [R1+0x2f10], R20 ;  /* 0x002f101401007387 */ /* 0x000fe20000100a00 */
[C---:B0-----:R-:W-:Y:S04]  /*37680*/  HMMA.16816.F32 R8, R28.reuse, R18, R48 ;  /* 0x000000121c08723c */ /* 0x041fe80000001830 */
[----:B------:R-:W-:Y:S04]  /*37690*/  STL.64 [R1+0xde0], R4 ;  /* 0x000de00401007387 */ /* 0x000fe80000100a00 */
[----:B------:R0:W-:Y:S04]  /*376a0*/  STL.64 [R1+0xde8], R6 ;  /* 0x000de80601007387 */ /* 0x0001e80000100a00 */
[----:B------:R-:W2:Y:S01]  /*376b0*/  LDL.LU R48, [R1+0xd10] ;  /* 0x000d100001307983 */ /* 0x000ea20000300800 */
[C---:B0-----:R-:W-:Y:S06]  /*376c0*/  HMMA.16816.F32 R4, R28.reuse, R16, R44 ;  /* 0x000000101c04723c */ /* 0x041fec000000182c */
[----:B------:R0:W-:Y:S04]  /*376d0*/  STL.64 [R1+0xdd0], R8 ;  /* 0x000dd00801007387 */ /* 0x0001e80000100a00 */
[----:B------:R1:W-:Y:S09]  /*376e0*/  STL.64 [R1+0xdd8], R10 ;  /* 0x000dd80a01007387 */ /* 0x0003f20000100a00 */
[----:B------:R-:W-:Y:S04]  /*376f0*/  STL.64 [R1+0xdc0], R4 ;  /* 0x000dc00401007387 */ /* 0x000fe80000100a00 */
[----:B------:R-:W-:Y:S04]  /*37700*/  STL.64 [R1+0xdc8], R6 ;  /* 0x000dc80601007387 */ /* 0x000fe80000100a00 */
[----:B------:R-:W2:Y:S04]  /*37710*/  LDL.LU R49, [R1+0xd14] ;  /* 0x000d140001317983 */ /* 0x000ea80000300800 */
[----:B------:R-:W3:Y:S04]  /*37720*/  LDL.LU R50, [R1+0xd18] ;  /* 0x000d180001327983 */ /* 0x000ee80000300800 */
[----:B------:R-:W3:Y:S04]  /*37730*/  LDL.LU R51, [R1+0xd1c] ;  /* 0x000d1c0001337983 */ /* 0x000ee80000300800 */
[----:B---3--:R-:W-:Y:S04]  /*37740*/  STL.64 [R1+0x2f38], R50 ;  /* 0x002f383201007387 */ /* 0x008fe80000100a00 */
[----:B--2---:R2:W-:Y:S04]  /*37750*/  STL.64 [R1+0x2f30], R48 ;  /* 0x002f303001007387 */ /* 0x0045e80000100a00 */
        /* <DEDUP_REMOVED lines=8> */
[----:B------:R-:W3:Y:S04]  /*377e0*/  LDL.LU R32, [R1+0xd60] ;  /* 0x000d600001207983 */ /* 0x000ee80000300800 */
[----:B------:R-:W3:Y:S04]  /*377f0*/  LDL.LU R33, [R1+0xd64] ;  /* 0x000d640001217983 */ /* 0x000ee80000300800 */
[----:B------:R-:W3:Y:S04]  /*37800*/  LDL.LU R34, [R1+0xd68] ;  /* 0x000d680001227983 */ /* 0x000ee80000300800 */
[----:B------:R-:W3:Y:S04]  /*37810*/  LDL.LU R35, [R1+0xd6c] ;  /* 0x000d6c0001237983 */ /* 0x000ee80000300800 */
[----:B0-----:R-:W3:Y:S04]  /*37820*/  LDL.LU R8, [R1+0xda0] ;  /* 0x000da00001087983 */ /* 0x001ee80000300800 */
[----:B------:R-:W3:Y:S04]  /*37830*/  LDL.LU R9, [R1+0xda4] ;  /* 0x000da40001097983 */ /* 0x000ee80000300800 */
[----:B-1----:R-:W3:Y:S04]  /*37840*/  LDL.LU R10, [R1+0xda8] ;  /* 0x000da800010a7983 */ /* 0x002ee80000300800 */
[----:B------:R-:W3:Y:S04]  /*37850*/  LDL.LU R11, [R1+0xdac] ;  /* 0x000dac00010b7983 */ /* 0x000ee80000300800 */
[----:B--2---:R-:W2:Y:S04]  /*37860*/  LDL.LU R48, [R1+0xdb0] ;  /* 0x000db00001307983 */ /* 0x004ea80000300800 */
        /* <DEDUP_REMOVED lines=78> */
[----:B------:R-:W-:-:S02]  /*37d50*/  IMAD R39, R39, 0x100, R42 ;  /* 0x0000010027277824 */ /* 0x000fc400078e022a */
[----:B------:R-:W-:Y:S02]  /*37d60*/  IMAD R40, R40, 0x100, R41 ;  /* 0x0000010028287824 */ /* 0x000fe400078e0229 */
[----:B------:R-:W-:Y:S02]  /*37d70*/  IMAD R41, R38, 0x100, R43 ;  /* 0x0000010026297824 */ /* 0x000fe400078e022b */
[----:B------:R-:W-:Y:S01]  /*37d80*/  IMAD R42, R0, 0x100, R61 ;  /* 0x00000100002a7824 */ /* 0x000fe200078e023d */
[----:B----4-:R-:W-:Y:S01]  /*37d90*/  HMMA.16816.F32 R4, R28, R2, R8 ;  /* 0x000000021c04723c */ /* 0x010fe20000001808 */
[----:B------:R-:W-:Y:S02]  /*37da0*/  F2FP.F16.E4M3.UNPACK_B R28, R39 ;  /* 0x00000027ff1c723e */ /* 0x000fe400020006ff */
[----:B------:R-:W-:Y:S02]  /*37db0*/  F2FP.F16.E4M3.UNPACK_B R29, R40 ;  /* 0x00000028ff1d723e */ /* 0x000fe400020006ff */
[----:B------:R-:W-:-:S02]  /*37dc0*/  F2FP.F16.E4M3.UNPACK_B R30, R41 ;  /* 0x00000029ff1e723e */ /* 0x000fc400020006ff */
[----:B------:R-:W-:-:S07]  /*37dd0*/  F2FP.F16.E4M3.UNPACK_B R31, R42 ;  /* 0x0000002aff1f723e */ /* 0x000fce00020006ff */
[C---:B------:R-:W-:Y:S05]  /*37de0*/  HMMA.16816.F32 R12, R28.reuse, R36, R12 ;  /* 0x000000241c0c723c */ /* 0x040fea000000180c */
[----:B------:R-:W-:Y:S04]  /*37df0*/  STL.64 [R1+0x2d0], R4 ;  /* 0x0002d00401007387 */ /* 0x000fe80000100a00 */
[----:B------:R3:W-:Y:S10]  /*37e00*/  STL.64 [R1+0x2d8], R6 ;  /* 0x0002d80601007387 */ /* 0x0007f40000100a00 */
[----:B------:R-:W-:Y:S04]  /*37e10*/  STL.64 [R1+0xd50], R12 ;  /* 0x000d500c01007387 */ /* 0x000fe80000100a00 */
[----:B------:R-:W-:Y:S01]  /*37e20*/  STL.64 [R1+0xd58], R14 ;  /* 0x000d580e01007387 */ /* 0x000fe20000100a00 */
[C---:B--2---:R-:W-:Y:S08]  /*37e30*/  HMMA.16816.F32 R8, R28.reuse, R34, R16 ;  /* 0x000000221c08723c */ /* 0x044ff00000001810 */
[C---:B---3--:R-:W-:Y:S01]  /*37e40*/  HMMA.16816.F32 R4, R28.reuse, R32, R56 ;  /* 0x000000201c04723c */ /* 0x048fe20000001838 */
[----:B------:R-:W-:Y:S10]  /*37e50*/  STL.64 [R1+0x2ea8], R34 ;  /* 0x002ea82201007387 */ /* 0x000ff40000100a00 */
[----:B------:R-:W-:Y:S04]  /*37e60*/  STL.64 [R1+0xd40], R8 ;  /* 0x000d400801007387 */ /* 0x000fe80000100a00 */
[----:B------:R0:W-:Y:S04]  /*37e70*/  STL.64 [R1+0xd48], R10 ;  /* 0x000d480a01007387 */ /* 0x0001e80000100a00 */
[----:B------:R-:W-:Y:S04]  /*37e80*/  STL.64 [R1+0x2ea0], R32 ;  /* 0x002ea02001007387 */ /* 0x000fe80000100a00 */
        /* <DEDUP_REMOVED lines=22> */
[----:B0-----:R-:W4:Y:S04]  /*37ff0*/  LDL.LU R4, [R1+0xca0] ;  /* 0x000ca00001047983 */ /* 0x001f280000300800 */
[----:B------:R-:W4:Y:S04]  /*38000*/  LDL.LU R5, [R1+0xca4] ;  /* 0x000ca40001057983 */ /* 0x000f280000300800 */
[----:B-1----:R-:W4:Y:S04]  /*38010*/  LDL.LU R6, [R1+0xca8] ;  /* 0x000ca80001067983 */ /* 0x002f280000300800 */
[----:B------:R-:W4:Y:S04]  /*38020*/  LDL.LU R7, [R1+0xcac] ;  /* 0x000cac0001077983 */ /* 0x000f280000300800 */
[----:B------:R-:W2:Y:S04]  /*38030*/  LDL.LU R16, [R1+0xcf0] ;  /* 0x000cf00001107983 */ /* 0x000ea80000300800 */
[----:B------:R-:W2:Y:S04]  /*38040*/  LDL.LU R17, [R1+0xcf4] ;  /* 0x000cf40001117983 */ /* 0x000ea80000300800 */
[----:B------:R-:W2:Y:S04]  /*38050*/  LDL.LU R18, [R1+0xcf8] ;  /* 0x000cf80001127983 */ /* 0x000ea80000300800 */
        /* <DEDUP_REMOVED lines=37> */
[----:B0-----:R-:W3:Y:S04]  /*382b0*/  LDL.LU.64 R18, [R1+0x2ed8] ;  /* 0x002ed80001127983 */ /* 0x001ee80000300a00 */
[----:B------:R-:W2:Y:S04]  /*382c0*/  LDL.LU.64 R16, [R1+0x2ed0] ;  /* 0x002ed00001107983 */ /* 0x000ea80000300a00 */
[----:B------:R-:W-:Y:S04]  /*382d0*/  STL.64 [R1+0x2e68], R22 ;  /* 0x002e681601007387 */ /* 0x000fe80000100a00 */
[----:B------:R0:W-:Y:S04]  /*382e0*/  STL.64 [R1+0x2e60], R20 ;  /* 0x002e601401007387 */ /* 0x0001e80000100a00 */
[----:B0-----:R-:W4:Y:S04]  /*382f0*/  LDL.LU R20, [R1+0xc70] ;  /* 0x000c700001147983 */ /* 0x001f280000300800 */
[----:B------:R-:W4:Y:S04]  /*38300*/  LDL.LU R21, [R1+0xc74] ;  /* 0x000c740001157983 */ /* 0x000f280000300800 */
[----:B------:R-:W4:Y:S04]  /*38310*/  LDL.LU R22, [R1+0xc78] ;  /* 0x000c780001167983 */ /* 0x000f280000300800 */
[----:B------:R-:W4:Y:S01]  /*38320*/  LDL.LU R23, [R1+0xc7c] ;  /* 0x000c7c0001177983 */ /* 0x000f220000300800 */
        /* <DEDUP_REMOVED lines=31> */
[----:B------:R-:W2:Y:S01]  /*38520*/  LDL.LU R15, [R1+0xc9c] ;  /* 0x000c9c00010f7983 */ /* 0x000ea20000300800 */
        /* <DEDUP_REMOVED lines=10> */
[----:B------:R4:W-:Y:S01]  /*385d0*/  STL.64 [R1+0xc98], R14 ;  /* 0x000c980e01007387 */ /* 0x0009e20000100a00 */
[----:B------:R-:W-:Y:S02]  /*385e0*/  IMAD R39, R39, 0x100, R42 ;  /* 0x0000010027277824 */ /* 0x000fe400078e022a */
[----:B------:R-:W-:Y:S02]  /*385f0*/  IMAD R40, R40, 0x100, R41 ;  /* 0x0000010028287824 */ /* 0x000fe400078e0229 */
[----:B------:R-:W-:Y:S02]  /*38600*/  IMAD R41, R38, 0x100, R43 ;  /* 0x0000010026297824 */ /* 0x000fe400078e022b */
[----:B------:R-:W-:Y:S01]  /*38610*/  IMAD R42, R0, 0x100, R61 ;  /* 0x00000100002a7824 */ /* 0x000fe200078e023d */
[C---:B----4-:R-:W-:Y:S01]  /*38620*/  HMMA.16816.F32 R12, R28.reuse, R6, R16 ;  /* 0x000000061c0c723c */ /* 0x050fe20000001810 */
[----:B------:R-:W-:Y:S07]  /*38630*/  STL.64 [R1+0x2e58], R6 ;  /* 0x002e580601007387 */ /* 0x000fee0000100a00 */
[C---:B---3--:R-:W-:Y:S11]  /*38640*/  HMMA.16816.F32 R8, R28.reuse, R4, R20 ;  /* 0x000000041c08723c */ /* 0x048ff60000001814 */
[----:B------:R-:W-:Y:S04]  /*38650*/  STL.64 [R1+0xc80], R12 ;  /* 0x000c800c01007387 */ /* 0x000fe80000100a00 */
[----:B------:R-:W-:Y:S04]  /*38660*/  STL.64 [R1+0xc88], R14 ;  /* 0x000c880e01007387 */ /* 0x000fe80000100a00 */
[----:B------:R0:W-:Y:S02]  /*38670*/  STL.64 [R1+0x2e50], R4 ;  /* 0x002e500401007387 */ /* 0x0001e40000100a00 */
[----:B0-----:R-:W-:Y:S01]  /*38680*/  HMMA.16816.F32 R4, R28, R2, R56 ;  /* 0x000000021c04723c */ /* 0x001fe20000001838 */
[----:B------:R-:W-:-:S02]  /*38690*/  F2FP.F16.E4M3.UNPACK_B R28, R39 ;  /* 0x00000027ff1c723e */ /* 0x000fc400020006ff */
[----:B------:R-:W-:Y:S02]  /*386a0*/  F2FP.F16.E4M3.UNPACK_B R29, R40 ;  /* 0x00000028ff1d723e */ /* 0x000fe400020006ff */
[----:B------:R-:W-:Y:S02]  /*386b0*/  F2FP.F16.E4M3.UNPACK_B R30, R41 ;  /* 0x00000029ff1e723e */ /* 0x000fe400020006ff */
[----:B------:R-:W-:Y:S01]  /*386c0*/  F2FP.F16.E4M3.UNPACK_B R31, R42 ;  /* 0x0000002aff1f723e */ /* 0x000fe200020006ff */
[----:B------:R-:W-:Y:S04]  /*386d0*/  STL.64 [R1+0xc70], R8 ;  /* 0x000c700801007387 */ /* 0x000fe80000100a00 */
[----:B------:R0:W-:Y:S02]  /*386e0*/  STL.64 [R1+0xc78], R10 ;  /* 0x000c780a01007387 */ /* 0x0001e40000100a00 */
[C---:B------:R-:W-:Y:S08]  /*386f0*/  HMMA.16816.F32 R12, R28.reuse, R36, R52 ;  /* 0x000000241c0c723c */ /* 0x040ff00000001834 */
[C---:B0-----:R-:W-:Y:S01]  /*38700*/  HMMA.16816.F32 R8, R28.reuse, R34, R48 ;  /* 0x000000221c08723c */ /* 0x041fe20000001830 */
[----:B------:R-:W-:Y:S04]  /*38710*/  STL.64 [R1+0x2c0], R4 ;  /* 0x0002c00401007387 */ /* 0x000fe80000100a00 */
[----:B------:R0:W-:Y:S03]  /*38720*/  STL.64 [R1+0x2c8], R6 ;  /* 0x0002c80601007387 */ /* 0x0001e60000100a00 */
[C---:B0-----:R-:W-:Y:S03]  /*38730*/  HMMA.16816.F32 R4, R28.reuse, R32, R44 ;  /* 0x000000201c04723c */ /* 0x041fe6000000182c */
[----:B------:R0:W-:Y:S04]  /*38740*/  STL.64 [R1+0xc60], R12 ;  /* 0x000c600c01007387 */ /* 0x0001e80000100a00 */
[----:B------:R1:W-:Y:S04]  /*38750*/  STL.64 [R1+0xc68], R14 ;  /* 0x000c680e01007387 */ /* 0x0003e80000100a00 */
[----:B------:R-:W2:Y:S04]  /*38760*/  LDL.LU R52, [R1+0xb80] ;  /* 0x000b800001347983 */ /* 0x000ea80000300800 */
[----:B------:R-:W-:Y:S04]  /*38770*/  STL.64 [R1+0xc50], R8 ;  /* 0x000c500801007387 */ /* 0x000fe80000100a00 */
[----:B------:R-:W-:Y:S04]  /*38780*/  STL.64 [R1+0xc58], R10 ;  /* 0x000c580a01007387 */ /* 0x000fe80000100a00 */
        /* <DEDUP_REMOVED lines=15> */
[----:B------:R-:W3:Y:S04]  /*38880*/  LDL.LU R20, [R1+0xc20] ;  /* 0x000c200001147983 */ /* 0x000ee80000300800 */
[----:B------:R-:W3:Y:S04]  /*38890*/  LDL.LU R21, [R1+0xc24] ;  /* 0x000c240001157983 */ /* 0x000ee80000300800 */
[----:B------:R-:W3:Y:S04]  /*388a0*/  LDL.LU R22, [R1+0xc28] ;  /* 0x000c280001167983 */ /* 0x000ee80000300800 */
        /* <DEDUP_REMOVED lines=781> */
[----:B------:R-:W-:Y:S04]  /*3b980*/  STL.64 [R1+0x7b0], R12 ;  /* 0x0007b00c01007387 */ /* 0x000fe80000100a00 */
[----:B------:R-:W-:Y:S04]  /*3b990*/  STL.64 [R1+0x7b8], R14 ;  /* 0x0007b80e01007387 */ /* 0x000fe80000100a00 */
        /* <DEDUP_REMOVED lines=56> */
[C---:B----4-:R-:W-:Y:S08]  /*3bd20*/  HMMA.16816.F32 R20, R28.reuse, R24, R20 ;  /* 0x000000181c14723c */ /* 0x050ff00000001814 */
        /* <DEDUP_REMOVED lines=8> */
[----:B0-----:R-:W3:Y:S04]  /*3bdb0*/  LDL.LU.64 R22, [R1+0x2c18] ;  /* 0x002c180001167983 */ /* 0x001ee80000300a00 */
[----:B------:R-:W4:Y:S04]  /*3bdc0*/  LDL.LU.64 R20, [R1+0x2c10] ;  /* 0x002c100001147983 */ /* 0x000f280000300a00 */
[----:B------:R-:W-:Y:S04]  /*3bdd0*/  STL.64 [R1+0x2b98], R26 ;  /* 0x002b981a01007387 */ /* 0x000fe80000100a00 */
[----:B------:R0:W-:Y:S04]  /*3bde0*/  STL.64 [R1+0x2b90], R24 ;  /* 0x002b901801007387 */ /* 0x0001e80000100a00 */
[----:B0-----:R-:W2:Y:S04]  /*3bdf0*/  LDL.LU R24, [R1+0x710] ;  /* 0x0007100001187983 */ /* 0x001ea80000300800 */
[----:B------:R-:W2:Y:S04]  /*3be00*/  LDL.LU R25, [R1+0x714] ;  /* 0x0007140001197983 */ /* 0x000ea80000300800 */
[----:B------:R-:W2:Y:S04]  /*3be10*/  LDL.LU R26, [R1+0x718] ;  /* 0x00071800011a7983 */ /* 0x000ea80000300800 */
[----:B------:R-:W2:Y:S01]  /*3be20*/  LDL.LU R27, [R1+0x71c] ;  /* 0x00071c00011b7983 */ /* 0x000ea20000300800 */
        /* <DEDUP_REMOVED lines=28> */
[----:B------:R-:W-:-:S02]  /*3bff0*/  IMAD R39, R46, 0x100, R47 ;  /* 0x000001002e277824 */ /* 0x000fc400078e022f */
[----:B------:R-:W-:Y:S01]  /*3c000*/  IMAD R41, R38, 0x100, R43 ;  /* 0x0000010026297824 */ /* 0x000fe200078e022b */
        /* <DEDUP_REMOVED lines=17> */
[----:B------:R-:W-:Y:S01]  /*3c120*/  HMMA.16816.F32 R8, R28, R4, R48 ;  /* 0x000000041c08723c */ /* 0x000fe20000001830 */
[----:B------:R-:W-:Y:S10]  /*3c130*/  STL.64 [R1+0x2ba8], R6 ;  /* 0x002ba80601007387 */ /* 0x000ff40000100a00 */
[----:B------:R-:W-:Y:S04]  /*3c140*/  STL.64 [R1+0x6e0], R12 ;  /* 0x0006e00c01007387 */ /* 0x000fe80000100a00 */
[----:B------:R-:W-:Y:S04]  /*3c150*/  STL.64 [R1+0x6e8], R14 ;  /* 0x0006e80e01007387 */ /* 0x000fe80000100a00 */
[----:B------:R-:W-:Y:S04]  /*3c160*/  STL.64 [R1+0x2ba0], R4 ;  /* 0x002ba00401007387 */ /* 0x000fe80000100a00 */
[----:B------:R-:W-:Y:S04]  /*3c170*/  STL.64 [R1+0x6d0], R8 ;  /* 0x0006d00801007387 */ /* 0x000fe80000100a00 */
[----:B------:R-:W-:Y:S04]  /*3c180*/  STL.64 [R1+0x6d8], R10 ;  /* 0x0006d80a01007387 */ /* 0x000fe80000100a00 */
[----:B------:R-:W-:Y:S04]  /*3c190*/  STL [R1+0x2bc8], R39 ;  /* 0x002bc82701007387 */ /* 0x000fe80000100800 */
[----:B------:R0:W-:Y:S04]  /*3c1a0*/  STL.64 [R1+0x2bc0], R36 ;  /* 0x002bc02401007387 */ /* 0x0001e80000100a00 */
        /* <DEDUP_REMOVED lines=43> */
[----:B------:R-:W-:-:S03]  /*3c460*/  IMAD R40, R44, 0x100, R45 ;  /* 0x000001002c287824 */ /* 0x000fc600078e022d */
[----:B------:R-:W3:Y:S04]  /*3c470*/  LDL.LU R15, [R1+0x67c] ;  /* 0x00067c00010f7983 */ /* 0x000ee80000300800 */
[----:B------:R-:W3:Y:S04]  /*3c480*/  LDL.LU R44, [R1+0x5f0] ;  /* 0x0005f000012c7983 */ /* 0x000ee80000300800 */
[----:B------:R-:W3:Y:S04]  /*3c490*/  LDL.LU R45, [R1+0x5f4] ;  /* 0x0005f400012d7983 */ /* 0x000ee80000300800 */
[----:B------:R-:W3:Y:S04]  /*3c4a0*/  LDL.LU R46, [R1+0x5f8] ;  /* 0x0005f800012e7983 */ /* 0x000ee80000300800 */
[----:B------:R-:W3:Y:S01]  /*3c4b0*/  LDL.LU R47, [R1+0x5fc] ;  /* 0x0005fc00012f7983 */ /* 0x000ee20000300800 */
[----:B--2---:R-:W-:Y:S03]  /*3c4c0*/  HMMA.16816.F32 R28, R28, R2, R36 ;  /* 0x000000021c1c723c */ /* 0x004fe60000001824 */
[----:B------:R-:W2:Y:S04]  /*3c4d0*/  LDL.LU R39, [R1+0x2bc8] ;  /* 0x002bc80001277983 */ /* 0x000ea80000300800 */
[----:B------:R-:W3:Y:S01]  /*3c4e0*/  LDL.LU.64 R36, [R1+0x2bc0] ;  /* 0x002bc00001247983 */ /* 0x000ee20000300a00 */
[----:B------:R-:W-:-:S11]  /*3c4f0*/  IMAD R42, R0, 0x100, R61 ;  /* 0x00000100002a7824 */ /* 0x000fd600078e023d */
[----:B------:R0:W-:Y:S04]  /*3c500*/  STL.64 [R1+0x260], R28 ;  /* 0x0002601c01007387 */ /* 0x0001e80000100a00 */
[----:B------:R1:W-:Y:S01]  /*3c510*/  STL.64 [R1+0x268], R30 ;  /* 0x0002681e01007387 */ /* 0x0003e20000100a00 */
[----:B0-----:R-:W-:Y:S02]  /*3c520*/  F2FP.F16.E4M3.UNPACK_B R29, R40 ;  /* 0x00000028ff1d723e */ /* 0x001fe400020006ff */
[----:B-1----:R-:W-:Y:S02]  /*3c530*/  F2FP.F16.E4M3.UNPACK_B R30, R41 ;  /* 0x00000029ff1e723e */ /* 0x002fe400020006ff */
[----:B------:R-:W-:Y:S01]  /*3c540*/  F2FP.F16.E4M3.UNPACK_B R31, R42 ;  /* 0x0000002aff1f723e */ /* 0x000fe200020006ff */
[----:B------:R-:W4:Y:S04]  /*3c550*/  LDL.LU R40, [R1+0x630] ;  /* 0x0006300001287983 */ /* 0x000f280000300800 */
[----:B------:R-:W4:Y:S04]  /*3c560*/  LDL.LU R41, [R1+0x634] ;  /* 0x0006340001297983 */ /* 0x000f280000300800 */
[----:B------:R-:W4:Y:S04]  /*3c570*/  LDL.LU R42, [R1+0x638] ;  /* 0x00063800012a7983 */ /* 0x000f280000300800 */
[----:B------:R-:W4:Y:S01]  /*3c580*/  LDL.LU R43, [R1+0x63c] ;  /* 0x00063c00012b7983 */ /* 0x000f220000300800 */
[----:B--2---:R-:W-:-:S07]  /*3c590*/  F2FP.F16.E4M3.UNPACK_B R28, R39 ;  /* 0x00000027ff1c723e */ /* 0x004fce00020006ff */
[----:B---3--:R-:W-:-:S15]  /*3c5a0*/  HMMA.16816.F32 R32, R28, R36, R32 ;  /* 0x000000241c20723c */ /* 0x008fde0000001820 */
        /* <DEDUP_REMOVED lines=71> */
[C---:B0-----:R-:W-:Y:S02]  /*3ca20*/  HMMA.16816.F32 R8, R28.reuse, R6, R44 ;  /* 0x000000061c08723c */ /* 0x041fe4000000182c */
[----:B------:R-:W-:Y:S04]  /*3ca30*/  STL.64 [R1+0x600], R12 ;  /* 0x0006000c01007387 */ /* 0x000fe80000100a00 */
[----:B------:R-:W-:Y:S04]  /*3ca40*/  STL.64 [R1+0x608], R14 ;  /* 0x0006080e01007387 */ /* 0x000fe80000100a00 */
[----:B------:R-:W2:Y:S09]  /*3ca50*/  LDL.LU R48, [R1+0x520] ;  /* 0x0005200001307983 */ /* 0x000eb20000300800 */
        /* <DEDUP_REMOVED lines=17> */
[----:B------:R-:W4:Y:S04]  /*3cb70*/  LDL.LU R50, [R1+0x258] ;  /* 0x0002580001327983 */ /* 0x000f280000300800 */
        /* <DEDUP_REMOVED lines=37> */
[C---:B--2---:R-:W-:Y:S08]  /*3cdd0*/  HMMA.16816.F32 R16, R28.reuse, R4, R16 ;  /* 0x000000041c10723c */ /* 0x044ff00000001810 */
[----:B----4-:R-:W-:Y:S01]  /*3cde0*/  HMMA.16816.F32 R28, R28, R2, R48 ;  /* 0x000000021c1c723c */ /* 0x010fe20000001830 */
[----:B---3--:R-:W-:-:S02]  /*3cdf0*/  IMAD R39, R39, 0x100, R42 ;  /* 0x0000010027277824 */ /* 0x008fc400078e022a */
[----:B------:R-:W-:Y:S02]  /*3ce00*/  IMAD R40, R40, 0x100, R41 ;  /* 0x0000010028287824 */ /* 0x000fe400078e0229 */
[----:B------:R-:W-:Y:S02]  /*3ce10*/  IMAD R41, R38, 0x100, R43 ;  /* 0x0000010026297824 */ /* 0x000fe400078e022b */
[----:B------:R-:W-:-:S04]  /*3ce20*/  IMAD R42, R0, 0x100, R61 ;  /* 0x00000100002a7824 */ /* 0x000fc800078e023d */
[----:B------:R0:W-:Y:S04]  /*3ce30*/  STL.64 [R1+0x5e0], R16 ;  /* 0x0005e01001007387 */ /* 0x0001e80000100a00 */
[----:B------:R1:W-:Y:S04]  /*3ce40*/  STL.64 [R1+0x5e8], R18 ;  /* 0x0005e81201007387 */ /* 0x0003e80000100a00 */
[----:B0-----:R-:W2:Y:S04]  /*3ce50*/  LDL.LU R16, [R1+0x580] ;  /* 0x0005800001107983 */ /* 0x001ea80000300800 */
[----:B------:R-:W2:Y:S04]  /*3ce60*/  LDL.LU R17, [R1+0x584] ;  /* 0x0005840001117983 */ /* 0x000ea80000300800 */
[----:B-1----:R-:W2:Y:S04]  /*3ce70*/  LDL.LU R18, [R1+0x588] ;  /* 0x0005880001127983 */ /* 0x002ea80000300800 */
[----:B------:R-:W2:Y:S04]  /*3ce80*/  LDL.LU R19, [R1+0x58c] ;  /* 0x00058c0001137983 */ /* 0x000ea80000300800 */
[----:B------:R-:W3:Y:S04]  /*3ce90*/  LDL.LU.64 R50, [R1+0x2b48] ;  /* 0x002b480001327983 */ /* 0x000ee80000300a00 */
[----:B------:R-:W3:Y:S04]  /*3cea0*/  LDL.LU.64 R48, [R1+0x2b40] ;  /* 0x002b400001307983 */ /* 0x000ee80000300a00 */
[----:B------:R0:W-:Y:S04]  /*3ceb0*/  STL.64 [R1+0x250], R28 ;  /* 0x0002501c01007387 */ /* 0x0001e80000100a00 */
[----:B------:R1:W-:Y:S01]  /*3cec0*/  STL.64 [R1+0x258], R30 ;  /* 0x0002581e01007387 */ /* 0x0003e20000100a00 */
[----:B0-----:R-:W-:-:S02]  /*3ced0*/  F2FP.F16.E4M3.UNPACK_B R28, R39 ;  /* 0x00000027ff1c723e */ /* 0x001fc400020006ff */
[----:B------:R-:W-:Y:S02]  /*3cee0*/  F2FP.F16.E4M3.UNPACK_B R29, R40 ;  /* 0x00000028ff1d723e */ /* 0x000fe400020006ff */
[----:B-1----:R-:W-:Y:S02]  /*3cef0*/  F2FP.F16.E4M3.UNPACK_B R30, R41 ;  /* 0x00000029ff1e723e */ /* 0x002fe400020006ff */
[----:B------:R-:W-:Y:S01]  /*3cf00*/  F2FP.F16.E4M3.UNPACK_B R31, R42 ;  /* 0x0000002aff1f723e */ /* 0x000fe200020006ff */
[----:B------:R-:W4:Y:S04]  /*3cf10*/  LDL.LU R40, [R1+0x550] ;  /* 0x0005500001287983 */ /* 0x000f280000300800 */
[----:B------:R-:W4:Y:S04]  /*3cf20*/  LDL.LU R41, [R1+0x554] ;  /* 0x0005540001297983 */ /* 0x000f280000300800 */
[----:B------:R-:W4:Y:S04]  /*3cf30*/  LDL.LU R42, [R1+0x558] ;  /* 0x00055800012a7983 */ /* 0x000f280000300800 */
[----:B------:R-:W4:Y:S01]  /*3cf40*/  LDL.LU R43, [R1+0x55c] ;  /* 0x00055c00012b7983 */ /* 0x000f220000300800 */
[----:B------:R-:W-:-:S15]  /*3cf50*/  HMMA.16816.F32 R32, R28, R36, R32 ;  /* 0x000000241c20723c */ /* 0x000fde0000001820 */
        /* <DEDUP_REMOVED lines=33> */
[----:B0-----:R-:W3:Y:S04]  /*3d170*/  LDL.LU R24, [R1+0x570] ;  /* 0x0005700001187983 */ /* 0x001ee80000300800 */
        /* <DEDUP_REMOVED lines=9> */
[----:B---3--:R-:W-:Y:S03]  /*3d210*/  HMMA.16816.F32 R24, R28, R20, R24 ;  /* 0x000000141c18723c */ /* 0x008fe60000001818 */
[----:B------:R-:W-:Y:S04]  /*3d220*/  STL.64 [R1+0x2ac8], R22 ;  /* 0x002ac81601007387 */ /* 0x000fe80000100a00 */
[----:B------:R-:W-:-:S12]  /*3d230*/  STL.64 [R1+0x2ac0], R20 ;  /* 0x002ac01401007387 */ /* 0x000fd80000100a00 */
[----:B------:R-:W-:Y:S04]  /*3d240*/  STL.64 [R1+0x570], R24 ;  /* 0x0005701801007387 */ /* 0x000fe80000100a00 */
[----:B------:R4:W-:Y:S02]  /*3d250*/  STL.64 [R1+0x578], R26 ;  /* 0x0005781a01007387 */ /* 0x0009e40000100a00 */
[C---:B----4-:R-:W-:Y:S02]  /*3d260*/  HMMA.16816.F32 R24, R28.reuse, R18, R32 ;  /* 0x000000121c18723c */ /* 0x050fe40000001820 */
[----:B------:R-:W-:Y:S06]  /*3d270*/  STL.64 [R1+0x2ad8], R18 ;  /* 0x002ad81201007387 */ /* 0x000fec0000100a00 */
[C---:B--2---:R-:W-:Y:S11]  /*3d280*/  HMMA.16816.F32 R20, R28.reuse, R16, R40 ;  /* 0x000000101c14723c */ /* 0x044ff60000001828 */
[----:B------:R-:W-:Y:S04]  /*3d290*/  STL.64 [R1+0x560], R24 ;  /* 0x0005601801007387 */ /* 0x000fe80000100a00 */
[----:B------:R-:W-:Y:S04]  /*3d2a0*/  STL.64 [R1+0x568], R26 ;  /* 0x0005681a01007387 */ /* 0x000fe80000100a00 */
[----:B------:R0:W-:Y:S02]  /*3d2b0*/  STL.64 [R1+0x2ad0], R16 ;  /* 0x002ad01001007387 */ /* 0x0001e40000100a00 */
[C---:B0-----:R-:W-:Y:S08]  /*3d2c0*/  HMMA.16816.F32 R16, R28.reuse, R14, R56 ;  /* 0x0000000e1c10723c */ /* 0x041ff00000001838 */
[C---:B------:R-:W-:Y:S01]  /*3d2d0*/  HMMA.16816.F32 R24, R28.reuse, R12, R52 ;  /* 0x0000000c1c18723c */ /* 0x040fe20000001834 */
[----:B------:R-:W-:Y:S04]  /*3d2e0*/  STL.64 [R1+0x550], R20 ;  /* 0x0005501401007387 */ /* 0x000fe80000100a00 */
[----:B------:R0:W-:Y:S03]  /*3d2f0*/  STL.64 [R1+0x558], R22 ;  /* 0x0005581601007387 */ /* 0x0001e60000100a00 */
[C---:B0-----:R-:W-:Y:S03]  /*3d300*/  HMMA.16816.F32 R20, R28.reuse, R10, R48 ;  /* 0x0000000a1c14723c */ /* 0x041fe60000001830 */
[----:B------:R-:W-:Y:S04]  /*3d310*/  STL.64 [R1+0x540], R16 ;  /* 0x0005401001007387 */ /* 0x000fe80000100a00 */
[----:B------:R0:W-:Y:S02]  /*3d320*/  STL.64 [R1+0x548], R18 ;  /* 0x0005481201007387 */ /* 0x0001e40000100a00 */
[C---:B0-----:R-:W-:Y:S02]  /*3d330*/  HMMA.16816.F32 R16, R28.reuse, R8, R44 ;  /* 0x000000081c10723c */ /* 0x041fe4000000182c */
[----:B------:R-:W-:Y:S04]  /*3d340*/  STL.64 [R1+0x530], R24 ;  /* 0x0005301801007387 */ /* 0x000fe80000100a00 */
[----:B------:R-:W-:Y:S04]  /*3d350*/  STL.64 [R1+0x538], R26 ;  /* 0x0005381a01007387 */ /* 0x000fe80000100a00 */
[----:B------:R-:W2:Y:S04]  /*3d360*/  LDL.LU R52, [R1+0x480] ;  /* 0x0004800001347983 */ /* 0x000ea80000300800 */
[----:B------:R0:W-:Y:S04]  /*3d370*/  STL.64 [R1+0x520], R20 ;  /* 0x0005201401007387 */ /* 0x0001e80000100a00 */
[----:B------:R1:W-:Y:S04]  /*3d380*/  STL.64 [R1+0x528], R22 ;  /* 0x0005281601007387 */ /* 0x0003e80000100a00 */
[----:B------:R3:W-:Y:S04]  /*3d390*/  STL.64 [R1+0x510], R16 ;  /* 0x0005101001007387 */ /* 0x0007e80000100a00 */
[----:B------:R4:W-:Y:S04]  /*3d3a0*/  STL.64 [R1+0x518], R18 ;  /* 0x0005181201007387 */ /* 0x0009e80000100a00 */
        /* <DEDUP_REMOVED lines=11> */
[----:B---3--:R-:W3:Y:S04]  /*3d460*/  LDL.LU R16, [R1+0x500] ;  /* 0x0005000001107983 */ /* 0x008ee80000300800 */
[----:B------:R-:W3:Y:S04]  /*3d470*/  LDL.LU R17, [R1+0x504] ;  /* 0x0005040001117983 */ /* 0x000ee80000300800 */
[----:B----4-:R-:W3:Y:S04]  /*3d480*/  LDL.LU R18, [R1+0x508] ;  /* 0x0005080001127983 */ /* 0x010ee80000300800 */
        /* <DEDUP_REMOVED lines=31> */
[C---:B--2---:R-:W-:Y:S08]  /*3d680*/  HMMA.16816.F32 R20, R28.reuse, R4, R20 ;  /* 0x000000041c14723c */ /* 0x044ff00000001814 */
[C---:B---3--:R-:W-:Y:S08]  /*3d690*/  HMMA.16816.F32 R16, R28.reuse, R6, R16 ;  /* 0x000000061c10723c */ /* 0x048ff00000001810 */
[----:B----4-:R-:W-:Y:S11]  /*3d6a0*/  HMMA.16816.F32 R28, R28, R2, R24 ;  /* 0x000000021c1c723c */ /* 0x010ff60000001818 */
[----:B------:R-:W-:Y:S04]  /*3d6b0*/  STL.64 [R1+0x500], R16 ;  /* 0x0005001001007387 */ /* 0x000fe80000100a00 */
[----:B------:R0:W-:Y:S01]  /*3d6c0*/  STL.64 [R1+0x508], R18 ;  /* 0x0005081201007387 */ /* 0x0001e20000100a00 */
[----:B------:R-:W-:-:S02]  /*3d6d0*/  IMAD R39, R39, 0x100, R42 ;  /* 0x0000010027277824 */ /* 0x000fc400078e022a */
[----:B------:R-:W-:Y:S01]  /*3d6e0*/  IMAD R40, R40, 0x100, R41 ;  /* 0x0000010028287824 */ /* 0x000fe200078e0229 */
[----:B0-----:R-:W2:Y:S04]  /*3d6f0*/  LDL.LU.64 R18, [R1+0x2ad8] ;  /* 0x002ad80001127983 */ /* 0x001ea80000300a00 */
[----:B------:R-:W3:Y:S04]  /*3d700*/  LDL.LU.64 R16, [R1+0x2ad0] ;  /* 0x002ad00001107983 */ /* 0x000ee80000300a00 */
[----:B------:R-:W-:Y:S04]  /*3d710*/  STL.64 [R1+0x4f0], R20 ;  /* 0x0004f01401007387 */ /* 0x000fe80000100a00 */
[----:B------:R0:W-:Y:S01]  /*3d720*/  STL.64 [R1+0x4f8], R22 ;  /* 0x0004f81601007387 */ /* 0x0001e20000100a00 */
[----:B------:R-:W-:-:S02]  /*3d730*/  IMAD R41, R38, 0x100, R43 ;  /* 0x0000010026297824 */ /* 0x000fc400078e022b */
[----:B------:R-:W-:Y:S01]  /*3d740*/  IMAD R42, R0, 0x100, R61 ;  /* 0x00000100002a7824 */ /* 0x000fe200078e023d */
        /* <DEDUP_REMOVED lines=28> */
[----:B------:R0:W-:Y:S04]  /*3d910*/  STL.64 [R1+0x4d0], R44 ;  /* 0x0004d02c01007387 */ /* 0x0001e80000100a00 */
[----:B------:R1:W-:Y:S04]  /*3d920*/  STL.64 [R1+0x4d8], R46 ;  /* 0x0004d82e01007387 */ /* 0x0003e80000100a00 */
[----:B0-----:R-:W2:Y:S04]  /*3d930*/  LDL.LU R44, [R1+0x460] ;  /* 0x00046000012c7983 */ /* 0x001ea80000300800 */
[----:B------:R-:W2:Y:S04]  /*3d940*/  LDL.LU R45, [R1+0x464] ;  /* 0x00046400012d7983 */ /* 0x000ea80000300800 */
[----:B-1----:R-:W2:Y:S04]  /*3d950*/  LDL.LU R46, [R1+0x468] ;  /* 0x00046800012e7983 */ /* 0x002ea80000300800 */
[----:B------:R-:W2:Y:S04]  /*3d960*/  LDL.LU R47, [R1+0x46c] ;  /* 0x00046c00012f7983 */ /* 0x000ea80000300800 */
[----:B------:R-:W-:Y:S04]  /*3d970*/  STL.64 [R1+0x2a38], R34 ;  /* 0x002a382201007387 */ /* 0x000fe80000100a00 */
[----:B------:R0:W-:Y:S02]  /*3d980*/  STL.64 [R1+0x2a30], R32 ;  /* 0x002a302001007387 */ /* 0x0001e40000100a00 */
[C---:B0-----:R-:W-:Y:S08]  /*3d990*/  HMMA.16816.F32 R32, R28.reuse, R26, R4 ;  /* 0x0000001a1c20723c */ /* 0x041ff00000001804 */
[C---:B------:R-:W-:Y:S01]  /*3d9a0*/  HMMA.16816.F32 R4, R28.reuse, R24, R8 ;  /* 0x000000181c04723c */ /* 0x040fe20000001808 */
[----:B------:R-:W-:Y:S04]  /*3d9b0*/  STL.64 [R1+0x4c0], R40 ;  /* 0x0004c02801007387 */ /* 0x000fe80000100a00 */
[----:B------:R-:W-:Y:S04]  /*3d9c0*/  STL.64 [R1+0x4c8], R42 ;  /* 0x0004c82a01007387 */ /* 0x000fe80000100a00 */
[----:B------:R-:W-:Y:S01]  /*3d9d0*/  STL.64 [R1+0x2a18], R26 ;  /* 0x002a181a01007387 */ /* 0x000fe20000100a00 */
[C---:B----4-:R-:W-:Y:S03]  /*3d9e0*/  HMMA.16816.F32 R8, R28.reuse, R22, R56 ;  /* 0x000000161c08723c */ /* 0x050fe60000001838 */
        /* <DEDUP_REMOVED lines=8> */
[----:B------:R-:W-:Y:S04]  /*3da70*/  STL.64 [R1+0x498], R10 ;  /* 0x0004980a01007387 */ /* 0x000fe80000100a00 */
[----:B------:R-:W-:Y:S05]  /*3da80*/  STL.64 [R1+0x29f0], R20 ;  /* 0x0029f01401007387 */ /* 0x000fea0000100a00 */
[----:B------:R-:W-:Y:S04]  /*3da90*/  STL.64 [R1+0x480], R4 ;  /* 0x0004800401007387 */ /* 0x000fe80000100a00 */
[----:B------:R0:W-:Y:S04]  /*3daa0*/  STL.64 [R1+0x488], R6 ;  /* 0x0004880601007387 */ /* 0x0001e80000100a00 */
[----:B------:R-:W3:Y:S01]  /*3dab0*/  LDL.LU R52, [R1+0x100] ;  /* 0x0001000001347983 */ /* 0x000ee20000300800 */
[----:B0-----:R-:W-:-:S15]  /*3dac0*/  HMMA.16816.F32 R4, R28, R18, R48 ;  /* 0x000000121c04723c */ /* 0x001fde0000001830 */
[----:B------:R-:W-:-:S04]  /*3dad0*/  NOP ;  /* 0x0000000000007918 */ /* 0x000fc80000000000 */
[----:B------:R-:W-:Y:S04]  /*3dae0*/  STL.64 [R1+0x470], R4 ;  /* 0x0004700401007387 */ /* 0x000fe80000100a00 */
[----:B------:R2:W-:Y:S04]  /*3daf0*/  STL.64 [R1+0x478], R6 ;  /* 0x0004780601007387 */ /* 0x0005e80000100a00 */
[----:B------:R-:W3:Y:S04]  /*3db00*/  LDL.LU R53, [R1+0x104] ;  /* 0x0001040001357983 */ /* 0x000ee80000300800 */
[----:B------:R-:W4:Y:S04]  /*3db10*/  LDL.LU R54, [R1+0x108] ;  /* 0x0001080001367983 */ /* 0x000f280000300800 */
[----:B------:R-:W4:Y:S04]  /*3db20*/  LDL.LU R55, [R1+0x10c] ;  /* 0x00010c0001377983 */ /* 0x000f280000300800 */
[----:B----4-:R-:W-:Y:S04]  /*3db30*/  STL.64 [R1+0x2a08], R54 ;  /* 0x002a083601007387 */ /* 0x010fe80000100a00 */
[----:B---3--:R-:W-:Y:S04]  /*3db40*/  STL.64 [R1+0x2a00], R52 ;  /* 0x002a003401007387 */ /* 0x008fe80000100a00 */
[----:B------:R-:W3:Y:S04]  /*3db50*/  LDL.LU R56, [R1+0x120] ;  /* 0x0001200001387983 */ /* 0x000ee80000300800 */
[----:B------:R-:W3:Y:S04]  /*3db60*/  LDL.LU R57, [R1+0x124] ;  /* 0x0001240001397983 */ /* 0x000ee80000300800 */
[----:B------:R-:W4:Y:S04]  /*3db70*/  LDL.LU R58, [R1+0x128] ;  /* 0x00012800013a7983 */ /* 0x000f280000300800 */
[----:B------:R-:W4:Y:S01]  /*3db80*/  LDL.LU R59, [R1+0x12c] ;  /* 0x00012c00013b7983 */ /* 0x000f220000300800 */
[C---:B--2---:R-:W-:Y:S03]  /*3db90*/  HMMA.16816.F32 R4, R28.reuse, R16, R44 ;  /* 0x000000101c04723c */ /* 0x044fe6000000182c */
[----:B----4-:R-:W-:Y:S04]  /*3dba0*/  STL.64 [R1+0x2a28], R58 ;  /* 0x002a283a01007387 */ /* 0x010fe80000100a00 */
[----:B---3--:R-:W-:Y:S04]  /*3dbb0*/  STL.64 [R1+0x2a20], R56 ;  /* 0x002a203801007387 */ /* 0x008fe80000100a00 */
[----:B------:R-:W2:Y:S04]  /*3dbc0*/  LDL.LU R48, [R1+0xe0] ;  /* 0x0000e00001307983 */ /* 0x000ea80000300800 */
[----:B------:R-:W2:Y:S04]  /*3dbd0*/  LDL.LU R49, [R1+0xe4] ;  /* 0x0000e40001317983 */ /* 0x000ea80000300800 */
[----:B------:R-:W3:Y:S04]  /*3dbe0*/  LDL.LU R50, [R1+0xe8] ;  /* 0x0000e80001327983 */ /* 0x000ee80000300800 */
[----:B------:R-:W3:Y:S04]  /*3dbf0*/  LDL.LU R51, [R1+0xec] ;  /* 0x0000ec0001337983 */ /* 0x000ee80000300800 */
[----:B---3--:R-:W-:Y:S04]  /*3dc00*/  STL.64 [R1+0x2a58], R50 ;  /* 0x002a583201007387 */ /* 0x008fe80000100a00 */
[----:B--2---:R0:W-:Y:S04]  /*3dc10*/  STL.64 [R1+0x2a50], R48 ;  /* 0x002a503001007387 */ /* 0x0041e80000100a00 */
[----:B------:R-:W-:Y:S04]  /*3dc20*/  STL.64 [R1+0x2a68], R18 ;  /* 0x002a681201007387 */ /* 0x000fe80000100a00 */
[----:B------:R1:W-:Y:S04]  /*3dc30*/  STL.64 [R1+0x2a60], R16 ;  /* 0x002a601001007387 */ /* 0x0003e80000100a00 */
[----:B------:R2:W-:Y:S04]  /*3dc40*/  STL.64 [R1+0x460], R4 ;  /* 0x0004600401007387 */ /* 0x0005e80000100a00 */
[----:B------:R3:W-:Y:S04]  /*3dc50*/  STL.64 [R1+0x468], R6 ;  /* 0x0004680601007387 */ /* 0x0007e80000100a00 */
[----:B0-----:R-:W4:Y:S04]  /*3dc60*/  LDL.LU R48, [R1+0x400] ;  /* 0x0004000001307983 */ /* 0x001f280000300800 */
[----:B------:R-:W4:Y:S04]  /*3dc70*/  LDL.LU R49, [R1+0x404] ;  /* 0x0004040001317983 */ /* 0x000f280000300800 */
[----:B------:R-:W2:Y:S04]  /*3dc80*/  LDL.LU R50, [R1+0x408] ;  /* 0x0004080001327983 */ /* 0x000ea80000300800 */
[----:B------:R-:W2:Y:S04]  /*3dc90*/  LDL.LU R51, [R1+0x40c] ;  /* 0x00040c0001337983 */ /* 0x000ea80000300800 */
[----:B------:R-:W3:Y:S04]  /*3dca0*/  LDL.LU R32, [R1+0x450] ;  /* 0x0004500001207983 */ /* 0x000ee80000300800 */
[----:B------:R-:W3:Y:S04]  /*3dcb0*/  LDL.LU R33, [R1+0x454] ;  /* 0x0004540001217983 */ /* 0x000ee80000300800 */
[----:B------:R-:W3:Y:S04]  /*3dcc0*/  LDL.LU R34, [R1+0x458] ;  /* 0x0004580001227983 */ /* 0x000ee80000300800 */
[----:B------:R-:W3:Y:S04]  /*3dcd0*/  LDL.LU R35, [R1+0x45c] ;  /* 0x00045c0001237983 */ /* 0x000ee80000300800 */
[----:B--2---:R-:W-:Y:S04]  /*3dce0*/  STL.64 [R1+0x2a88], R50 ;  /* 0x002a883201007387 */ /* 0x004fe80000100a00 */
[----:B----4-:R0:W-:Y:S04]  /*3dcf0*/  STL.64 [R1+0x2a80], R48 ;  /* 0x002a803001007387 */ /* 0x0101e80000100a00 */
[----:B-1----:R-:W2:Y:S04]  /*3dd00*/  LDL.LU R16, [R1+0x410] ;  /* 0x0004100001107983 */ /* 0x002ea80000300800 */
[----:B------:R-:W2:Y:S04]  /*3dd10*/  LDL.LU R17, [R1+0x414] ;  /* 0x0004140001117983 */ /* 0x000ea80000300800 */
[----:B------:R-:W2:Y:S04]  /*3dd20*/  LDL.LU R18, [R1+0x418] ;  /* 0x0004180001127983 */ /* 0x000ea80000300800 */
[----:B------:R-:W2:Y:S04]  /*3dd30*/  LDL.LU R19, [R1+0x41c] ;  /* 0x00041c0001137983 */ /* 0x000ea80000300800 */
[----:B------:R-:W4:Y:S04]  /*3dd40*/  LDL.LU R4, [R1+0x420] ;  /* 0x0004200001047983 */ /* 0x000f280000300800 */
[----:B------:R-:W4:Y:S04]  /*3dd50*/  LDL.LU R5, [R1+0x424] ;  /* 0x0004240001057983 */ /* 0x000f280000300800 */
[----:B---3--:R-:W4:Y:S04]  /*3dd60*/  LDL.LU R6, [R1+0x428] ;  /* 0x0004280001067983 */ /* 0x008f280000300800 */
[----:B------:R-:W4:Y:S04]  /*3dd70*/  LDL.LU R7, [R1+0x42c] ;  /* 0x00042c0001077983 */ /* 0x000f280000300800 */
[----:B0-----:R-:W3:Y:S04]  /*3dd80*/  LDL.LU R48, [R1+0x430] ;  /* 0x0004300001307983 */ /* 0x001ee80000300800 */
[----:B------:R-:W3:Y:S04]  /*3dd90*/  LDL.LU R49, [R1+0x434] ;  /* 0x0004340001317983 */ /* 0x000ee80000300800 */
[----:B------:R-:W3:Y:S04]  /*3dda0*/  LDL.LU R50, [R1+0x438] ;  /* 0x0004380001327983 */ /* 0x000ee80000300800 */
[----:B------:R-:W3:Y:S04]  /*3ddb0*/  LDL.LU R51, [R1+0x43c] ;  /* 0x00043c0001337983 */ /* 0x000ee80000300800 */
[----:B------:R-:W2:Y:S04]  /*3ddc0*/  LDL.LU R8, [R1+0x440] ;  /* 0x0004400001087983 */ /* 0x000ea80000300800 */
[----:B------:R-:W2:Y:S04]  /*3ddd0*/  LDL.LU R9, [R1+0x444] ;  /* 0x0004440001097983 */ /* 0x000ea80000300800 */
[----:B------:R-:W2:Y:S04]  /*3dde0*/  LDL.LU R10, [R1+0x448] ;  /* 0x00044800010a7983 */ /* 0x000ea80000300800 */
[----:B------:R-:W2:Y:S01]  /*3ddf0*/  LDL.LU R11, [R1+0x44c] ;  /* 0x00044c00010b7983 */ /* 0x000ea20000300800 */
[C---:B------:R-:W-:Y:S03]  /*3de00*/  HMMA.16816.F32 R20, R28.reuse, R14, R32 ;  /* 0x0000000e1c14723c */ /* 0x040fe60000001820 */
        /* <DEDUP_REMOVED lines=13> */
[----:B------:R0:W-:Y:S04]  /*3dee0*/  STL.64 [R1+0x450], R20 ;  /* 0x0004501401007387 */ /* 0x0001e80000100a00 */
[----:B------:R1:W-:Y:S04]  /*3def0*/  STL.64 [R1+0x458], R22 ;  /* 0x0004581601007387 */ /* 0x0003e80000100a00 */
        /* <DEDUP_REMOVED lines=15> */
[----:B0-----:R-:W3:Y:S04]  /*3dff0*/  LDL.LU R20, [R1+0x180] ;  /* 0x0001800001147983 */ /* 0x001ee80000300800 */
[----:B------:R-:W3:Y:S04]  /*3e000*/  LDL.LU R21, [R1+0x184] ;  /* 0x0001840001157983 */ /* 0x000ee80000300800 */
[----:B-1----:R-:W3:Y:S04]  /*3e010*/  LDL.LU R22, [R1+0x188] ;  /* 0x0001880001167983 */ /* 0x002ee80000300800 */
[----:B------:R-:W3:Y:S01]  /*3e020*/  LDL.LU R23, [R1+0x18c] ;  /* 0x00018c0001177983 */ /* 0x000ee20000300800 */
[----:B--2---:R-:W-:-:S15]  /*3e030*/  HMMA.16816.F32 R8, R28, R12, R8 ;  /* 0x0000000c1c08723c */ /* 0x004fde0000001808 */
[----:B------:R-:W-:-:S04]  /*3e040*/  NOP ;  /* 0x0000000000007918 */ /* 0x000fc80000000000 */
[----:B------:R-:W-:Y:S04]  /*3e050*/  STL.64 [R1+0x440], R8 ;  /* 0x0004400801007387 */ /* 0x000fe80000100a00 */
[----:B------:R0:W-:Y:S04]  /*3e060*/  STL.64 [R1+0x448], R10 ;  /* 0x0004480a01007387 */ /* 0x0001e80000100a00 */
[----:B0-----:R-:W3:Y:S04]  /*3e070*/  LDL.LU.64 R10, [R1+0x2a98] ;  /* 0x002a9800010a7983 */ /* 0x001ee80000300a00 */
[----:B------:R-:W4:Y:S01]  /*3e080*/  LDL.LU.64 R8, [R1+0x2a90] ;  /* 0x002a900001087983 */ /* 0x000f220000300a00 */
[C---:B---3--:R-:W-:Y:S08]  /*3e090*/  HMMA.16816.F32 R48, R28.reuse, R10, R48 ;  /* 0x0000000a1c30723c */ /* 0x048ff00000001830 */
[----:B----4-:R-:W-:Y:S11]  /*3e0a0*/  HMMA.16816.F32 R4, R28, R8, R4 ;  /* 0x000000081c04723c */ /* 0x010ff60000001804 */
[----:B------:R-:W-:Y:S04]  /*3e0b0*/  STL.64 [R1+0x430], R48 ;  /* 0x0004303001007387 */ /* 0x000fe80000100a00 */
[----:B------:R0:W-:Y:S04]  /*3e0c0*/  STL.64 [R1+0x438], R50 ;  /* 0x0004383201007387 */ /* 0x0001e80000100a00 */
[----:B0-----:R-:W2:Y:S04]  /*3e0d0*/  LDL.LU.64 R50, [R1+0x2a88] ;  /* 0x002a880001327983 */ /* 0x001ea80000300a00 */
[----:B------:R-:W2:Y:S04]  /*3e0e0*/  LDL.LU.64 R48, [R1+0x2a80] ;  /* 0x002a800001307983 */ /* 0x000ea80000300a00 */
[----:B------:R-:W-:Y:S04]  /*3e0f0*/  STL.64 [R1+0x420], R4 ;  /* 0x0004200401007387 */ /* 0x000fe80000100a00 */
[----:B------:R0:W-:Y:S04]  /*3e100*/  STL.64 [R1+0x428], R6 ;  /* 0x0004280601007387 */ /* 0x0001e80000100a00 */
[----:B0-----:R-:W3:Y:S04]  /*3e110*/  LDL.LU.64 R6, [R1+0x2a78] ;  /* 0x002a780001067983 */ /* 0x001ee80000300a00 */
[----:B------:R-:W2:Y:S01]  /*3e120*/  LDL.LU.64 R4, [R1+0x2a70] ;  /* 0x002a700001047983 */ /* 0x000ea20000300a00 */
[----:B------:R-:W-:-:S02]  /*3e130*/  IMAD R39, R39, 0x100, R61 ;  /* 0x0000010027277824 */ /* 0x000fc400078e023d */
[----:B------:R-:W-:Y:S02]  /*3e140*/  IMAD R40, R40, 0x100, R38 ;  /* 0x0000010028287824 */ /* 0x000fe400078e0226 */
[----:B------:R-:W-:Y:S02]  /*3e150*/  IMAD R41, R41, 0x100, R0 ;  /* 0x0000010029297824 */ /* 0x000fe400078e0200 */
[----:B------:R-:W-:Y:S01]  /*3e160*/  IMAD R42, R43, 0x100, R42 ;  /* 0x000001002b2a7824 */ /* 0x000fe200078e022a */
[C---:B---3--:R-:W-:Y:S08]  /*3e170*/  HMMA.16816.F32 R16, R28.reuse, R6, R16 ;  /* 0x000000061c10723c */ /* 0x048ff00000001810 */
[C---:B--2---:R-:W-:Y:S08]  /*3e180*/  HMMA.16816.F32 R48, R28.reuse, R4, R48 ;  /* 0x000000041c30723c */ /* 0x044ff00000001830 */
        /* <DEDUP_REMOVED lines=8> */
[----:B------:R-:W4:Y:S04]  /*3e210*/  LDL.LU.64 R48, [R1+0x2a50] ;  /* 0x002a500001307983 */ /* 0x000f280000300a00 */
[----:B------:R-:W2:Y:S04]  /*3e220*/  LDL.LU R61, [R1+0x2a48] ;  /* 0x002a4800013d7983 */ /* 0x000ea80000300800 */
[----:B------:R-:W2:Y:S04]  /*3e230*/  LDL.LU R38, [R1+0x2a44] ;  /* 0x002a440001267983 */ /* 0x000ea80000300800 */
[----:B------:R-:W2:Y:S04]  /*3e240*/  LDL.LU R0, [R1+0x2a40] ;  /* 0x002a400001007983 */ /* 0x000ea80000300800 */
[----:B------:R-:W2:Y:S04]  /*3e250*/  LDL.LU R44, [R1+0xc0] ;  /* 0x0000c000012c7983 */ /* 0x000ea80000300800 */
[----:B------:R0:W-:Y:S04]  /*3e260*/  STL.64 [R1+0x230], R28 ;  /* 0x0002301c01007387 */ /* 0x0001e80000100a00 */
[----:B------:R1:W-:Y:S04]  /*3e270*/  STL.64 [R1+0x238], R30 ;  /* 0x0002381e01007387 */ /* 0x0003e80000100a00 */
[----:B------:R-:W2:Y:S04]  /*3e280*/  LDL.LU R45, [R1+0xc4] ;  /* 0x0000c400012d7983 */ /* 0x000ea80000300800 */
[----:B------:R-:W2:Y:S04]  /*3e290*/  LDL.LU R46, [R1+0xc8] ;  /* 0x0000c800012e7983 */ /* 0x000ea80000300800 */
[----:B------:R-:W2:Y:S01]  /*3e2a0*/  LDL.LU R47, [R1+0xcc] ;  /* 0x0000cc00012f7983 */ /* 0x000ea20000300800 */
        /* <DEDUP_REMOVED lines=19> */
[----:B------:R-:W2:Y:S04]  /*3e3e0*/  LDL.LU.64 R56, [R1+0x2a20] ;  /* 0x002a200001387983 */ /* 0x000ea80000300a00 */
[----:B------:R-:W3:Y:S04]  /*3e3f0*/  LDL.LU.64 R26, [R1+0x2a18] ;  /* 0x002a1800011a7983 */ /* 0x000ee80000300a00 */
[----:B------:R-:W2:Y:S04]  /*3e400*/  LDL.LU.64 R24, [R1+0x2a10] ;  /* 0x002a100001187983 */ /* 0x000ea80000300a00 */
[----:B------:R0:W-:Y:S04]  /*3e410*/  STL.64 [R1+0x1c0], R32 ;  /* 0x0001c02001007387 */ /* 0x0001e80000100a00 */
[----:B------:R1:W-:Y:S04]  /*3e420*/  STL.64 [R1+0x1c8], R34 ;  /* 0x0001c82201007387 */ /* 0x0003e80000100a00 */
[----:B0-----:R-:W4:Y:S04]  /*3e430*/  LDL.LU R32, [R1+0x160] ;  /* 0x0001600001207983 */ /* 0x001f280000300800 */
[----:B------:R-:W4:Y:S04]  /*3e440*/  LDL.LU R33, [R1+0x164] ;  /* 0x0001640001217983 */ /* 0x000f280000300800 */
[----:B-1----:R-:W4:Y:S04]  /*3e450*/  LDL.LU R34, [R1+0x168] ;  /* 0x0001680001227983 */ /* 0x002f280000300800 */
[----:B------:R-:W4:Y:S01]  /*3e460*/  LDL.LU R35, [R1+0x16c] ;  /* 0x00016c0001237983 */ /* 0x000f220000300800 */
[C---:B---3--:R-:W-:Y:S08]  /*3e470*/  HMMA.16816.F32 R52, R28.reuse, R26, R52 ;  /* 0x0000001a1c34723c */ /* 0x048ff00000001834 */
[C---:B--2---:R-:W-:Y:S11]  /*3e480*/  HMMA.16816.F32 R24, R28.reuse, R24, R20 ;  /* 0x000000181c18723c */ /* 0x044ff60000001814 */
[----:B------:R-:W-:Y:S04]  /*3e490*/  STL.64 [R1+0x1a0], R52 ;  /* 0x0001a03401007387 */ /* 0x000fe80000100a00 */
[----:B------:R0:W-:Y:S04]  /*3e4a0*/  STL.64 [R1+0x1a8], R54 ;  /* 0x0001a83601007387 */ /* 0x0001e80000100a00 */
[----:B0-----:R-:W2:Y:S04]  /*3e4b0*/  LDL.LU.64 R54, [R1+0x2a08] ;  /* 0x002a080001367983 */ /* 0x001ea80000300a00 */
[----:B------:R-:W2:Y:S04]  /*3e4c0*/  LDL.LU.64 R52, [R1+0x2a00] ;  /* 0x002a000001347983 */ /* 0x000ea80000300a00 */
[----:B------:R-:W4:Y:S04]  /*3e4d0*/  LDL.LU.64 R22, [R1+0x29f8] ;  /* 0x0029f80001167983 */ /* 0x000f280000300a00 */
[----:B------:R-:W3:Y:S04]  /*3e4e0*/  LDL.LU.64 R20, [R1+0x29f0] ;  /* 0x0029f00001147983 */ /* 0x000ee80000300a00 */
[----:B------:R-:W-:Y:S04]  /*3e4f0*/  STL.64 [R1+0x180], R24 ;  /* 0x0001801801007387 */ /* 0x000fe80000100a00 */
[----:B------:R4:W-:Y:S02]  /*3e500*/  STL.64 [R1+0x188], R26 ;  /* 0x0001881a01007387 */ /* 0x0009e40000100a00 */
[C---:B----4-:R-:W-:Y:S08]  /*3e510*/  HMMA.16816.F32 R24, R28.reuse, R22, R32 ;  /* 0x000000161c18723c */ /* 0x050ff00000001820 */
[C---:B---3--:R-:W-:Y:S08]  /*3e520*/  HMMA.16816.F32 R32, R28.reuse, R20, R40 ;  /* 0x000000141c20723c */ /* 0x048ff00000001828 */
[C---:B--2---:R-:W-:Y:S03]  /*3e530*/  HMMA.16816.F32 R20, R28.reuse, R16, R52 ;  /* 0x000000101c14723c */ /* 0x044fe60000001834 */
[----:B------:R-:W-:Y:S04]  /*3e540*/  STL.64 [R1+0x160], R24 ;  /* 0x0001601801007387 */ /* 0x000fe80000100a00 */
[----:B------:R0:W-:Y:S02]  /*3e550*/  STL.64 [R1+0x168], R26 ;  /* 0x0001681a01007387 */ /* 0x0001e40000100a00 */
[C---:B0-----:R-:W-:Y:S08]  /*3e560*/  HMMA.16816.F32 R24, R28.reuse, R18, R56 ;  /* 0x000000121c18723c */ /* 0x041ff00000001838 */
[----:B------:R-:W-:Y:S01]  /*3e570*/  HMMA.16816.F32 R16, R28, R14, R48 ;  /* 0x0000000e1c10723c */ /* 0x000fe20000001830 */
[----:B------:R-:W-:Y:S04]  /*3e580*/  STL.64 [R1+0x140], R32 ;  /* 0x0001402001007387 */ /* 0x000fe80000100a00 */
[----:B------:R-:W-:Y:S04]  /*3e590*/  STL.64 [R1+0x148], R34 ;  /* 0x0001482201007387 */ /* 0x000fe80000100a00 */
[----:B------:R-:W2:Y:S04]  /*3e5a0*/  LDL.LU R36, [R1+0x1394] ;  /* 0x0013940001247983 */ /* 0x000ea80000300800 */
[----:B------:R0:W-:Y:S04]  /*3e5b0*/  STL.64 [R1+0x120], R24 ;  /* 0x0001201801007387 */ /* 0x0001e80000100a00 */
[----:B------:R1:W-:Y:S04]  /*3e5c0*/  STL.64 [R1+0x128], R26 ;  /* 0x0001281a01007387 */ /* 0x0003e80000100a00 */
[----:B------:R3:W-:Y:S04]  /*3e5d0*/  STL.64 [R1+0x100], R20 ;  /* 0x0001001401007387 */ /* 0x0007e80000100a00 */
[----:B------:R4:W-:Y:S04]  /*3e5e0*/  STL.64 [R1+0x108], R22 ;  /* 0x0001081601007387 */ /* 0x0009e80000100a00 */
[----:B0-----:R-:W2:Y:S04]  /*3e5f0*/  LDL.LU R24, [R1+0x40] ;  /* 0x0000400001187983 */ /* 0x001ea80000300800 */
[----:B------:R0:W-:Y:S04]  /*3e600*/  STL.64 [R1+0xe0], R16 ;  /* 0x0000e01001007387 */ /* 0x0001e80000100a00 */
[----:B------:R0:W-:Y:S04]  /*3e610*/  STL.64 [R1+0xe8], R18 ;  /* 0x0000e81201007387 */ /* 0x0001e80000100a00 */
[----:B------:R-:W2:Y:S04]  /*3e620*/  LDL.LU R25, [R1+0x44] ;  /* 0x0000440001197983 */ /* 0x000ea80000300800 */
[----:B-1----:R-:W2:Y:S04]  /*3e630*/  LDL.LU R26, [R1+0x48] ;  /* 0x00004800011a7983 */ /* 0x002ea80000300800 */
[----:B------:R-:W2:Y:S04]  /*3e640*/  LDL.LU R27, [R1+0x4c] ;  /* 0x00004c00011b7983 */ /* 0x000ea80000300800 */
[----:B---3--:R-:W3:Y:S04]  /*3e650*/  LDL.LU R20, [R1+0x60] ;  /* 0x0000600001147983 */ /* 0x008ee80000300800 */
[----:B------:R-:W3:Y:S04]  /*3e660*/  LDL.LU R21, [R1+0x64] ;  /* 0x0000640001157983 */ /* 0x000ee80000300800 */
[----:B----4-:R-:W3:Y:S01]  /*3e670*/  LDL.LU R22, [R1+0x68] ;  /* 0x0000680001167983 */ /* 0x010ee20000300800 */
[----:B------:R-:W-:-:S03]  /*3e680*/  IMAD.MOV.U32 R23, RZ, RZ, R0 ;  /* 0x000000ffff177224 */ /* 0x000fc600078e0000 */
[----:B------:R-:W4:Y:S04]  /*3e690*/  LDL.LU R0, [R1+0x29ec] ;  /* 0x0029ec0001007983 */ /* 0x000f280000300800 */
[----:B0-----:R-:W2:Y:S04]  /*3e6a0*/  LDL.LU R16, [R1+0x80] ;  /* 0x0000800001107983 */ /* 0x001ea80000300800 */
[----:B------:R-:W2:Y:S04]  /*3e6b0*/  LDL.LU R17, [R1+0x84] ;  /* 0x0000840001117983 */ /* 0x000ea80000300800 */
[----:B------:R-:W2:Y:S04]  /*3e6c0*/  LDL.LU R18, [R1+0x88] ;  /* 0x0000880001127983 */ /* 0x000ea80000300800 */
[----:B------:R-:W2:Y:S01]  /*3e6d0*/  LDL.LU R19, [R1+0x8c] ;  /* 0x00008c0001137983 */ /* 0x000ea20000300800 */
[----:B------:R-:W-:-:S02]  /*3e6e0*/  IMAD.MOV.U32 R32, RZ, RZ, R38 ;  /* 0x000000ffff207224 */ /* 0x000fc400078e0026 */
[----:B------:R-:W-:Y:S01]  /*3e6f0*/  IMAD.MOV.U32 R34, RZ, RZ, R61 ;  /* 0x000000ffff227224 */ /* 0x000fe200078e003d */
[----:B------:R-:W2:Y:S04]  /*3e700*/  LDL.LU R38, [R1+0x29e8] ;  /* 0x0029e80001267983 */ /* 0x000ea80000300800 */
[----:B------:R-:W2:Y:S04]  /*3e710*/  LDL.LU R33, [R1+0x24] ;  /* 0x0000240001217983 */ /* 0x000ea80000300800 */
[----:B------:R-:W2:Y:S01]  /*3e720*/  LDL.LU R61, [R1+0x29e4] ;  /* 0x0029e400013d7983 */ /* 0x000ea20000300800 */
[----:B------:R-:W-:-:S03]  /*3e730*/  IMAD.MOV.U32 R35, RZ, RZ, R60 ;  /* 0x000000ffff237224 */ /* 0x000fc600078e003c */
[----:B------:R-:W2:Y:S01]  /*3e740*/  LDL.LU R60, [R1+0x29e0] ;  /* 0x0029e000013c7983 */ /* 0x000ea20000300800 */
[----:B------:R-:W-:Y:S01]  /*3e750*/  HMMA.16816.F32 R40, R28, R12, R44 ;  /* 0x0000000c1c28723c */ /* 0x000fe2000000182c */
[----:B----4-:R-:W-:Y:S02]  /*3e760*/  IMAD.MOV.U32 R12, RZ, RZ, R0 ;  /* 0x000000ffff0c7224 */ /* 0x010fe400078e0000 */
[----:B------:R0:W5:-:S15]  /*3e770*/  LDL.LU R0, [R1+0x29dc] ;  /* 0x0029dc0001007983 */ /* 0x00015e0000300800 */
[----:B------:R-:W-:Y:S01]  /*3e780*/  NOP ;  /* 0x0000000000007918 */ /* 0x000fe20000000000 */
[----:B------:R-:W-:Y:S04]  /*3e790*/  STL.64 [R1+0xc0], R40 ;  /* 0x0000c02801007387 */ /* 0x000fe80000100a00 */
[----:B------:R1:W-:Y:S04]  /*3e7a0*/  STL.64 [R1+0xc8], R42 ;  /* 0x0000c82a01007387 */ /* 0x0003e80000100a00 */
[----:B------:R-:W4:Y:S04]  /*3e7b0*/  LDL.LU R37, [R1+0x1390] ;  /* 0x0013900001257983 */ /* 0x000f280000300800 */
[----:B-1----:R-:W4:Y:S04]  /*3e7c0*/  LDL.LU R42, [R1+0x1388] ;  /* 0x00138800012a7983 */ /* 0x002f280000300800 */
        /* <DEDUP_REMOVED lines=20> */
[----:B--2---:R-:W-:-:S03]  /*3e910*/  IMAD.MOV.U32 R14, RZ, RZ, R61 ;  /* 0x000000ffff0e7224 */ /* 0x004fc600078e003d */
[----:B------:R-:W2:Y:S01]  /*3e920*/  LDL.LU R61, [R1+0x1b54] ;  /* 0x001b5400013d7983 */ /* 0x000ea20000300800 */
[----:B------:R-:W-:-:S03]  /*3e930*/  IMAD.MOV.U32 R15, RZ, RZ, R60 ;  /* 0x000000ffff0f7224 */ /* 0x000fc600078e003c */
[----:B------:R-:W2:Y:S01]  /*3e940*/  LDL.LU R60, [R1+0x1b28] ;  /* 0x001b2800013c7983 */ /* 0x000ea20000300800 */
[----:B------:R-:W-:-:S07]  /*3e950*/  IMAD.MOV.U32 R13, RZ, RZ, R38 ;  /* 0x000000ffff0d7224 */ /* 0x000fce00078e0026 */
[C---:B------:R-:W-:Y:S08]  /*3e960*/  HMMA.16816.F32 R12, R28.reuse, R10, R12 ;  /* 0x0000000a1c0c723c */ /* 0x040ff0000000180c */
[C---:B------:R-:W-:Y:S08]  /*3e970*/  HMMA.16816.F32 R16, R28.reuse, R8, R16 ;  /* 0x000000081c10723c */ /* 0x040ff00000001810 */
[C---:B------:R-:W-:Y:S03]  /*3e980*/  HMMA.16816.F32 R8, R28.reuse, R4, R24 ;  /* 0x000000041c08723c */ /* 0x040fe60000001818 */
[----:B------:R-:W-:Y:S04]  /*3e990*/  STL.64 [R1+0xa0], R12 ;  /* 0x0000a00c01007387 */ /* 0x000fe80000100a00 */
[----:B------:R3:W-:Y:S02]  /*3e9a0*/  STL.64 [R1+0xa8], R14 ;  /* 0x0000a80e01007387 */ /* 0x0007e40000100a00 */
[C---:B---3--:R-:W-:Y:S08]  /*3e9b0*/  HMMA.16816.F32 R12, R28.reuse, R6, R20 ;  /* 0x000000061c0c723c */ /* 0x048ff00000001814 */
[----:B------:R-:W-:Y:S01]  /*3e9c0*/  HMMA.16816.F32 R4, R28, R2, R32 ;  /* 0x000000021c04723c */ /* 0x000fe20000001820 */
[----:B------:R-:W-:Y:S04]  /*3e9d0*/  STL.64 [R1+0x80], R16 ;  /* 0x0000801001007387 */ /* 0x000fe80000100a00 */
[----:B------:R-:W-:Y:S01]  /*3e9e0*/  STL.64 [R1+0x88], R18 ;  /* 0x0000881201007387 */ /* 0x000fe20000100a00 */
[----:B------:R-:W-:-:S05]  /*3e9f0*/  VIADD R36, R36, 0x1 ;  /* 0x0000000124247836 */ /* 0x000fca0000000000 */
[----:B------:R-:W-:Y:S04]  /*3ea00*/  STL.64 [R1+0x60], R12 ;  /* 0x0000600c01007387 */ /* 0x000fe80000100a00 */
[----:B------:R-:W-:Y:S04]  /*3ea10*/  STL.64 [R1+0x68], R14 ;  /* 0x0000680e01007387 */ /* 0x000fe80000100a00 */
[----:B------:R-:W-:Y:S04]  /*3ea20*/  STL.64 [R1+0x40], R8 ;  /* 0x0000400801007387 */ /* 0x000fe80000100a00 */
[----:B------:R-:W-:Y:S04]  /*3ea30*/  STL.64 [R1+0x48], R10 ;  /* 0x0000480a01007387 */ /* 0x000fe80000100a00 */
[----:B------:R1:W-:Y:S04]  /*3ea40*/  STL [R1+0x1394], R36 ;  /* 0x0013942401007387 */ /* 0x0003e80000100800 */
[----:B------:R-:W-:Y:S04]  /*3ea50*/  STL.64 [R1+0x20], R4 ;  /* 0x0000200401007387 */ /* 0x000fe80000100a00 */
[----:B------:R-:W-:Y:S01]  /*3ea60*/  STL.64 [R1+0x28], R6 ;  /* 0x0000280601007387 */ /* 0x000fe20000100a00 */
[----:B------:R-:W-:-:S02]  /*3ea70*/  ISETP.NE.U32.AND P0, PT, R36, UR20, PT ;  /* 0x0000001424007c0c */ /* 0x000fc4000bf05070 */
[----:B----4-:R-:W-:-:S05]  /*3ea80*/  IADD3 R37, P4, PT, R37, UR21, RZ ;  /* 0x0000001525257c10 */ /* 0x010fca000ff9e0ff */
[----:B------:R3:W-:Y:S01]  /*3ea90*/  STL [R1+0x1390], R37 ;  /* 0x0013902501007387 */ /* 0x0007e20000100800 */
[----:B------:R-:W-:Y:S02]  /*3eaa0*/  IADD3 R42, P5, PT, R42, UR21, RZ ;  /* 0x000000152a2a7c10 */ /* 0x000fe4000ffbe0ff */
[----:B------:R-:W-:Y:S02]  /*3eab0*/  IADD3 R41, P6, PT, R41, UR21, RZ ;  /* 0x0000001529297c10 */ /* 0x000fe4000ffde0ff */
[----:B------:R-:W-:Y:S02]  /*3eac0*/  IADD3 R40, P1, PT, R40, UR21, RZ ;  /* 0x0000001528287c10 */ /* 0x000fe4000ff3e0ff */
[----:B------:R-:W-:Y:S02]  /*3ead0*/  IADD3 R39, P2, PT, R39, UR21, RZ ;  /* 0x0000001527277c10 */ /* 0x000fe4000ff5e0ff */
[----:B------:R-:W-:Y:S01]  /*3eae0*/  IADD3 R59, P3, PT, R59, UR21, RZ ;  /* 0x000000153b3b7c10 */ /* 0x000fe2000ff7e0ff */
[----:B------:R4:W-:Y:S01]  /*3eaf0*/  STL [R1+0x1388], R42 ;  /* 0x0013882a01007387 */ /* 0x0009e20000100800 */
[----:B------:R-:W-:-:S03]  /*3eb00*/  IADD3.X R58, PT, PT, R58, UR48, RZ, P4, !PT ;  /* 0x000000303a3a7c10 */ /* 0x000fc6000a7fe4ff */
[----:B------:R0:W-:Y:S01]  /*3eb10*/  STL [R1+0x1380], R41 ;  /* 0x0013802901007387 */ /* 0x0001e20000100800 */
[----:B------:R-:W-:-:S03]  /*3eb20*/  IADD3 R57, P4, PT, R57, UR21, RZ ;  /* 0x0000001539397c10 */ /* 0x000fc6000ff9e0ff */
        /* <DEDUP_REMOVED lines=26> */
[----:B------:R0:W-:Y:S04]  /*3ecd0*/  STL [R1+0x1364], R48 ;  /* 0x0013643001007387 */ /* 0x0001e80000100800 */
[----:B------:R0:W-:Y:S01]  /*3ece0*/  STL [R1+0x1b40], R47 ;  /* 0x001b402f01007387 */ /* 0x0001e20000100800 */
[----:B------:R-:W-:-:S03]  /*3ecf0*/  IADD3 R43, P5, PT, R43, UR21, RZ ;  /* 0x000000152b2b7c10 */ /* 0x000fc6000ffbe0ff */
[----:B------:R0:W-:Y:S01]  /*3ed00*/  STL [R1+0x135c], R46 ;  /* 0x00135c2e01007387 */ /* 0x0001e20000100800 */
[----:B--2---:R-:W-:-:S03]  /*3ed10*/  IADD3.X R61, PT, PT, R61, UR48, RZ, P6, !PT ;  /* 0x000000303d3d7c10 */ /* 0x004fc6000b7fe4ff */
[----:B------:R2:W-:Y:S04]  /*3ed20*/  STL [R1+0x1b38], R45 ;  /* 0x001b382d01007387 */ /* 0x0005e80000100800 */
[----:B------:R0:W-:Y:S01]  /*3ed30*/  STL [R1+0x1354], R44 ;  /* 0x0013542c01007387 */ /* 0x0001e20000100800 */
[----:B------:R-:W-:-:S03]  /*3ed40*/  IADD3 R60, P6, PT, R60, UR21, RZ ;  /* 0x000000153c3c7c10 */ /* 0x000fc6000ffde0ff */
[----:B------:R-:W2:Y:S04]  /*3ed50*/  LDL.LU R26, [R1+0x1b4c] ;  /* 0x001b4c00011a7983 */ /* 0x000ea80000300800 */
[----:B------:R0:W-:Y:S04]  /*3ed60*/  STL [R1+0x1b30], R43 ;  /* 0x001b302b01007387 */ /* 0x0001e80000100800 */
[----:B------:R-:W2:Y:S04]  /*3ed70*/  LDL.LU R27, [R1+0x1b20] ;  /* 0x001b2000011b7983 */ /* 0x000ea80000300800 */
[----:B------:R0:W-:Y:S04]  /*3ed80*/  STL [R1+0x1b54], R61 ;  /* 0x001b543d01007387 */ /* 0x0001e80000100800 */
[----:B------:R-:W2:Y:S04]  /*3ed90*/  LDL.LU R32, [R1+0x1b44] ;  /* 0x001b440001207983 */ /* 0x000ea80000300800 */
[----:B------:R0:W-:Y:S04]  /*3eda0*/  STL [R1+0x1b28], R60 ;  /* 0x001b283c01007387 */ /* 0x0001e80000100800 */
[----:B------:R-:W2:Y:S04]  /*3edb0*/  LDL.LU R33, [R1+0x1b18] ;  /* 0x001b180001217983 */ /* 0x000ea80000300800 */
[----:B------:R-:W2:Y:S04]  /*3edc0*/  LDL.LU R34, [R1+0x1b3c] ;  /* 0x001b3c0001227983 */ /* 0x000ea80000300800 */
[----:B------:R-:W2:Y:S04]  /*3edd0*/  LDL.LU R35, [R1+0x1b10] ;  /* 0x001b100001237983 */ /* 0x000ea80000300800 */
[----:B-1----:R-:W2:Y:S04]  /*3ede0*/  LDL.LU R36, [R1+0x1b34] ;  /* 0x001b340001247983 */ /* 0x002ea80000300800 */
[----:B---3--:R-:W3:Y:S04]  /*3edf0*/  LDL.LU R37, [R1+0x1b08] ;  /* 0x001b080001257983 */ /* 0x008ee80000300800 */
[----:B----4-:R-:W4:Y:S04]  /*3ee00*/  LDL.LU R42, [R1+0x1b2c] ;  /* 0x001b2c00012a7983 */ /* 0x010f280000300800 */
        /* <DEDUP_REMOVED lines=17> */
[----:B--2---:R-:W2:Y:S04]  /*3ef20*/  LDL.LU R45, [R1+0x1ae4] ;  /* 0x001ae400012d7983 */ /* 0x004ea80000300800 */
[----:B------:R-:W2:Y:S04]  /*3ef30*/  LDL.LU R44, [R1+0x1ab8] ;  /* 0x001ab800012c7983 */ /* 0x000ea80000300800 */
[----:B------:R-:W2:Y:S04]  /*3ef40*/  LDL.LU R43, [R1+0x1adc] ;  /* 0x001adc00012b7983 */ /* 0x000ea80000300800 */
[----:B------:R-:W2:Y:S04]  /*3ef50*/  LDL.LU R61, [R1+0x1ab0] ;  /* 0x001ab000013d7983 */ /* 0x000ea80000300800 */
[----:B------:R-:W2:Y:S01]  /*3ef60*/  LDL.LU R60, [R1+0x1ad4] ;  /* 0x001ad400013c7983 */ /* 0x000ea20000300800 */
[----:B------:R-:W-:-:S02]  /*3ef70*/  IADD3.X R26, PT, PT, R26, UR48, RZ, P1, !PT ;  /* 0x000000301a1a7c10 */ /* 0x000fc40008ffe4ff */
[----:B------:R-:W-:Y:S02]  /*3ef80*/  IADD3 R27, P1, PT, R27, UR21, RZ ;  /* 0x000000151b1b7c10 */ /* 0x000fe4000ff3e0ff */
[----:B------:R-:W-:Y:S02]  /*3ef90*/  IADD3.X R32, PT, PT, R32, UR48, RZ, P2, !PT ;  /* 0x0000003020207c10 */ /* 0x000fe400097fe4ff */
[----:B------:R-:W-:Y:S02]  /*3efa0*/  IADD3 R33, P2, PT, R33, UR21, RZ ;  /* 0x0000001521217c10 */ /* 0x000fe4000ff5e0ff */
[----:B------:R-:W-:Y:S01]  /*3efb0*/  IADD3.X R34, PT, PT, R34, UR48, RZ, P3, !PT ;  /* 0x0000003022227c10 */ /* 0x000fe20009ffe4ff */
[----:B------:R0:W-:Y:S01]  /*3efc0*/  STL [R1+0x1b4c], R26 ;  /* 0x001b4c1a01007387 */ /* 0x0001e20000100800 */
[----:B------:R-:W-:-:S03]  /*3efd0*/  IADD3 R35, P3, PT, R35, UR21, RZ ;  /* 0x0000001523237c10 */ /* 0x000fc6000ff7e0ff */
[----:B------:R1:W-:Y:S01]  /*3efe0*/  STL [R1+0x1b20], R27 ;  /* 0x001b201b01007387 */ /* 0x0003e20000100800 */
[----:B------:R-:W-:-:S03]  /*3eff0*/  IADD3.X R36, PT, PT, R36, UR48, RZ, P4, !PT ;  /* 0x0000003024247c10 */ /* 0x000fc6000a7fe4ff */
[----:B------:R0:W-:Y:S01]  /*3f000*/  STL [R1+0x1b44], R32 ;  /* 0x001b442001007387 */ /* 0x0001e20000100800 */
[----:B---3--:R-:W-:-:S03]  /*3f010*/  IADD3 R37, P4, PT, R37, UR21, RZ ;  /* 0x0000001525257c10 */ /* 0x008fc6000ff9e0ff */
[----:B------:R3:W-:Y:S01]  /*3f020*/  STL [R1+0x1b18], R33 ;  /* 0x001b182101007387 */ /* 0x0007e20000100800 */
[----:B----4-:R-:W-:-:S03]  /*3f030*/  IADD3.X R42, PT, PT, R42, UR48, RZ, P5, !PT ;  /* 0x000000302a2a7c10 */ /* 0x010fc6000affe4ff */
        /* <DEDUP_REMOVED lines=35> */
[----:B--2---:R-:W-:-:S03]  /*3f270*/  IADD3.X R45, PT, PT, R45, UR48, RZ, P2, !PT ;  /* 0x000000302d2d7c10 */ /* 0x004fc600097fe4ff */
[----:B------:R2:W-:Y:S01]  /*3f280*/  STL [R1+0x1af4], R49 ;  /* 0x001af43101007387 */ /* 0x0005e20000100800 */
[----:B------:R-:W-:-:S03]  /*3f290*/  IADD3 R44, P2, PT, R44, UR21, RZ ;  /* 0x000000152c2c7c10 */ /* 0x000fc6000ff5e0ff */
[----:B------:R0:W-:Y:S04]  /*3f2a0*/  STL [R1+0x1ac8], R48 ;  /* 0x001ac83001007387 */ /* 0x0001e80000100800 */
[----:B------:R0:W-:Y:S01]  /*3f2b0*/  STL [R1+0x1aec], R47 ;  /* 0x001aec2f01007387 */ /* 0x0001e20000100800 */
[----:B------:R-:W-:-:S03]  /*3f2c0*/  IADD3.X R43, PT, PT, R43, UR48, RZ, P3, !PT ;  /* 0x000000302b2b7c10 */ /* 0x000fc60009ffe4ff */
[----:B------:R0:W-:Y:S01]  /*3f2d0*/  STL [R1+0x1ac0], R46 ;  /* 0x001ac02e01007387 */ /* 0x0001e20000100800 */
[----:B------:R-:W-:-:S03]  /*3f2e0*/  IADD3 R61, P3, PT, R61, UR21, RZ ;  /* 0x000000153d3d7c10 */ /* 0x000fc6000ff7e0ff */
[----:B------:R1:W-:Y:S04]  /*3f2f0*/  STL [R1+0x1ae4], R45 ;  /* 0x001ae42d01007387 */ /* 0x0003e80000100800 */
[----:B------:R1:W-:Y:S01]  /*3f300*/  STL [R1+0x1ab8], R44 ;  /* 0x001ab82c01007387 */ /* 0x0003e20000100800 */
[----:B------:R-:W-:-:S03]  /*3f310*/  IADD3.X R60, PT, PT, R60, UR48, RZ, P4, !PT ;  /* 0x000000303c3c7c10 */ /* 0x000fc6000a7fe4ff */
[----:B0-----:R-:W2:Y:S04]  /*3f320*/  LDL.LU R26, [R1+0x1aa8] ;  /* 0x001aa800011a7983 */ /* 0x001ea80000300800 */
[----:B------:R0:W-:Y:S04]  /*3f330*/  STL [R1+0x1adc], R43 ;  /* 0x001adc2b01007387 */ /* 0x0001e80000100800 */
[----:B-1----:R-:W2:Y:S04]  /*3f340*/  LDL.LU R27, [R1+0x1acc] ;  /* 0x001acc00011b7983 */ /* 0x002ea80000300800 */
[----:B------:R1:W-:Y:S04]  /*3f350*/  STL [R1+0x1ab0], R61 ;  /* 0x001ab03d01007387 */ /* 0x0003e80000100800 */
[----:B------:R-:W2:Y:S04]  /*3f360*/  LDL.LU R32, [R1+0x1aa0] ;  /* 0x001aa00001207983 */ /* 0x000ea80000300800 */
[----:B------:R0:W-:Y:S04]  /*3f370*/  STL [R1+0x1ad4], R60 ;  /* 0x001ad43c01007387 */ /* 0x0001e80000100800 */
        /* <DEDUP_REMOVED lines=23> */
[----:B------:R-:W2:Y:S04]  /*3f4f0*/  LDL.LU R45, [R1+0x1a40] ;  /* 0x001a4000012d7983 */ /* 0x000ea80000300800 */
[----:B------:R-:W2:Y:S04]  /*3f500*/  LDL.LU R44, [R1+0x1a64] ;  /* 0x001a6400012c7983 */ /* 0x000ea80000300800 */
[----:B0-----:R-:W2:Y:S04]  /*3f510*/  LDL.LU R43, [R1+0x1a38] ;  /* 0x001a3800012b7983 */ /* 0x001ea80000300800 */
[----:B-1----:R-:W2:Y:S04]  /*3f520*/  LDL.LU R61, [R1+0x1a5c] ;  /* 0x001a5c00013d7983 */ /* 0x002ea80000300800 */
[----:B------:R-:W2:Y:S01]  /*3f530*/  LDL.LU R60, [R1+0x1a30] ;  /* 0x001a3000013c7983 */ /* 0x000ea20000300800 */
[----:B------:R-:W-:-:S02]  /*3f540*/  IADD3 R26, P4, PT, R26, UR21, RZ ;  /* 0x000000151a1a7c10 */ /* 0x000fc4000ff9e0ff */
[----:B------:R-:W-:Y:S02]  /*3f550*/  IADD3.X R27, PT, PT, R27, UR48, RZ, P5, !PT ;  /* 0x000000301b1b7c10 */ /* 0x000fe4000affe4ff */
[----:B------:R-:W-:Y:S02]  /*3f560*/  IADD3 R32, P5, PT, R32, UR21, RZ ;  /* 0x0000001520207c10 */ /* 0x000fe4000ffbe0ff */
[----:B---3--:R-:W-:Y:S02]  /*3f570*/  IADD3.X R33, PT, PT, R33, UR48, RZ, P6, !PT ;  /* 0x0000003021217c10 */ /* 0x008fe4000b7fe4ff */
[----:B----4-:R-:W-:Y:S01]  /*3f580*/  IADD3 R34, P6, PT, R34, UR21, RZ ;  /* 0x0000001522227c10 */ /* 0x010fe2000ffde0ff */
        /* <DEDUP_REMOVED lines=35> */
[----:B--2---:R-:W-:-:S03]  /*3f7c0*/  IADD3 R49, P3, PT, R49, UR21, RZ ;  /* 0x0000001531317c10 */ /* 0x004fc6000ff7e0ff */
        /* <DEDUP_REMOVED lines=14> */
[----:B------:R-:W-:-:S03]  /*3f8b0*/  IADD3.X R61, PT, PT, R61, UR48, RZ, P1, !PT ;  /* 0x000000303d3d7c10 */ /* 0x000fc60008ffe4ff */
[----:B------:R1:W-:Y:S04]  /*3f8c0*/  STL [R1+0x1a40], R45 ;  /* 0x001a402d01007387 */ /* 0x0003e80000100800 */
[----:B------:R1:W-:Y:S01]  /*3f8d0*/  STL [R1+0x1a64], R44 ;  /* 0x001a642c01007387 */ /* 0x0003e20000100800 */
[----:B------:R-:W-:-:S03]  /*3f8e0*/  IADD3 R60, P1, PT, R60, UR21, RZ ;  /* 0x000000153c3c7c10 */ /* 0x000fc6000ff3e0ff */
[----:B0-----:R-:W2:Y:S04]  /*3f8f0*/  LDL.LU R26, [R1+0x1a54] ;  /* 0x001a5400011a7983 */ /* 0x001ea80000300800 */
[----:B------:R0:W-:Y:S04]  /*3f900*/  STL [R1+0x1a38], R43 ;  /* 0x001a382b01007387 */ /* 0x0001e80000100800 */
[----:B-1----:R-:W2:Y:S04]  /*3f910*/  LDL.LU R27, [R1+0x1a28] ;  /* 0x001a2800011b7983 */ /* 0x002ea80000300800 */
[----:B------:R1:W-:Y:S04]  /*3f920*/  STL [R1+0x1a5c], R61 ;  /* 0x001a5c3d01007387 */ /* 0x0003e80000100800 */
[----:B---3--:R-:W3:Y:S04]  /*3f930*/  LDL.LU R32, [R1+0x1a4c] ;  /* 0x001a4c0001207983 */ /* 0x008ee80000300800 */
[----:B------:R0:W-:Y:S04]  /*3f940*/  STL [R1+0x1a30], R60 ;  /* 0x001a303c01007387 */ /* 0x0001e80000100800 */
        /* <DEDUP_REMOVED lines=28> */
[----:B------:R-:W-:-:S02]  /*3fb10*/  IADD3.X R26, PT, PT, R26, UR48, RZ, P2, !PT ;  /* 0x000000301a1a7c10 */ /* 0x000fc400097fe4ff */
[----:B------:R-:W-:Y:S02]  /*3fb20*/  IADD3 R27, P2, PT, R27, UR21, RZ ;  /* 0x000000151b1b7c10 */ /* 0x000fe4000ff5e0ff */
[----:B---3--:R-:W-:Y:S02]  /*3fb30*/  IADD3.X R32, PT, PT, R32, UR48, RZ, P3, !PT ;  /* 0x0000003020207c10 */ /* 0x008fe40009ffe4ff */
[----:B----4-:R-:W-:Y:S02]  /*3fb40*/  IADD3 R33, P3, PT, R33, UR21, RZ ;  /* 0x0000001521217c10 */ /* 0x010fe4000ff7e0ff */
[----:B------:R-:W-:Y:S01]  /*3fb50*/  IADD3.X R34, PT, PT, R34, UR48, RZ, P4, !PT ;  /* 0x0000003022227c10 */ /* 0x000fe2000a7fe4ff */
        /* <DEDUP_REMOVED lines=90> */
[----:B---3--:R-:W-:Y:S02]  /*40100*/  IADD3 R32, P6, PT, R32, UR21, RZ ;  /* 0x0000001520207c10 */ /* 0x008fe4000ffde0ff */
[----:B----4-:R-:W-:Y:S02]  /*40110*/  IADD3.X R33, PT, PT, R33, UR48, RZ, P1, !PT ;  /* 0x0000003021217c10 */ /* 0x010fe40008ffe4ff */
        /* <DEDUP_REMOVED lines=241> */
[----:B0-----:R-:W4:Y:S04]  /*41030*/  LDL.LU R26, [R1+0x1864] ;  /* 0x00186400011a7983 */ /* 0x001f280000300800 */
[----:B------:R0:W-:Y:S04]  /*41040*/  STL [R1+0x1848], R43 ;  /* 0x0018482b01007387 */ /* 0x0001e80000100800 */
[----:B-1----:R-:W4:Y:S04]  /*41050*/  LDL.LU R27, [R1+0x1838] ;  /* 0x00183800011b7983 */ /* 0x002f280000300800 */
[----:B------:R1:W-:Y:S04]  /*41060*/  STL [R1+0x186c], R61 ;  /* 0x00186c3d01007387 */ /* 0x0003e80000100800 */
[----:B--2---:R-:W2:Y:S04]  /*41070*/  LDL.LU R32, [R1+0x185c] ;  /* 0x00185c0001207983 */ /* 0x004ea80000300800 */
        /* <DEDUP_REMOVED lines=26> */
[----:B0-----:R-:W4:Y:S04]  /*41220*/  LDL.LU R43, [R1+0x17f4] ;  /* 0x0017f400012b7983 */ /* 0x001f280000300800 */
[----:B-1----:R-:W4:Y:S04]  /*41230*/  LDL.LU R61, [R1+0x17c8] ;  /* 0x0017c800013d7983 */ /* 0x002f280000300800 */
[----:B------:R-:W4:Y:S01]  /*41240*/  LDL.LU R60, [R1+0x17ec] ;  /* 0x0017ec00013c7983 */ /* 0x000f220000300800 */
[----:B------:R-:W-:-:S02]  /*41250*/  IADD3.X R26, PT, PT, R26, UR48, RZ, P4, !PT ;  /* 0x000000301a1a7c10 */ /* 0x000fc4000a7fe4ff */
[----:B------:R-:W-:Y:S02]  /*41260*/  IADD3 R27, P4, PT, R27, UR21, RZ ;  /* 0x000000151b1b7c10 */ /* 0x000fe4000ff9e0ff */
[----:B--2---:R-:W-:Y:S02]  /*41270*/  IADD3.X R32, PT, PT, R32, UR48, RZ, P5, !PT ;  /* 0x0000003020207c10 */ /* 0x004fe4000affe4ff */
[----:B---3--:R-:W-:Y:S02]  /*41280*/  IADD3 R33, P5, PT, R33, UR21, RZ ;  /* 0x0000001521217c10 */ /* 0x008fe4000ffbe0ff */
[----:B----4-:R-:W-:Y:S01]  /*41290*/  IADD3.X R34, PT, PT, R34, UR48, RZ, P6, !PT ;  /* 0x0000003022227c10 */ /* 0x010fe2000b7fe4ff */
        /* <DEDUP_REMOVED lines=88> */
[----:B------:R-:W-:-:S02]  /*41820*/  IADD3 R26, P1, PT, R26, UR21, RZ ;  /* 0x000000151a1a7c10 */ /* 0x000fc4000ff3e0ff */
[----:B------:R-:W-:Y:S02]  /*41830*/  IADD3.X R27, PT, PT, R27, UR48, RZ, P2, !PT ;  /* 0x000000301b1b7c10 */ /* 0x000fe400097fe4ff */
[----:B--2---:R-:W-:Y:S02]  /*41840*/  IADD3 R32, P2, PT, R32, UR21, RZ ;  /* 0x0000001520207c10 */ /* 0x004fe4000ff5e0ff */
        /* <DEDUP_REMOVED lines=1485> */
[----:B------:R-:W0:Y:S02]  /*47520*/  S2R R38, SR_TID.X ;  /* 0x0000000000267919 */ /* 0x000e240000002100 */
[----:B0-----:R-:W-:-:S04]  /*47530*/  LOP3.LUT R38, R38, 0x1f, RZ, 0xc0, !PT ;  /* 0x0000001f26267812 */ /* 0x001fc800078ec0ff */
[----:B------:R-:W-:Y:S02]  /*47540*/  LOP3.LUT R38, R38, 0x10, RZ, 0x3c, !PT ;  /* 0x0000001026267812 */ /* 0x000fe400078e3cff */
[----:B------:R-:W-:Y:S02]  /*47550*/  IADD3 R26, P3, PT, R26, UR4, RZ ;  /* 0x000000041a1a7c10 */ /* 0x000fe4000ff7e0ff */
        /* <DEDUP_REMOVED lines=56> */
[----:B------:R0:W-:Y:S04]  /*478e0*/  STL [R1+0x1f14], R45 ;  /* 0x001f142d01007387 */ /* 0x0001e80000100800 */
[----:B------:R0:W-:Y:S04]  /*478f0*/  STL [R1+0x1f1c], R44 ;  /* 0x001f1c2c01007387 */ /* 0x0001e80000100800 */
[----:B------:R0:W-:Y:S04]  /*47900*/  STL [R1+0x1f34], R60 ;  /* 0x001f343c01007387 */ /* 0x0001e80000100800 */
[----:B------:R0:W-:Y:S04]  /*47910*/  STL [R1+0x1f24], R43 ;  /* 0x001f242b01007387 */ /* 0x0001e80000100800 */
[----:B------:R0:W-:Y:S01]  /*47920*/  STL [R1+0x1f2c], R61 ;  /* 0x001f2c3d01007387 */ /* 0x0001e20000100800 */
[----:B------:R-:W-:Y:S05]  /*47930*/  @P0 BRA `(.L_x_1) ;  /* 0xfffffd2800e00947 */ /* 0x000fea000383ffff */
.L_x_0:
[----:B------:R-:W2:Y:S01]  /*47940*/  LDL.LU R25, [R1+0x58] ;  /* 0x0000580001197983 */ /* 0x000ea20000300800 */
[----:B------:R-:W3:Y:S03]  /*47950*/  LDCU UR36, c[0x0][0x3b4] ;  /* 0x00007680ff2477ac */ /* 0x000ee60008000800 */
[----:B------:R-:W2:Y:S01]  /*47960*/  LDL.LU R24, [R1+0x5c] ;  /* 0x00005c0001187983 */ /* 0x000ea20000300800 */
[----:B------:R-:W4:Y:S03]  /*47970*/  LDCU.64 UR40, c[0x0][0x390] ;  /* 0x00007200ff2877ac */ /* 0x000f260008000a00 */
[----:B------:R-:W3:Y:S01]  /*47980*/  LDL.LU R23, [R1+0x70] ;  /* 0x0000700001177983 */ /* 0x000ee20000300800 */
[----:B------:R-:W0:Y:S03]  /*47990*/  LDCU.64 UR42, c[0x0][0x390] ;  /* 0x00007200ff2a77ac */ /* 0x000e260008000a00 */
[----:B------:R-:W3:Y:S01]  /*479a0*/  LDL.LU R22, [R1+0x74] ;  /* 0x0000740001167983 */ /* 0x000ee20000300800 */
[----:B------:R-:W1:Y:S03]  /*479b0*/  LDCU.64 UR44, c[0x0][0x390] ;  /* 0x00007200ff2c77ac */ /* 0x000e660008000a00 */
[----:B------:R-:W4:Y:S01]  /*479c0*/  LDL.LU R21, [R1+0x78] ;  /* 0x0000780001157983 */ /* 0x000f220000300800 */
[----:B------:R-:W0:Y:S03]  /*479d0*/  LDCU.64 UR38, c[0x0][0x390] ;  /* 0x00007200ff2677ac */ /* 0x000e260008000a00 */
[----:B------:R-:W4:Y:S01]  /*479e0*/  LDL.LU R20, [R1+0x7c] ;  /* 0x00007c0001147983 */ /* 0x000f220000300800 */
[----:B------:R-:W0:Y:S03]  /*479f0*/  LDCU UR61, c[0x0][0x3b8] ;  /* 0x00007700ff3d77ac */ /* 0x000e260008000800 */
[----:B------:R-:W4:Y:S01]  /*47a00*/  LDL.LU R16, [R1+0x90] ;  /* 0x0000900001107983 */ /* 0x000f220000300800 */
[----:B------:R-:W0:Y:S03]  /*47a10*/  LDCU UR63, c[0x0][0x3b8] ;  /* 0x00007700ff3f77ac */ /* 0x000e260008000800 */
[----:B-1----:R-:W4:Y:S01]  /*47a20*/  LDL.LU R15, [R1+0x94] ;  /* 0x00009400010f7983 */ /* 0x002f220000300800 */
[----:B------:R-:W1:Y:S03]  /*47a30*/  LDCU UR62, c[0x0][0x3b8] ;  /* 0x00007700ff3e77ac */ /* 0x000e660008000800 */
[----:B------:R-:W4:Y:S01]  /*47a40*/  LDL.LU R14, [R1+0x98] ;  /* 0x00009800010e7983 */ /* 0x000f220000300800 */
[----:B------:R-:W0:Y:S03]  /*47a50*/  LDCU UR46, c[0x0][0x3b8] ;  /* 0x00007700ff2e77ac */ /* 0x000e260008000800 */
[----:B------:R-:W4:Y:S01]  /*47a60*/  LDL.LU R13, [R1+0x9c] ;  /* 0x00009c00010d7983 */ /* 0x000f220000300800 */
[----:B------:R-:W0:Y:S03]  /*47a70*/  LDCU UR47, c[0x0][0x3b8] ;  /* 0x00007700ff2f77ac */ /* 0x000e260008000800 */
[----:B------:R-:W4:Y:S01]  /*47a80*/  LDL R10, [R1+0xb0] ;  /* 0x0000b000010a7983 */ /* 0x000f220000100800 */
[----:B------:R-:W0:Y:S03]  /*47a90*/  LDCU UR77, c[0x0][0x3b8] ;  /* 0x00007700ff4d77ac */ /* 0x000e260008000800 */
[----:B------:R-:W4:Y:S01]  /*47aa0*/  LDL.LU R8, [R1+0xb4] ;  /* 0x0000b40001087983 */ /* 0x000f220000300800 */
        /* <DEDUP_REMOVED lines=21> */
[----:B------:R4:W-:Y:S01]  /*47c00*/  STL [R1+0x2a00], R2 ;  /* 0x002a000201007387 */ /* 0x0009e20000100800 */
[----:B------:R-:W0:Y:S01]  /*47c10*/  LDCU UR64, c[0x0][0x3b8] ;  /* 0x00007700ff4077ac */ /* 0x000e220008000800 */
        /* <DEDUP_REMOVED lines=44> */
[----:B--2---:R-:W-:-:S05]  /*47ee0*/  F2FP.SATFINITE.E4M3.F32.PACK_AB_MERGE_C R24, R24, R25, RZ ;  /* 0x000000191818723e */ /* 0x004fca00048070ff */
[----:B------:R-:W-:Y:S01]  /*47ef0*/  STL [R1+0x8], R24 ;  /* 0x0000081801007387 */ /* 0x000fe20000100800 */
[----:B---3--:R-:W-:-:S05]  /*47f00*/  F2FP.SATFINITE.E4M3.F32.PACK_AB_MERGE_C R22, R22, R23, RZ ;  /* 0x000000171616723e */ /* 0x008fca00048070ff */
[----:B------:R-:W-:Y:S01]  /*47f10*/  STL [R1+0x2568], R22 ;  /* 0x0025681601007387 */ /* 0x000fe20000100800 */
[----:B----4-:R-:W-:-:S05]  /*47f20*/  F2FP.SATFINITE.E4M3.F32.PACK_AB_MERGE_C R2, R20, R21, RZ ;  /* 0x000000151402723e */ /* 0x010fca00048070ff */
[----:B------:R2:W-:Y:S01]  /*47f30*/  STL [R1+0x258c], R2 ;  /* 0x00258c0201007387 */ /* 0x0005e20000100800 */
[----:B------:R-:W-:-:S05]  /*47f40*/  F2FP.SATFINITE.E4M3.F32.PACK_AB_MERGE_C R15, R15, R16, RZ ;  /* 0x000000100f0f723e */ /* 0x000fca00048070ff */
[----:B------:R3:W-:Y:S01]  /*47f50*/  STL [R1+0x24f8], R15 ;  /* 0x0024f80f01007387 */ /* 0x0007e20000100800 */
[----:B------:R-:W-:-:S03]  /*47f60*/  F2FP.SATFINITE.E4M3.F32.PACK_AB_MERGE_C R13, R13, R14, RZ ;  /* 0x0000000e0d0d723e */ /* 0x000fc600048070ff */
[----:B------:R-:W4:Y:S04]  /*47f70*/  LDL.LU R16, [R1+0x110] ;  /* 0x0001100001107983 */ /* 0x000f280000300800 */
[----:B------:R0:W-:Y:S01]  /*47f80*/  STL [R1+0x250c], R13 ;  /* 0x00250c0d01007387 */ /* 0x0001e20000100800 */
[----:B--2---:R-:W-:-:S03]  /*47f90*/  F2FP.SATFINITE.E4M3.F32.PACK_AB_MERGE_C R2, R8, R10, RZ ;  /* 0x0000000a0802723e */ /* 0x004fc600048070ff */
[----:B---3--:R-:W4:Y:S04]  /*47fa0*/  LDL.LU R15, [R1+0x114] ;  /* 0x00011400010f7983 */ /* 0x008f280000300800 */
[----:B------:R2:W-:Y:S01]  /*47fb0*/  STL [R1+0x24e8], R2 ;  /* 0x0024e80201007387 */ /* 0x0005e20000100800 */
[----:B------:R-:W-:-:S03]  /*47fc0*/  F2FP.SATFINITE.E4M3.F32.PACK_AB_MERGE_C R18, R18, R19, RZ ;  /* 0x000000131212723e */ /* 0x000fc600048070ff */
[----:B------:R-:W3:Y:S04]  /*47fd0*/  LDL.LU R14, [R1+0x118] ;  /* 0x00011800010e7983 */ /* 0x000ee80000300800 */
[----:B0-----:R-:W3:Y:S01]  /*47fe0*/  LDL.LU R13, [R1+0x11c] ;  /* 0x00011c00010d7983 */ /* 0x001ee20000300800 */
[----:B------:R-:W-:-:S03]  /*47ff0*/  F2FP.SATFINITE.E4M3.F32.PACK_AB_MERGE_C R12, R12, R17, RZ ;  /* 0x000000110c0c723e */ /* 0x000fc600048070ff */
[----:B------:R-:W3:Y:S04]  /*48000*/  LDL.LU R10, [R1+0x130] ;  /* 0x00013000010a7983 */ /* 0x000ee80000300800 */
[----:B------:R-:W3:Y:S01]  /*48010*/  LDL.LU R8, [R1+0x134] ;  /* 0x0001340001087983 */ /* 0x000ee20000300800 */
[----:B--2---:R-:W-:-:S03]  /*48020*/  F2FP.SATFINITE.E4M3.F32.PACK_AB_MERGE_C R2, R4, R5, RZ ;  /* 0x000000050402723e */ /* 0x004fc600048070ff */
[----:B------:R-:W-:Y:S04]  /*48030*/  STL [R1+0x24ec], R18 ;  /* 0x0024ec1201007387 */ /* 0x000fe80000100800 */
[----:B------:R-:W2:Y:S01]  /*48040*/  LDL.LU R5, [R1+0x138] ;  /* 0x0001380001057983 */ /* 0x000ea20000300800 */
[----:B------:R-:W-:-:S03]  /*48050*/  F2FP.SATFINITE.E4M3.F32.PACK_AB_MERGE_C R9, R9, R11, RZ ;  /* 0x0000000b0909723e */ /* 0x000fc600048070ff */
[----:B------:R-:W-:Y:S04]  /*48060*/  STL [R1+0x24d0], R12 ;  /* 0x0024d00c01007387 */ /* 0x000fe80000100800 */
[----:B------:R-:W2:Y:S04]  /*48070*/  LDL.LU R4, [R1+0x13c] ;  /* 0x00013c0001047983 */ /* 0x000ea80000300800 */
[----:B------:R0:W-:Y:S04]  /*48080*/  STL [R1+0x24d4], R2 ;  /* 0x0024d40201007387 */ /* 0x0001e80000100800 */
[----:B------:R-:W2:Y:S01]  /*48090*/  LDL.LU R35, [R1+0x150] ;  /* 0x0001500001237983 */ /* 0x000ea20000300800 */
[----:B0-----:R-:W-:-:S03]  /*480a0*/  F2FP.SATFINITE.E4M3.F32.PACK_AB_MERGE_C R2, R6, R7, RZ ;  /* 0x000000070602723e */ /* 0x001fc600048070ff */
[----:B------:R0:W-:Y:S04]  /*480b0*/  STL [R1+0x24c4], R9 ;  /* 0x0024c40901007387 */ /* 0x0001e80000100800 */
[----:B------:R-:W2:Y:S04]  /*480c0*/  LDL.LU R34, [R1+0x154] ;  /* 0x0001540001227983 */ /* 0x000ea80000300800 */
        /* <DEDUP_REMOVED lines=16> */
[----:B------:R-:W2:Y:S01]  /*481d0*/  LDL.LU R6, [R1+0x1d4] ;  /* 0x0001d40001067983 */ /* 0x000ea20000300800 */
[----:B----4-:R-:W-:-:S05]  /*481e0*/  F2FP.SATFINITE.E4M3.F32.PACK_AB_MERGE_C R2, R15, R16, RZ ;  /* 0x000000100f02723e */ /* 0x010fca00048070ff */
[----:B------:R0:W-:Y:S04]  /*481f0*/  STL [R1+0x24b8], R2 ;  /* 0x0024b80201007387 */ /* 0x0001e80000100800 */
[----:B------:R-:W4:Y:S01]  /*48200*/  LDL.LU R23, [R1+0x1d8] ;  /* 0x0001d80001177983 */ /* 0x000f220000300800 */
[----:B---3--:R-:W-:-:S05]  /*48210*/  F2FP.SATFINITE.E4M3.F32.PACK_AB_MERGE_C R13, R13, R14, RZ ;  /* 0x0000000e0d0d723e */ /* 0x008fca00048070ff */
[----:B------:R-:W-:Y:S01]  /*48220*/  STL [R1+0x24bc], R13 ;  /* 0x0024bc0d01007387 */ /* 0x000fe20000100800 */
[----:B0-----:R-:W-:-:S03]  /*48230*/  F2FP.SATFINITE.E4M3.F32.PACK_AB_MERGE_C R2, R8, R10, RZ ;  /* 0x0000000a0802723e */ /* 0x001fc600048070ff */
[----:B------:R-:W4:Y:S04]  /*48240*/  LDL.LU R22, [R1+0x1dc] ;  /* 0x0001dc0001167983 */ /* 0x000f280000300800 */
[----:B------:R2:W-:Y:S04]  /*48250*/  STL [R1+0x24a8], R2 ;  /* 0x0024a80201007387 */ /* 0x0005e80000100800 */
[----:B------:R-:W3:Y:S04]  /*48260*/  LDL.LU R17, [R1+0x1e0] ;  /* 0x0001e00001117983 */ /* 0x000ee80000300800 */
[----:B------:R-:W3:Y:S01]  /*48270*/  LDL.LU R16, [R1+0x1e4] ;  /* 0x0001e40001107983 */ /* 0x000ee20000300800 */
[----:B--2---:R-:W-:-:S03]  /*48280*/  F2FP.SATFINITE.E4M3.F32.PACK_AB_MERGE_C R2, R4, R5, RZ ;  /* 0x000000050402723e */ /* 0x004fc600048070ff */
[----:B------:R-:W2:Y:S04]  /*48290*/  LDL.LU R10, [R1+0x1e8] ;  /* 0x0001e800010a7983 */ /* 0x000ea80000300800 */
[----:B------:R-:W2:Y:S04]  /*482a0*/  LDL.LU R8, [R1+0x1ec] ;  /* 0x0001ec0001087983 */ /* 0x000ea80000300800 */
[----:B------:R-:W2:Y:S04]  /*482b0*/  LDL.LU R21, [R1+0x210] ;  /* 0x0002100001157983 */ /* 0x000ea80000300800 */
[----:B------:R-:W2:Y:S04]  /*482c0*/  LDL.LU R20, [R1+0x214] ;  /* 0x0002140001147983 */ /* 0x000ea80000300800 */
[----:B------:R0:W-:Y:S01]  /*482d0*/  STL [R1+0x24ac], R2 ;  /* 0x0024ac0201007387 */ /* 0x0001e20000100800 */
[----:B------:R-:W-:-:S03]  /*482e0*/  F2FP.SATFINITE.E4M3.F32.PACK_AB_MERGE_C R34, R34, R35, RZ ;  /* 0x000000232222723e */ /* 0x000fc600048070ff */
[----:B------:R-:W2:Y:S04]  /*482f0*/  LDL.LU R18, [R1+0x218] ;  /* 0x0002180001127983 */ /* 0x000ea80000300800 */
[----:B------:R-:W2:Y:S04]  /*48300*/  LDL.LU R15, [R1+0x21c] ;  /* 0x00021c00010f7983 */ /* 0x000ea80000300800 */
[----:B------:R-:W2:Y:S01]  /*48310*/  LDL.LU R14, [R1+0x200] ;  /* 0x00020000010e7983 */ /* 0x000ea20000300800 */
[----:B------:R-:W-:-:S03]  /*48320*/  F2FP.SATFINITE.E4M3.F32.PACK_AB_MERGE_C R32, R32, R33, RZ ;  /* 0x000000212020723e */ /* 0x000fc600048070ff */
[----:B------:R-:W2:Y:S04]  /*48330*/  LDL.LU R13, [R1+0x204] ;  /* 0x00020400010d7983 */ /* 0x000ea80000300800 */
[----:B------:R-:W2:Y:S01]  /*48340*/  LDL.LU R5, [R1+0x208] ;  /* 0x0002080001057983 */ /* 0x000ea20000300800 */
[----:B0-----:R-:W-:-:S03]  /*48350*/  F2FP.SATFINITE.E4M3.F32.PACK_AB_MERGE_C R2, R30, R31, RZ ;  /* 0x0000001f1e02723e */ /* 0x001fc600048070ff */
[----:B------:R-:W2:Y:S04]  /*48360*/  LDL.LU R4, [R1+0x20c] ;  /* 0x00020c0001047983 */ /* 0x000ea80000300800 */
[----:B------:R-:W-:Y:S01]  /*48370*/  STL [R1+0x2768], R34 ;  /* 0x0027682201007387 */ /* 0x000fe20000100800 */
[----:B------:R-:W-:-:S03]  /*48380*/  F2FP.SATFINITE.E4M3.F32.PACK_AB_MERGE_C R28, R28, R29, RZ ;  /* 0x0000001d1c1c723e */ /* 0x000fc600048070ff */
[----:B------:R-:W-:Y:S04]  /*48390*/  STL [R1+0x276c], R32 ;  /* 0x00276c2001007387 */ /* 0x000fe80000100800 */
[----:B------:R0:W-:Y:S01]  /*483a0*/  STL [R1+0x28f0], R2 ;  /* 0x0028f00201007387 */ /* 0x0001e20000100800 */
[----:B------:R-:W-:-:S03]  /*483b0*/  F2FP.SATFINITE.E4M3.F32.PACK_AB_MERGE_C R26, R26, R27, RZ ;  /* 0x0000001b1a1a723e */ /* 0x000fc600048070ff */
[----:B------:R-:W-:Y:S01]  /*483c0*/  STL [R1+0x28fc], R28 ;  /* 0x0028fc1c01007387 */ /* 0x000fe20000100800 */
[----:B0-----:R-:W-:-:S03]  /*483d0*/  F2FP.SATFINITE.E4M3.F32.PACK_AB_MERGE_C R2, R24, R25, RZ ;  /* 0x000000191802723e */ /* 0x001fc600048070ff */
[----:B------:R-:W-:Y:S04]  /*483e0*/  STL [R1+0x28b8], R26 ;  /* 0x0028b81a01007387 */ /* 0x000fe80000100800 */
[----:B------:R0:W-:Y:S01]  /*483f0*/  STL [R1+0x28bc], R2 ;  /* 0x0028bc0201007387 */ /* 0x0001e20000100800 */
[----:B------:R-:W-:-:S05]  /*48400*/  F2FP.SATFINITE.E4M3.F32.PACK_AB_MERGE_C R12, R12, R19, RZ ;  /* 0x000000130c0c723e */ /* 0x000fca00048070ff */
[----:B------:R0:W-:Y:S01]  /*48410*/  STL [R1+0x2864], R12 ;  /* 0x0028640c01007387 */ /* 0x0001e20000100800 */
[----:B------:R-:W-:-:S03]  /*48420*/  F2FP.SATFINITE.E4M3.F32.PACK_AB_MERGE_C R9, R9, R11, RZ ;  /* 0x0000000b0909723e */ /* 0x000fc600048070ff */
[----:B------:R-:W2:Y:S04]  /*48430*/  LDL.LU R19, [R1+0x3f0] ;  /* 0x0003f00001137983 */ /* 0x000ea80000300800 */
[----:B------:R1:W-:Y:S01]  /*48440*/  STL [R1+0x2874], R9 ;  /* 0x0028740901007387 */ /* 0x0003e20000100800 */
[----:B0-----:R-:W-:-:S03]  /*48450*/  F2FP.SATFINITE.E4M3.F32.PACK_AB_MERGE_C R2, R6, R7, RZ ;  /* 0x000000070602723e */ /* 0x001fc600048070ff */
[----:B------:R-:W2:Y:S04]  /*48460*/  LDL.LU R12, [R1+0x3f4] ;  /* 0x0003f400010c7983 */ /* 0x000ea80000300800 */
[----:B------:R2:W-:Y:S04]  /*48470*/  STL [R1+0x2820], R2 ;  /* 0x0028200201007387 */ /* 0x0005e80000100800 */
[----:B------:R-:W2:Y:S04]  /*48480*/  LDL.LU R11, [R1+0x3f8] ;  /* 0x0003f800010b7983 */ /* 0x000ea80000300800 */
[----:B-1----:R-:W2:Y:S04]  /*48490*/  LDL.LU R9, [R1+0x3fc] ;  /* 0x0003fc0001097983 */ /* 0x002ea80000300800 */
[----:B------:R-:W2:Y:S04]  /*484a0*/  LDL.LU R7, [R1+0x3e0] ;  /* 0x0003e00001077983 */ /* 0x000ea80000300800 */
[----:B------:R-:W2:Y:S01]  /*484b0*/  LDL.LU R6, [R1+0x3e4] ;  /* 0x0003e40001067983 */ /* 0x000ea20000300800 */
[----:B----4-:R-:W-:-:S05]  /*484c0*/  F2FP.SATFINITE.E4M3.F32.PACK_AB_MERGE_C R22, R22, R23, RZ ;  /* 0x000000171616723e */ /* 0x010fca00048070ff */
[----:B------:R-:W-:Y:S01]  /*484d0*/  STL [R1+0x2830], R22 ;  /* 0x0028301601007387 */ /* 0x000fe20000100800 */
[----:B---3--:R-:W-:-:S03]  /*484e0*/  F2FP.SATFINITE.E4M3.F32.PACK_AB_MERGE_C R16, R16, R17, RZ ;  /* 0x000000111010723e */ /* 0x008fc600048070ff */
[----:B------:R-:W3:Y:S01]  /*484f0*/  LDL.LU R17, [R1+0x3e8] ;  /* 0x0003e80001117983 */ /* 0x000ee20000300800 */
[----:B--2---:R-:W-:-:S03]  /*48500*/  F2FP.SATFINITE.E4M3.F32.PACK_AB_MERGE_C R2, R8, R10, RZ ;  /* 0x0000000a0802723e */ /* 0x004fc600048070ff */
[----:B------:R0:W-:Y:S01]  /*48510*/  STL [R1+0x2420], R16 ;  /* 0x0024201001007387 */ /* 0x0001e20000100800 */
[----:B------:R-:W-:-:S03]  /*48520*/  F2FP.SATFINITE.E4M3.F32.PACK_AB_MERGE_C R20, R20, R21, RZ ;  /* 0x000000151414723e */ /* 0x000fc600048070ff */
[----:B0-----:R-:W3:Y:S04]  /*48530*/  LDL.LU R16, [R1+0x3ec] ;  /* 0x0003ec0001107983 */ /* 0x001ee80000300800 */
[----:B------:R0:W-:Y:S04]  /*48540*/  STL [R1+0x27d0], R2 ;  /* 0x0027d00201007387 */ /* 0x0001e80000100800 */
[----:B------:R-:W2:Y:S04]  /*48550*/  LDL.LU R10, [R1+0x3d0] ;  /* 0x0003d000010a7983 */ /* 0x000ea80000300800 */
[----:B------:R-:W2:Y:S01]  /*48560*/  LDL.LU R8, [R1+0x3d4] ;  /* 0x0003d40001087983 */ /* 0x000ea20000300800 */
[----:B0-----:R-:W-:-:S03]  /*48570*/  F2FP.SATFINITE.E4M3.F32.PACK_AB_MERGE_C R2, R15, R18, RZ ;  /* 0x000000120f02723e */ /* 0x001fc600048070ff */
[----:B------:R-:W-:Y:S01]  /*48580*/  STL [R1+0x11ac], R20 ;  /* 0x0011ac1401007387 */ /* 0x000fe20000100800 */
[----:B------:R-:W-:-:S03]  /*48590*/  F2FP.SATFINITE.E4M3.F32.PACK_AB_MERGE_C R13, R13, R14, RZ ;  /* 0x0000000e0d0d723e */ /* 0x000fc600048070ff */
[----:B------:R0:W-:Y:S04]  /*485a0*/  STL [R1+0x11a4], R2 ;  /* 0x0011a40201007387 */ /* 0x0001e80000100800 */
[----:B------:R-:W-:Y:S01]  /*485b0*/  STL [R1+0x10f8], R13 ;  /* 0x0010f80d01007387 */ /* 0x000fe20000100800 */
[----:B0-----:R-:W-:-:S03]  /*485c0*/  F2FP.SATFINITE.E4M3.F32.PACK_AB_MERGE_C R2, R4, R5, RZ ;  /* 0x000000050402723e */ /* 0x001fc600048070ff */
[----:B------:R-:W4:Y:S04]  /*485d0*/  LDL.LU R5, [R1+0x3d8] ;  /* 0x0003d80001057983 */ /* 0x000f280000300800 */
[----:B------:R-:W4:Y:S04]  /*485e0*/  LDL.LU R4, [R1+0x3dc] ;  /* 0x0003dc0001047983 */ /* 0x000f280000300800 */
[----:B------:R0:W-:Y:S04]  /*485f0*/  STL [R1+0x1188], R2 ;  /* 0x0011880201007387 */ /* 0x0001e80000100800 */
        /* <DEDUP_REMOVED lines=10> */
[----:B------:R-:W-:-:S03]  /*486a0*/  F2FP.SATFINITE.E4M3.F32.PACK_AB_MERGE_C R9, R9, R11, RZ ;  /* 0x0000000b0909723e */ /* 0x000fc600048070ff */
[----:B------:R-:W4:Y:S01]  /*486b0*/  LDL.LU R14, [R1+0x3a8] ;  /* 0x0003a800010e7983 */ /* 0x000f220000300800 */
[----:B0-----:R-:W-:-:S03]  /*486c0*/  F2FP.SATFINITE.E4M3.F32.PACK_AB_MERGE_C R2, R12, R19, RZ ;  /* 0x000000130c02723e */ /* 0x001fc600048070ff */
[----:B------:R-:W4:Y:S01]  /*486d0*/  LDL.LU R13, [R1+0x3ac] ;  /* 0x0003ac00010d7983 */ /* 0x000f220000300800 */
[----:B------:R-:W-:-:S03]  /*486e0*/  F2FP.SATFINITE.E4M3.F32.PACK_AB_MERGE_C R6, R6, R7, RZ ;  /* 0x000000070606723e */ /* 0x000fc600048070ff */
[----:B------:R0:W-:Y:S04]  /*486f0*/  STL [R1], R9 ;  /* 0x0000000901007387 */ /* 0x0001e80000100800 */
[----:B------:R-:W4:Y:S04]  /*48700*/  LDL.LU R12, [R1+0x390] ;  /* 0x00039000010c7983 */ /* 0x000f280000300800 */
[----:B------:R-:W4:Y:S04]  /*48710*/  LDL.LU R11, [R1+0x394] ;  /* 0x00039400010b7983 */ /* 0x000f280000300800 */
[----:B------:R1:W-:Y:S04]  /*48720*/  STL [R1+0x254c], R6 ;  /* 0x00254c0601007387 */ /* 0x0003e80000100800 */
[----:B------:R-:W4:Y:S04]  /*48730*/  LDL.LU R22, [R1+0x398] ;  /* 0x0003980001167983 */ /* 0x000f280000300800 */
[----:B0-----:R-:W4:Y:S04]  /*48740*/  LDL.LU R9, [R1+0x39c] ;  /* 0x00039c0001097983 */ /* 0x001f280000300800 */
[----:B------:R-:W4:Y:S04]  /*48750*/  LDL.LU R7, [R1+0x380] ;  /* 0x0003800001077983 */ /* 0x000f280000300800 */
[----:B-1----:R-:W4:Y:S04]  /*48760*/  LDL.LU R6, [R1+0x384] ;  /* 0x0003840001067983 */ /* 0x002f280000300800 */
[----:B------:R-:W4:Y:S01]  /*48770*/  LDL.LU R21, [R1+0x388] ;  /* 0x0003880001157983 */ /* 0x000f220000300800 */
[----:B---3--:R-:W-:-:S05]  /*48780*/  F2FP.SATFINITE.E4M3.F32.PACK_AB_MERGE_C R16, R16, R17, RZ ;  /* 0x000000111010723e */ /* 0x008fca00048070ff */
[----:B------:R-:W-:Y:S04]  /*48790*/  STL [R1+0x2564], R16 ;  /* 0x0025641001007387 */ /* 0x000fe80000100800 */
[----:B------:R-:W3:Y:S01]  /*487a0*/  LDL.LU R20, [R1+0x38c] ;  /* 0x00038c0001147983 */ /* 0x000ee20000300800 */
[----:B--2---:R-:W-:-:S05]  /*487b0*/  F2FP.SATFINITE.E4M3.F32.PACK_AB_MERGE_C R8, R8, R10, RZ ;  /* 0x0000000a0808723e */ /* 0x004fca00048070ff */
[----:B------:R0:W-:Y:S04]  /*487c0*/  STL [R1+0x24f0], R8 ;  /* 0x0024f00801007387 */ /* 0x0001e80000100800 */
[----:B------:R-:W2:Y:S04]  /*487d0*/  LDL.LU R19, [R1+0x370] ;  /* 0x0003700001137983 */ /* 0x000ea80000300800 */
[----:B0-----:R-:W2:Y:S04]  /*487e0*/  LDL.LU R8, [R1+0x374] ;  /* 0x0003740001087983 */ /* 0x001ea80000300800 */
[----:B------:R-:W2:Y:S04]  /*487f0*/  LDL.LU R16, [R1+0x378] ;  /* 0x0003780001107983 */ /* 0x000ea80000300800 */
[----:B------:R-:W2:Y:S01]  /*48800*/  LDL.LU R10, [R1+0x37c] ;  /* 0x00037c00010a7983 */ /* 0x000ea20000300800 */
[----:B----4-:R-:W-:-:S03]  /*48810*/  F2FP.SATFINITE.E4M3.F32.PACK_AB_MERGE_C R4, R4, R5, RZ ;  /* 0x000000050404723e */ /* 0x010fc600048070ff */
[----:B------:R-:W4:Y:S04]  /*48820*/  LDL R17, [R1+0x10fc] ;  /* 0x0010fc0001117983 */ /* 0x000f280000100800 */
[----:B------:R-:W4:Y:S01]  /*48830*/  LDL.LU R5, [R1+0x360] ;  /* 0x0003600001057983 */ /* 0x000f220000300800 */
[----:B------:R-:W-:-:S03]  /*48840*/  F2FP.SATFINITE.E4M3.F32.PACK_AB_MERGE_C R29, R29, R30, RZ ;  /* 0x0000001e1d1d723e */ /* 0x000fc600048070ff */
[----:B------:R0:W-:Y:S01]  /*48850*/  STL [R1+0x24f4], R4 ;  /* 0x0024f40401007387 */ /* 0x0001e20000100800 */
[----:B------:R-:W-:-:S03]  /*48860*/  F2FP.SATFINITE.E4M3.F32.PACK_AB_MERGE_C R27, R27, R28, RZ ;  /* 0x0000001c1b1b723e */ /* 0x000fc600048070ff */
[----:B0-----:R-:W4:Y:S01]  /*48870*/  LDL.LU R4, [R1+0x364] ;  /* 0x0003640001047983 */ /* 0x001f220000300800 */
[----:B------:R-:W-:-:S03]  /*48880*/  F2FP.SATFINITE.E4M3.F32.PACK_AB_MERGE_C R26, R18, R26, RZ ;  /* 0x0000001a121a723e */ /* 0x000fc600048070ff */
[----:B------:R-:W-:Y:S01]  /*48890*/  STL [R1+0x24e0], R29 ;  /* 0x0024e01d01007387 */ /* 0x000fe20000100800 */
[----:B------:R-:W0:Y:S03]  /*488a0*/  LDC R18, c[0x0][0x3b4] ;  /* 0x0000ed00ff127b82 */ /* 0x000e260000000800 */
[----:B------:R-:W-:Y:S01]  /*488b0*/  STL [R1+0x24e4], R27 ;  /* 0x0024e41b01007387 */ /* 0x000fe20000100800 */
[----:B------:R-:W-:-:S03]  /*488c0*/  F2FP.SATFINITE.E4M3.F32.PACK_AB_MERGE_C R24, R24, R25, RZ ;  /* 0x000000191818723e */ /* 0x000fc600048070ff */
[----:B------:R-:W-:Y:S04]  /*488d0*/  STL [R1+0x24cc], R26 ;  /* 0x0024cc1a01007387 */ /* 0x000fe80000100800 */
[----:B------:R-:W-:Y:S01]  /*488e0*/  STL [R1+0x25e4], R24 ;  /* 0x0025e41801007387 */ /* 0x000fe20000100800 */
[----:B------:R-:W-:-:S03]  /*488f0*/  F2FP.SATFINITE.E4M3.F32.PACK_AB_MERGE_C R23, R15, R23, RZ ;  /* 0x000000170f17723e */ /* 0x000fc600048070ff */
[----:B------:R-:W4:Y:S04]  /*48900*/  LDL.LU R15, [R1+0x368] ;  /* 0x00036800010f7983 */ /* 0x000f280000300800 */
[----:B------:R1:W-:Y:S01]  /*48910*/  STL [R1+0x24c0], R23 ;  /* 0x0024c01701007387 */ /* 0x0003e20000100800 */
[----:B------:R-:W-:-:S03]  /*48920*/  F2FP.SATFINITE.E4M3.F32.PACK_AB_MERGE_C R13, R13, R14, RZ ;  /* 0x0000000e0d0d723e */ /* 0x000fc600048070ff */
[----:B------:R-:W4:Y:S04]  /*48930*/  LDL.LU R14, [R1+0x36c] ;  /* 0x00036c00010e7983 */ /* 0x000f280000300800 */
[----:B------:R1:W-:Y:S02]  /*48940*/  STL [R1+0x25e8], R13 ;  /* 0x0025e80d01007387 */ /* 0x0003e40000100800 */
[----:B-1----:R-:W-:Y:S02]  /*48950*/  F2FP.SATFINITE.E4M3.F32.PACK_AB_MERGE_C R23, R11, R12, RZ ;  /* 0x0000000c0b17723e */ /* 0x002fe400048070ff */
[----:B------:R-:W4:Y:S01]  /*48960*/  LDL.LU R12, [R1+0x350] ;  /* 0x00035000010c7983 */ /* 0x000f220000300800 */
[----:B------:R-:W1:Y:S03]  /*48970*/  LDC R13, c[0x0][0x3b4] ;  /* 0x0000ed00ff0d7b82 */ /* 0x000e660000000800 */
[----:B------:R-:W4:Y:S01]  /*48980*/  LDL.LU R11, [R1+0x354] ;  /* 0x00035400010b7983 */ /* 0x000f220000300800 */
[----:B------:R-:W-:-:S03]  /*48990*/  F2FP.SATFINITE.E4M3.F32.PACK_AB_MERGE_C R22, R9, R22, RZ ;  /* 0x000000160916723e */ /* 0x000fc600048070ff */
[----:B------:R-:W-:Y:S04]  /*489a0*/  STL [R1+0x24b0], R23 ;  /* 0x0024b01701007387 */ /* 0x000fe80000100800 */
[----:B------:R-:W4:Y:S01]  /*489b0*/  LDL.LU R9, [R1+0x358] ;  /* 0x0003580001097983 */ /* 0x000f220000300800 */
[----:B------:R-:W-:-:S03]  /*489c0*/  F2FP.SATFINITE.E4M3.F32.PACK_AB_MERGE_C R7, R6, R7, RZ ;  /* 0x000000070607723e */ /* 0x000fc600048070ff */
[----:B------:R-:W-:Y:S04]  /*489d0*/  STL [R1+0x24b4], R22 ;  /* 0x0024b41601007387 */ /* 0x000fe80000100800 */
[----:B------:R-:W4:Y:S04]  /*489e0*/  LDL.LU R6, [R1+0x35c] ;  /* 0x00035c0001067983 */ /* 0x000f280000300800 */
[----:B------:R0:W-:Y:S02]  /*489f0*/  STL [R1+0x2424], R7 ;  /* 0x0024240701007387 */ /* 0x0001e40000100800 */
[----:B0-----:R-:W0:Y:S01]  /*48a00*/  LDC R7, c[0x0][0x3b4] ;  /* 0x0000ed00ff077b82 */ /* 0x001e220000000800 */
[----:B---3--:R-:W-:-:S05]  /*48a10*/  F2FP.SATFINITE.E4M3.F32.PACK_AB_MERGE_C R20, R20, R21, RZ ;  /* 0x000000151414723e */ /* 0x008fca00048070ff */
[----:B------:R-:W-:Y:S01]  /*48a20*/  STL [R1+0x247c], R20 ;  /* 0x00247c1401007387 */ /* 0x000fe20000100800 */
[----:B--2---:R-:W-:Y:S02]  /*48a30*/  F2FP.SATFINITE.E4M3.F32.PACK_AB_MERGE_C R19, R8, R19, RZ ;  /* 0x000000130813723e */ /* 0x004fe400048070ff */
[----:B------:R-:W2:Y:S01]  /*48a40*/  LDC R8, c[0x0][0x3b4] ;  /* 0x0000ed00ff087b82 */ /* 0x000ea20000000800 */
[----:B------:R-:W-:Y:S02]  /*48a50*/  F2FP.SATFINITE.E4M3.F32.PACK_AB_MERGE_C R16, R10, R16, RZ ;  /* 0x000000100a10723e */ /* 0x000fe400048070ff */
[----:B------:R3:W-:Y:S05]  /*48a60*/  STL [R1+0x2748], R19 ;  /* 0x0027481301007387 */ /* 0x0007ea0000100800 */
[----:B------:R-:W0:Y:S01]  /*48a70*/  LDC R10, c[0x0][0x3b4] ;  /* 0x0000ed00ff0a7b82 */ /* 0x000e220000000800 */
[----:B------:R-:W-:Y:S01]  /*48a80*/  STL [R1+0x274c], R16 ;  /* 0x00274c1001007387 */ /* 0x000fe20000100800 */
[----:B----4-:R-:W-:-:S02]  /*48a90*/  F2FP.SATFINITE.E4M3.F32.PACK_AB_MERGE_C R4, R4, R5, RZ ;  /* 0x000000050404723e */ /* 0x010fc400048070ff */
[----:B------:R-:W-:-:S03]  /*48aa0*/  F2FP.SATFINITE.E4M3.F32.PACK_AB_MERGE_C R14, R14, R15, RZ ;  /* 0x0000000f0e0e723e */ /* 0x000fc600048070ff */
[----:B------:R4:W-:Y:S01]  /*48ab0*/  STL [R1+0x28d8], R4 ;  /* 0x0028d80401007387 */ /* 0x0009e20000100800 */
[----:B------:R-:W-:-:S03]  /*48ac0*/  F2FP.SATFINITE.E4M3.F32.PACK_AB_MERGE_C R11, R11, R12, RZ ;  /* 0x0000000c0b0b723e */ /* 0x000fc600048070ff */
[----:B------:R-:W-:Y:S01]  /*48ad0*/  STL [R1+0x28e0], R14 ;  /* 0x0028e00e01007387 */ /* 0x000fe20000100800 */
[----:B------:R-:W-:-:S03]  /*48ae0*/  F2FP.SATFINITE.E4M3.F32.PACK_AB_MERGE_C R9, R6, R9, RZ ;  /* 0x000000090609723e */ /* 0x000fc600048070ff */
[----:B------:R-:W-:Y:S01]  /*48af0*/  STL [R1+0x28a0], R11 ;  /* 0x0028a00b01007387 */ /* 0x000fe20000100800 */
[----:B---3--:R-:W-:Y:S01]  /*48b00*/  IMAD R19, R17, UR36, RZ ;  /* 0x0000002411137c24 */ /* 0x008fe2000f8e02ff */
[----:B------:R-:W3:Y:S01]  /*48b10*/  LDCU.64 UR36, c[0x0][0x390] ;  /* 0x00007200ff2477ac */ /* 0x000ee20008000a00 */
[----:B------:R-:W0:Y:S01]  /*48b20*/  LDC R5, c[0x0][0x3b4] ;  /* 0x0000ed00ff057b82 */ /* 0x000e220000000800 */
[----:B------:R-:W2:Y:S04]  /*48b30*/  LDL.LU R27, [R1+0x340] ;  /* 0x00034000011b7983 */ /* 0x000ea80000300800 */
[----:B------:R-:W2:Y:S03]  /*48b40*/  LDL.LU R6, [R1+0x344] ;  /* 0x0003440001067983 */ /* 0x000ea60000300800 */
[----:B----4-:R-:W4:Y:S01]  /*48b50*/  LDC R4, c[0x0][0x3b4] ;  /* 0x0000ed00ff047b82 */ /* 0x010f220000000800 */
[----:B------:R-:W-:Y:S04]  /*48b60*/  STL [R1+0x28a4], R9 ;  /* 0x0028a40901007387 */ /* 0x000fe80000100800 */
[----:B------:R-:W3:Y:S04]  /*48b70*/  LDL.LU R22, [R1+0x348] ;  /* 0x0003480001167983 */ /* 0x000ee80000300800 */
[----:B------:R-:W3:Y:S04]  /*48b80*/  LDL.LU R21, [R1+0x34c] ;  /* 0x00034c0001157983 */ /* 0x000ee80000300800 */
[----:B------:R-:W3:Y:S04]  /*48b90*/  LDL R20, [R1+0x1030] ;  /* 0x0010300001147983 */ /* 0x000ee80000100800 */
        /* <DEDUP_REMOVED lines=8> */
[----:B------:R-:W4:Y:S04]  /*48c20*/  LDL R35, [R1+0x310] ;  /* 0x0003100001237983 */ /* 0x000f280000100800 */
[----:B------:R-:W4:Y:S04]  /*48c30*/  LDL R34, [R1+0x314] ;  /* 0x0003140001227983 */ /* 0x000f280000100800 */
[----:B------:R-:W4:Y:S04]  /*48c40*/  LDL.LU R33, [R1+0x2158] ;  /* 0x0021580001217983 */ /* 0x000f280000300800 */
[----:B------:R-:W4:Y:S04]  /*48c50*/  LDL R32, [R1+0x318] ;  /* 0x0003180001207983 */ /* 0x000f280000100800 */
[----:B------:R-:W4:Y:S04]  /*48c60*/  LDL.LU R31, [R1+0x31c] ;  /* 0x00031c00011f7983 */ /* 0x000f280000300800 */
[----:B------:R-:W4:Y:S04]  /*48c70*/  LDL R30, [R1+0x300] ;  /* 0x00030000011e7983 */ /* 0x000f280000100800 */
[----:B------:R-:W4:Y:S04]  /*48c80*/  LDL R28, [R1+0x304] ;  /* 0x00030400011c7983 */ /* 0x000f280000100800 */
[----:B------:R-:W4:Y:S04]  /*48c90*/  LDL R26, [R1+0x308] ;  /* 0x00030800011a7983 */ /* 0x000f280000100800 */
[----:B------:R-:W4:Y:S04]  /*48ca0*/  LDL R25, [R1+0x30c] ;  /* 0x00030c0001197983 */ /* 0x000f280000100800 */
[----:B------:R-:W4:Y:S04]  /*48cb0*/  LDL.LU R24, [R1+0x1020] ;  /* 0x0010200001187983 */ /* 0x000f280000300800 */
[----:B------:R-:W4:Y:S01]  /*48cc0*/  LDL.LU R23, [R1+0x1024] ;  /* 0x0010240001177983 */ /* 0x000f220000300800 */
[----:B--2---:R-:W-:-:S05]  /*48cd0*/  F2FP.SATFINITE.E4M3.F32.PACK_AB_MERGE_C R27, R6, R27, RZ ;  /* 0x0000001b061b723e */ /* 0x004fca00048070ff */
[----:B------:R2:W-:Y:S04]  /*48ce0*/  STL [R1+0x2844], R27 ;  /* 0x0028441b01007387 */ /* 0x0005e80000100800 */
[----:B--2---:R-:W2:Y:S01]  /*48cf0*/  LDL.LU R27, [R1+0x215c] ;  /* 0x00215c00011b7983 */ /* 0x004ea20000300800 */
[----:B---3--:R-:W-:-:S03]  /*48d00*/  F2FP.SATFINITE.E4M3.F32.PACK_AB_MERGE_C R21, R21, R22, RZ ;  /* 0x000000161515723e */ /* 0x008fc600048070ff */
[----:B------:R-:W3:Y:S04]  /*48d10*/  LDL.LU R22, [R1+0x2160] ;  /* 0x0021600001167983 */ /* 0x000ee80000300800 */
[----:B------:R0:W-:Y:S04]  /*48d20*/  STL [R1+0x2854], R21 ;  /* 0x0028541501007387 */ /* 0x0001e80000100800 */
[----:B0-----:R-:W3:Y:S01]  /*48d30*/  LDL.LU R21, [R1+0x2164] ;  /* 0x0021640001157983 */ /* 0x001ee20000300800 */
[----:B------:R-:W-:Y:S01]  /*48d40*/  IADD3 R16, P0, PT, R19, UR40, RZ ;  /* 0x0000002813107c10 */ /* 0x000fe2000ff1e0ff */
[----:B------:R-:W-:-:S03]  /*48d50*/  IMAD R18, R18, 0x20, R19 ;  /* 0x0000002012127824 */ /* 0x000fc600078e0213 */
[----:B------:R-:W-:Y:S01]  /*48d60*/  LEA.HI.X.SX32 R19, R19, UR41, 0x1, P0 ;  /* 0x0000002913137c11 */ /* 0x000fe200080f0eff */
[----:B-1----:R-:W-:Y:S01]  /*48d70*/  IMAD R13, R13, 0x20, R18 ;  /* 0x000000200d0d7824 */ /* 0x002fe200078e0212 */
[C---:B------:R-:W-:Y:S01]  /*48d80*/  IADD3 R17, P0, PT, R18.reuse, UR42, RZ ;  /* 0x0000002a12117c10 */ /* 0x040fe2000ff1e0ff */
[----:B------:R-:W0:Y:S02]  /*48d90*/  LDCU.64 UR40, c[0x0][0x390] ;  /* 0x00007200ff2877ac */ /* 0x000e240008000a00 */
[----:B------:R-:W-:Y:S01]  /*48da0*/  IMAD R7, R7, 0x20, R13 ;  /* 0x0000002007077824 */ /* 0x000fe200078e020d */
[----:B------:R-:W-:Y:S01]  /*48db0*/  LEA.HI.X.SX32 R18, R18, UR43, 0x1, P0 ;  /* 0x0000002b12127c11 */ /* 0x000fe200080f0eff */
[----:B------:R-:W1:Y:S01]  /*48dc0*/  LDCU.64 UR42, c[0x0][0x390] ;  /* 0x00007200ff2a77ac */ /* 0x000e620008000a00 */
[----:B------:R-:W-:-:S04]  /*48dd0*/  IADD3 R15, P0, PT, R13, UR44, RZ ;  /* 0x0000002c0d0f7c10 */ /* 0x000fc8000ff1e0ff */
[----:B------:R-:W-:Y:S01]  /*48de0*/  LEA.HI.X.SX32 R13, R13, UR45, 0x1, P0 ;  /* 0x0000002d0d0d7c11 */ /* 0x000fe200080f0eff */
[----:B------:R-:W-:Y:S01]  /*48df0*/  IMAD R8, R8, 0x20, R7 ;  /* 0x0000002008087824 */ /* 0x000fe200078e0207 */
[C---:B------:R-:W-:Y:S01]  /*48e00*/  IADD3 R14, P0, PT, R7.reuse, UR36, RZ ;  /* 0x00000024070e7c10 */ /* 0x040fe2000ff1e0ff */
[----:B------:R-:W1:Y:S03]  /*48e10*/  LDCU.64 UR44, c[0x0][0x390] ;  /* 0x00007200ff2c77ac */ /* 0x000e660008000a00 */
[----:B------:R-:W-:Y:S01]  /*48e20*/  LEA.HI.X.SX32 R7, R7, UR37, 0x1, P0 ;  /* 0x0000002507077c11 */ /* 0x000fe200080f0eff */
[----:B------:R-:W4:Y:S01]  /*48e30*/  LDCU.64 UR36, c[0x0][0x398] ;  /* 0x00007300ff2477ac */ /* 0x000f220008000a00 */
[----:B------:R-:W-:Y:S01]  /*48e40*/  IMAD R10, R10, 0x20, R8 ;  /* 0x000000200a0a7824 */ /* 0x000fe200078e0208 */
[----:B------:R-:W-:-:S04]  /*48e50*/  IADD3 R9, P0, PT, R8, UR38, RZ ;  /* 0x0000002608097c10 */ /* 0x000fc8000ff1e0ff */
[----:B0-----:R-:W-:Y:S02]  /*48e60*/  IADD3 R11, P1, PT, R10, UR40, RZ ;  /* 0x000000280a0b7c10 */ /* 0x001fe4000ff3e0ff */
[----:B------:R-:W-:Y:S01]  /*48e70*/  LEA.HI.X.SX32 R8, R8, UR39, 0x1, P0 ;  /* 0x0000002708087c11 */ /* 0x000fe200080f0eff */
[----:B------:R-:W2:Y:S01]  /*48e80*/  LDCU.64 UR38, c[0x0][0x398] ;  /* 0x00007300ff2677ac */ /* 0x000ea20008000a00 */
[----:B------:R-:W-:Y:S01]  /*48e90*/  IMAD R5, R5, 0x20, R10 ;  /* 0x0000002005057824 */ /* 0x000fe200078e020a */
[----:B------:R-:W-:Y:S01]  /*48ea0*/  LEA.HI.X.SX32 R10, R10, UR41, 0x1, P1 ;  /* 0x000000290a0a7c11 */ /* 0x000fe200088f0eff */
[----:B------:R-:W3:Y:S01]  /*48eb0*/  LDCU.64 UR40, c[0x0][0x398] ;  /* 0x00007300ff2877ac */ /* 0x000ee20008000a00 */
[----:B----4-:R-:W-:Y:S01]  /*48ec0*/  ISETP.GE.AND P1, PT, R33, UR37, PT ;  /* 0x0000002521007c0c */ /* 0x010fe2000bf26270 */
[----:B------:R-:W-:Y:S01]  /*48ed0*/  IMAD R4, R4, 0x20, R5 ;  /* 0x0000002004047824 */ /* 0x000fe200078e0205 */
[C---:B-1----:R-:W-:Y:S02]  /*48ee0*/  IADD3 R12, P0, PT, R5.reuse, UR42, RZ ;  /* 0x0000002a050c7c10 */ /* 0x042fe4000ff1e0ff */
[----:B-----5:R-:W-:Y:S01]  /*48ef0*/  LOP3.LUT R0, R0, 0xfdffffff, RZ, 0xc0, !PT ;  /* 0xfdffffff00007812 */ /* 0x020fe200078ec0ff */
[----:B------:R-:W-:Y:S01]  /*48f00*/  IMAD R20, R20, UR61, RZ ;  /* 0x0000003d14147c24 */ /* 0x000fe2000f8e02ff */
[----:B------:R-:W-:Y:S01]  /*48f10*/  LEA.HI.X.SX32 R5, R5, UR43, 0x1, P0 ;  /* 0x0000002b05057c11 */ /* 0x000fe200080f0eff */
[----:B------:R-:W0:Y:S01]  /*48f20*/  LDCU.64 UR42, c[0x0][0x398] ;  /* 0x00007300ff2a77ac */ /* 0x000e220008000a00 */
[----:B------:R-:W-:-:S02]  /*48f30*/  F2FP.SATFINITE.E4M3.F32.PACK_AB_MERGE_C R38, R42, R43, RZ ;  /* 0x0000002b2a26723e */ /* 0x000fc400048070ff */
[----:B------:R-:W-:Y:S01]  /*48f40*/  F2FP.SATFINITE.E4M3.F32.PACK_AB_MERGE_C R40, R40, R41, RZ ;  /* 0x000000292828723e */ /* 0x000fe200048070ff */
[----:B------:R-:W1:Y:S02]  /*48f50*/  LDCU UR61, c[0x0][0x3b8] ;  /* 0x00007700ff3d77ac */ /* 0x000e640008000800 */
[----:B------:R-:W-:Y:S02]  /*48f60*/  @P1 LOP3.LUT R0, R0, 0x2000000, RZ, 0xfc, !PT ;  /* 0x0200000000001812 */ /* 0x000fe400078efcff */
[----:B------:R-:W-:Y:S01]  /*48f70*/  F2FP.SATFINITE.E4M3.F32.PACK_AB_MERGE_C R36, R36, R37, RZ ;  /* 0x000000252424723e */ /* 0x000fe200048070ff */
[----:B------:R-:W4:Y:S01]  /*48f80*/  LDCU UR37, c[0x0][0x3b8] ;  /* 0x00007700ff2577ac */ /* 0x000f220008000800 */
[----:B------:R-:W-:Y:S01]  /*48f90*/  LOP3.LUT R0, R0, 0xfeffffff, RZ, 0xc0, !PT ;  /* 0xfeffffff00007812 */ /* 0x000fe200078ec0ff */
[----:B------:R0:W-:Y:S01]  /*48fa0*/  STL [R1+0x280c], R38 ;  /* 0x00280c2601007387 */ /* 0x0001e20000100800 */
[----:B------:R-:W-:Y:S02]  /*48fb0*/  F2FP.SATFINITE.E4M3.F32.PACK_AB_MERGE_C R34, R34, R35, RZ ;  /* 0x000000232222723e */ /* 0x000fe400048070ff */
[----:B------:R-:W-:Y:S01]  /*48fc0*/  F2FP.SATFINITE.E4M3.F32.PACK_AB_MERGE_C R31, R31, R32, RZ ;  /* 0x000000201f1f723e */ /* 0x000fe200048070ff */
[----:B------:R-:W-:Y:S01]  /*48fd0*/  STL [R1+0x2904], R40 ;  /* 0x0029042801007387 */ /* 0x000fe20000100800 */
[----:B------:R-:W-:-:S02]  /*48fe0*/  IADD3 R6, P0, PT, R4, UR44, RZ ;  /* 0x0000002c04067c10 */ /* 0x000fc4000ff1e0ff */
[----:B0-----:R-:W-:Y:S01]  /*48ff0*/  F2FP.SATFINITE.E4M3.F32.PACK_AB_MERGE_C R38, R29, R39, RZ ;  /* 0x000000271d26723e */ /* 0x001fe200048070ff */
[----:B------:R-:W-:Y:S01]  /*49000*/  VIADD R29, R20, UR63 ;  /* 0x0000003f141d7c36 */ /* 0x000fe20008000000 */
[----:B------:R-:W-:Y:S01]  /*49010*/  LEA.HI.X.SX32 R4, R4, UR45, 0x1, P0 ;  /* 0x0000002d04047c11 */ /* 0x000fe200080f0eff */
[----:B------:R-:W0:Y:S02]  /*49020*/  LDCU UR63, c[0x0][0x3b8] ;  /* 0x00007700ff3f77ac */ /* 0x000e240008000800 */
[----:B------:R-:W-:Y:S01]  /*49030*/  STL [R1+0x2718], R38 ;  /* 0x0027182601007387 */ /* 0x000fe20000100800 */
[----:B------:R-:W-:Y:S01]  /*49040*/  F2FP.SATFINITE.E4M3.F32.PACK_AB_MERGE_C R28, R28, R30, RZ ;  /* 0x0000001e1c1c723e */ /* 0x000fe200048070ff */
[----:B------:R-:W0:Y:S02]  /*49050*/  LDCU.64 UR44, c[0x0][0x398] ;  /* 0x00007300ff2c77ac */ /* 0x000e240008000a00 */
[----:B------:R-:W-:Y:S04]  /*49060*/  STL [R1+0x2908], R36 ;  /* 0x0029082401007387 */ /* 0x000fe80000100800 */
[----:B------:R1:W-:Y:S04]  /*49070*/  STL [R1+0x3ec], R34 ;  /* 0x0003ec2201007387 */ /* 0x0003e80000100800 */
[----:B------:R0:W-:Y:S01]  /*49080*/  STL [R1+0x3f0], R31 ;  /* 0x0003f01f01007387 */ /* 0x0001e20000100800 */
[----:B------:R-:W-:-:S02]  /*49090*/  F2FP.SATFINITE.E4M3.F32.PACK_AB_MERGE_C R25, R25, R26, RZ ;  /* 0x0000001a1919723e */ /* 0x000fc400048070ff */
[----:B-1----:R-:W-:Y:S02]  /*490a0*/  IADD3 R34, P0, PT, R20, R16, RZ ;  /* 0x0000001014227210 */ /* 0x002fe40007f1e0ff */
[----:B0-----:R-:W-:Y:S02]  /*490b0*/  SHF.R.S32.HI R31, RZ, 0x1f, R20 ;  /* 0x0000001fff1f7819 */ /* 0x001fe40000011414 */
[----:B------:R-:W-:Y:S02]  /*490c0*/  F2FP.SATFINITE.E4M3.F32.PACK_AB_MERGE_C R49, R23, R24, RZ ;  /* 0x000000181731723e */ /* 0x000fe400048070ff */
[----:B------:R-:W-:Y:S01]  /*490d0*/  SHF.R.S32.HI R30, RZ, 0x1f, R29 ;  /* 0x0000001fff1e7819 */ /* 0x000fe2000001141d */
[----:B------:R-:W-:Y:S01]  /*490e0*/  IMAD.X R35, R31, 0x1, R19, P0 ;  /* 0x000000011f237824 */ /* 0x000fe200000e0613 */
[----:B------:R-:W-:Y:S01]  /*490f0*/  STL [R1+0x3b0], R28 ;  /* 0x0003b01c01007387 */ /* 0x000fe20000100800 */
[----:B------:R-:W-:-:S03]  /*49100*/  IADD3 R36, P0, PT, R29, R17, RZ ;  /* 0x000000111d247210 */ /* 0x000fc60007f1e0ff */
[----:B------:R0:W-:Y:S04]  /*49110*/  STL [R1+0x3b4], R25 ;  /* 0x0003b41901007387 */ /* 0x0001e80000100800 */
[----:B------:R1:W-:Y:S01]  /*49120*/  STL.64 [R1+0x1f70], R34 ;  /* 0x001f702201007387 */ /* 0x0003e20000100a00 */
[----:B------:R-:W-:Y:S01]  /*49130*/  IMAD.X R37, R30, 0x1, R18, P0 ;  /* 0x000000011e257824 */ /* 0x000fe200000e0612 */
[----:B--2---:R-:W-:Y:S01]  /*49140*/  ISETP.GE.AND P1, PT, R27, UR39, PT ;  /* 0x000000271b007c0c */ /* 0x004fe2000bf26270 */
[----:B------:R-:W2:Y:S01]  /*49150*/  LDCU UR39, c[0x0][0x3b8] ;  /* 0x00007700ff2777ac */ /* 0x000ea20008000800 */
[----:B---3--:R-:W-:-:S11]  /*49160*/  ISETP.GE.AND P2, PT, R22, UR41, PT ;  /* 0x0000002916007c0c */ /* 0x008fd6000bf46270 */
[----:B------:R-:W-:Y:S01]  /*49170*/  @P1 LOP3.LUT R0, R0, 0x1000000, RZ, 0xfc, !PT ;  /* 0x0100000000001812 */ /* 0x000fe200078efcff */
[----:B------:R-:W-:Y:S01]  /*49180*/  VIADD R22, R29, UR62 ;  /* 0x0000003e1d167c36 */ /* 0x000fe20008000000 */
[----:B------:R-:W3:Y:S02]  /*49190*/  LDCU UR41, c[0x0][0x3b8] ;  /* 0x00007700ff2977ac */ /* 0x000ee40008000800 */
[----:B------:R-:W-:Y:S02]  /*491a0*/  LOP3.LUT R0, R0, 0xff7fffff, RZ, 0xc0, !PT ;  /* 0xff7fffff00007812 */ /* 0x000fe400078ec0ff */
[----:B------:R-:W-:Y:S01]  /*491b0*/  ISETP.GE.AND P1, PT, R21, UR43, PT ;  /* 0x0000002b15007c0c */ /* 0x000fe2000bf26270 */
[----:B------:R-:W-:Y:S01]  /*491c0*/  VIADD R27, R22, UR46 ;  /* 0x0000002e161b7c36 */ /* 0x000fe20008000000 */
[----:B------:R-:W-:Y:S01]  /*491d0*/  @P2 LOP3.LUT R0, R0, 0x800000, RZ, 0xfc, !PT ;  /* 0x0080000000002812 */ /* 0x000fe200078efcff */
[----:B------:R-:W1:Y:S03]  /*491e0*/  LDCU UR43, c[0x0][0x3b8] ;  /* 0x00007700ff2b77ac */ /* 0x000e660008000800 */
[----:B------:R-:W-:-:S02]  /*491f0*/  LOP3.LUT R0, R0, 0xffbfffff, RZ, 0xc0, !PT ;  /* 0xffbfffff00007812 */ /* 0x000fc400078ec0ff */
[----:B------:R-:W-:-:S05]  /*49200*/  IADD3 R32, P2, PT, R29, R16, RZ ;  /* 0x000000101d207210 */ /* 0x000fca0007f5e0ff */
[----:B------:R-:W-:Y:S02]  /*49210*/  @P1 LOP3.LUT R0, R0, 0x400000, RZ, 0xfc, !PT ;  /* 0x0040000000001812 */ /* 0x000fe400078efcff */
[----:B------:R-:W-:Y:S01]  /*49220*/  IADD3 R24, P1, PT, R20, R17, RZ ;  /* 0x0000001114187210 */ /* 0x000fe20007f3e0ff */
[----:B------:R-:W-:-:S04]  /*49230*/  IMAD.X R33, R30, 0x1, R19, P2 ;  /* 0x000000011e217824 */ /* 0x000fc800010e0613 */
[C---:B0-----:R-:W-:Y:S01]  /*49240*/  IMAD.X R25, R31.reuse, 0x1, R18, P1 ;  /* 0x000000011f197824 */ /* 0x041fe200008e0612 */
[C---:B-1----:R-:W-:Y:S01]  /*49250*/  IADD3 R34, P1, PT, R20.reuse, R15, RZ ;  /* 0x0000000f14227210 */ /* 0x042fe20007f3e0ff */
[----:B------:R0:W-:Y:S04]  /*49260*/  STL.64 [R1+0x1f38], R32 ;  /* 0x001f382001007387 */ /* 0x0001e80000100a00 */
[----:B------:R-:W-:Y:S01]  /*49270*/  IMAD.X R35, R31, 0x1, R13, P1 ;  /* 0x000000011f237824 */ /* 0x000fe200008e060d */
[----:B------:R-:W-:Y:S01]  /*49280*/  STL.64 [R1+0x1f68], R24 ;  /* 0x001f681801007387 */ /* 0x000fe20000100a00 */
[----:B0-----:R-:W-:-:S03]  /*49290*/  IADD3 R32, P2, PT, R20, R14, RZ ;  /* 0x0000000e14207210 */ /* 0x001fc60007f5e0ff */
[----:B------:R0:W-:Y:S02]  /*492a0*/  STL.64 [R1+0x1f30], R36 ;  /* 0x001f302401007387 */ /* 0x0001e40000100a00 */
[----:B------:R-:W-:Y:S02]  /*492b0*/  IMAD.X R33, R31, 0x1, R7, P2 ;  /* 0x000000011f217824 */ /* 0x000fe400010e0607 */
[----:B------:R1:W-:Y:S01]  /*492c0*/  STL.64 [R1+0x1f60], R34 ;  /* 0x001f602201007387 */ /* 0x0003e20000100a00 */
[----:B0-----:R-:W-:-:S03]  /*492d0*/  IADD3 R36, P1, PT, R29, R15, RZ ;  /* 0x0000000f1d247210 */ /* 0x001fc60007f3e0ff */
[----:B------:R0:W-:Y:S01]  /*492e0*/  STL.64 [R1+0x1f58], R32 ;  /* 0x001f582001007387 */ /* 0x0001e20000100a00 */
[----:B-1----:R-:W-:Y:S01]  /*492f0*/  IADD3 R34, P0, PT, R29, R14, RZ ;  /* 0x0000000e1d227210 */ /* 0x002fe20007f1e0ff */
[----:B------:R-:W-:-:S04]  /*49300*/  IMAD.X R37, R30, 0x1, R13, P1 ;  /* 0x000000011e257824 */ /* 0x000fc800008e060d */
[----:B------:R-:W-:Y:S01]  /*49310*/  IMAD.X R35, R30, 0x1, R7, P0 ;  /* 0x000000011e237824 */ /* 0x000fe200000e0607 */
[----:B0-----:R-:W-:Y:S01]  /*49320*/  IADD3 R32, P2, PT, R20, R9, RZ ;  /* 0x0000000914207210 */ /* 0x001fe20007f5e0ff */
[----:B------:R0:W-:Y:S01]  /*49330*/  STL.64 [R1+0x1f28], R36 ;  /* 0x001f282401007387 */ /* 0x0001e20000100a00 */
[----:B------:R-:W-:-:S03]  /*49340*/  SHF.R.S32.HI R25, RZ, 0x1f, R22 ;  /* 0x0000001fff197819 */ /* 0x000fc60000011416 */
[----:B------:R-:W-:Y:S01]  /*49350*/  IMAD.X R33, R31, 0x1, R8, P2 ;  /* 0x000000011f217824 */ /* 0x000fe200010e0608 */
[----:B------:R1:W-:Y:S01]  /*49360*/  STL.64 [R1+0x1f20], R34 ;  /* 0x001f202201007387 */ /* 0x0003e20000100a00 */
[----:B0-----:R-:W-:Y:S02]  /*49370*/  IADD3 R36, P1, PT, R22, R16, RZ ;  /* 0x0000001016247210 */ /* 0x001fe40007f3e0ff */
[----:B-1----:R-:W-:-:S03]  /*49380*/  IADD3 R34, P2, PT, R29, R9, RZ ;  /* 0x000000091d227210 */ /* 0x002fc60007f5e0ff */
[----:B------:R-:W-:Y:S01]  /*49390*/  IMAD.X R37, R25, 0x1, R19, P1 ;  /* 0x0000000119257824 */ /* 0x000fe200008e0613 */
[----:B------:R0:W-:Y:S01]  /*493a0*/  STL.64 [R1+0x1f50], R32 ;  /* 0x001f502001007387 */ /* 0x0001e20000100a00 */
[----:B------:R-:W-:-:S03]  /*493b0*/  IMAD.X R35, R30, 0x1, R8, P2 ;  /* 0x000000011e237824 */ /* 0x000fc600010e0608 */
[----:B------:R-:W-:Y:S04]  /*493c0*/  STL.64 [R1+0x1f00], R36 ;  /* 0x001f002401007387 */ /* 0x000fe80000100a00 */
[----:B------:R1:W-:Y:S01]  /*493d0*/  STL.64 [R1+0x1f18], R34 ;  /* 0x001f182201007387 */ /* 0x0003e20000100a00 */
[----:B0-----:R-:W-:-:S05]  /*493e0*/  IADD3 R32, P0, PT, R22, R17, RZ ;  /* 0x0000001116207210 */ /* 0x001fca0007f1e0ff */
[----:B------:R-:W-:Y:S01]  /*493f0*/  IMAD.X R33, R25, 0x1, R18, P0 ;  /* 0x0000000119217824 */ /* 0x000fe200000e0612 */
[----:B-1----:R-:W-:Y:S02]  /*49400*/  IADD3 R34, P2, PT, R20, R11, RZ ;  /* 0x0000000b14227210 */ /* 0x002fe40007f5e0ff */
[----:B------:R-:W-:-:S03]  /*49410*/  IADD3 R36, P1, PT, R22, R15, RZ ;  /* 0x0000000f16247210 */ /* 0x000fc60007f3e0ff */
[----:B------:R-:W-:Y:S01]  /*49420*/  IMAD.X R35, R31, 0x1, R10, P2 ;  /* 0x000000011f237824 */ /* 0x000fe200010e060a */
[----:B------:R0:W-:Y:S01]  /*49430*/  STL.64 [R1+0x1ef8], R32 ;  /* 0x001ef82001007387 */ /* 0x0001e20000100a00 */
[----:B------:R-:W-:-:S03]  /*49440*/  IMAD.X R37, R25, 0x1, R13, P1 ;  /* 0x0000000119257824 */ /* 0x000fc600008e060d */
[----:B------:R1:W-:Y:S01]  /*49450*/  STL.64 [R1+0x1f48], R34 ;  /* 0x001f482201007387 */ /* 0x0003e20000100a00 */
[----:B0-----:R-:W-:Y:S02]  /*49460*/  IADD3 R32, P0, PT, R29, R11, RZ ;  /* 0x0000000b1d207210 */ /* 0x001fe40007f1e0ff */
[----:B-1----:R-:W-:-:S03]  /*49470*/  IADD3 R34, P1, PT, R22, R14, RZ ;  /* 0x0000000e16227210 */ /* 0x002fc60007f3e0ff */
[----:B------:R-:W-:Y:S01]  /*49480*/  IMAD.X R33, R30, 0x1, R10, P0 ;  /* 0x000000011e217824 */ /* 0x000fe200000e060a */
[----:B------:R0:W-:Y:S01]  /*49490*/  STL.64 [R1+0x1ef0], R36 ;  /* 0x001ef02401007387 */ /* 0x0001e20000100a00 */
[----:B------:R-:W-:-:S03]  /*494a0*/  IMAD.X R35, R25, 0x1, R7, P1 ;  /* 0x0000000119237824 */ /* 0x000fc600008e0607 */
[----:B------:R1:W-:Y:S01]  /*494b0*/  STL.64 [R1+0x1f10], R32 ;  /* 0x001f102001007387 */ /* 0x0003e20000100a00 */
[----:B------:R-:W-:-:S03]  /*494c0*/  SHF.R.S32.HI R28, RZ, 0x1f, R27 ;  /* 0x0000001fff1c7819 */ /* 0x000fc6000001141b */
[----:B------:R2:W-:Y:S01]  /*494d0*/  STL.64 [R1+0x1ee8], R34 ;  /* 0x001ee82201007387 */ /* 0x0005e20000100a00 */
[----:B0-----:R-:W-:Y:S02]  /*494e0*/  IADD3 R36, P0, PT, R22, R9, RZ ;  /* 0x0000000916247210 */ /* 0x001fe40007f1e0ff */
[----:B-1----:R-:W-:-:S03]  /*494f0*/  IADD3 R32, P2, PT, R27, R16, RZ ;  /* 0x000000101b207210 */ /* 0x002fc60007f5e0ff */
[----:B------:R-:W-:Y:S01]  /*49500*/  IMAD.X R37, R25, 0x1, R8, P0 ;  /* 0x0000000119257824 */ /* 0x000fe200000e0608 */
[----:B--2---:R-:W-:Y:S01]  /*49510*/  IADD3 R34, P1, PT, R27, R17, RZ ;  /* 0x000000111b227210 */ /* 0x004fe20007f3e0ff */
[----:B------:R-:W-:-:S03]  /*49520*/  IMAD.X R33, R28, 0x1, R19, P2 ;  /* 0x000000011c217824 */ /* 0x000fc600010e0613 */
[----:B------:R0:W-:Y:S01]  /*49530*/  STL.64 [R1+0x1ee0], R36 ;  /* 0x001ee02401007387 */ /* 0x0001e20000100a00 */
[----:B------:R-:W-:-:S03]  /*49540*/  IMAD.X R35, R28, 0x1, R18, P1 ;  /* 0x000000011c237824 */ /* 0x000fc600008e0612 */
[----:B------:R1:W-:Y:S04]  /*49550*/  STL.64 [R1+0x1ec8], R32 ;  /* 0x001ec82001007387 */ /* 0x0003e80000100a00 */
[----:B------:R2:W-:Y:S01]  /*49560*/  STL.64 [R1+0x1ec0], R34 ;  /* 0x001ec02201007387 */ /* 0x0005e20000100a00 */
[----:B0-----:R-:W-:Y:S02]  /*49570*/  IADD3 R36, P0, PT, R27, R15, RZ ;  /* 0x0000000f1b247210 */ /* 0x001fe40007f1e0ff */
[----:B-1----:R-:W-:Y:S02]  /*49580*/  IADD3 R32, P2, PT, R22, R11, RZ ;  /* 0x0000000b16207210 */ /* 0x002fe40007f5e0ff */
[----:B--2---:R-:W-:-:S03]  /*49590*/  IADD3 R34, P1, PT, R20, R12, RZ ;  /* 0x0000000c14227210 */ /* 0x004fc60007f3e0ff */
[----:B------:R-:W-:Y:S02]  /*495a0*/  IMAD.X R33, R25, 0x1, R10, P2 ;  /* 0x0000000119217824 */ /* 0x000fe400010e060a */
[----:B------:R-:W-:Y:S02]  /*495b0*/  IMAD.X R37, R28, 0x1, R13, P0 ;  /* 0x000000011c257824 */ /* 0x000fe400000e060d */
[----:B------:R-:W-:Y:S01]  /*495c0*/  IMAD.X R35, R31, 0x1, R5, P1 ;  /* 0x000000011f237824 */ /* 0x000fe200008e0605 */
[----:B------:R0:W-:Y:S04]  /*495d0*/  STL.64 [R1+0x1ed8], R32 ;  /* 0x001ed82001007387 */ /* 0x0001e80000100a00 */
[----:B------:R-:W-:Y:S04]  /*495e0*/  STL.64 [R1+0x1eb8], R36 ;  /* 0x001eb82401007387 */ /* 0x000fe80000100a00 */
[----:B------:R1:W-:Y:S01]  /*495f0*/  STL.64 [R1+0x1f40], R34 ;  /* 0x001f402201007387 */ /* 0x0003e20000100a00 */
[----:B0-----:R-:W-:-:S02]  /*49600*/  IADD3 R32, P0, PT, R27, R14, RZ ;  /* 0x0000000e1b207210 */ /* 0x001fc40007f1e0ff */
[----:B-1----:R-:W-:-:S03]  /*49610*/  IADD3 R34, P2, PT, R29, R12, RZ ;  /* 0x0000000c1d227210 */ /* 0x002fc60007f5e0ff */
[----:B------:R-:W-:Y:S01]  /*49620*/  IMAD.X R33, R28, 0x1, R7, P0 ;  /* 0x000000011c217824 */ /* 0x000fe200000e0607 */
[----:B------:R-:W-:Y:S01]  /*49630*/  IADD3 R36, P1, PT, R27, R9, RZ ;  /* 0x000000091b247210 */ /* 0x000fe20007f3e0ff */
[----:B------:R-:W-:-:S03]  /*49640*/  IMAD.X R35, R30, 0x1, R5, P2 ;  /* 0x000000011e237824 */ /* 0x000fc600010e0605 */
[----:B------:R0:W-:Y:S01]  /*49650*/  STL.64 [R1+0x1eb0], R32 ;  /* 0x001eb02001007387 */ /* 0x0001e20000100a00 */
[----:B------:R-:W-:-:S03]  /*49660*/  IMAD.X R37, R28, 0x1, R8, P1 ;  /* 0x000000011c257824 */ /* 0x000fc600008e0608 */
[----:B------:R1:W-:Y:S01]  /*49670*/  STL.64 [R1+0x1f08], R34 ;  /* 0x001f082201007387 */ /* 0x0003e20000100a00 */
[C---:B------:R-:W-:Y:S01]  /*49680*/  VIADD R23, R27.reuse, UR47 ;  /* 0x0000002f1b177c36 */ /* 0x040fe20008000000 */
[----:B------:R-:W2:Y:S01]  /*49690*/  LDCU.64 UR46, c[0x0][0x398] ;  /* 0x00007300ff2e77ac */ /* 0x000ea20008000a00 */
        /* <DEDUP_REMOVED lines=15> */
[----:B------:R-:W-:Y:S04]  /*49790*/  STL.64 [R1+0x1e90], R32 ;  /* 0x001e902001007387 */ /* 0x000fe80000100a00 */
[----:B------:R1:W-:Y:S01]  /*497a0*/  STL.64 [R1+0x1e88], R34 ;  /* 0x001e882201007387 */ /* 0x0003e20000100a00 */
[----:B0-----:R-:W-:Y:S02]  /*497b0*/  IADD3 R36, P2, PT, R23, R15, RZ ;  /* 0x0000000f17247210 */ /* 0x001fe40007f5e0ff */
[----:B-1----:R-:W-:-:S03]  /*497c0*/  IADD3 R34, P1, PT, R20, R6, RZ ;  /* 0x0000000614227210 */ /* 0x002fc60007f3e0ff */
[----:B------:R-:W-:Y:S01]  /*497d0*/  IMAD.X R37, R26, 0x1, R13, P2 ;  /* 0x000000011a257824 */ /* 0x000fe200010e060d */
[----:B------:R-:W-:Y:S01]  /*497e0*/  IADD3 R32, P0, PT, R23, R14, RZ ;  /* 0x0000000e17207210 */ /* 0x000fe20007f1e0ff */
[----:B------:R-:W-:-:S03]  /*497f0*/  IMAD.X R35, R31, 0x1, R4, P1 ;  /* 0x000000011f237824 */ /* 0x000fc600008e0604 */
[----:B------:R-:W-:Y:S01]  /*49800*/  STL.64 [R1+0x1e80], R36 ;  /* 0x001e802401007387 */ /* 0x000fe20000100a00 */
[----:B------:R-:W-:-:S03]  /*49810*/  IMAD.X R33, R26, 0x1, R7, P0 ;  /* 0x000000011a217824 */ /* 0x000fc600000e0607 */
[----:B------:R0:W-:Y:S04]  /*49820*/  STL.64 [R1+0x1e60], R34 ;  /* 0x001e602201007387 */ /* 0x0001e80000100a00 */
[----:B------:R1:W-:Y:S01]  /*49830*/  STL.64 [R1+0x1e78], R32 ;  /* 0x001e782001007387 */ /* 0x0003e20000100a00 */
[----:B0-----:R-:W-:Y:S02]  /*49840*/  IADD3 R34, P2, PT, R29, R6, RZ ;  /* 0x000000061d227210 */ /* 0x001fe40007f5e0ff */
[----:B------:R-:W-:-:S03]  /*49850*/  IADD3 R36, P1, PT, R23, R9, RZ ;  /* 0x0000000917247210 */ /* 0x000fc60007f3e0ff */
[----:B------:R-:W-:Y:S01]  /*49860*/  IMAD.X R35, R30, 0x1, R4, P2 ;  /* 0x000000011e237824 */ /* 0x000fe200010e0604 */
[----:B-1----:R-:W-:Y:S01]  /*49870*/  IADD3 R32, P0, PT, R22, R6, RZ ;  /* 0x0000000616207210 */ /* 0x002fe20007f1e0ff */
[C---:B------:R-:W-:Y:S01]  /*49880*/  IMAD.X R37, R26.reuse, 0x1, R8, P1 ;  /* 0x000000011a257824 */ /* 0x040fe200008e0608 */
[----:B------:R-:W-:Y:S02]  /*49890*/  IADD3 R30, P2, PT, R23, R12, RZ ;  /* 0x0000000c171e7210 */ /* 0x000fe40007f5e0ff */
[----:B------:R0:W-:Y:S01]  /*498a0*/  STL.64 [R1+0x1e38], R34 ;  /* 0x001e382201007387 */ /* 0x0001e20000100a00 */
[----:B------:R-:W-:Y:S02]  /*498b0*/  IMAD.X R33, R25, 0x1, R4, P0 ;  /* 0x0000000119217824 */ /* 0x000fe400000e0604 */
[C---:B------:R-:W-:Y:S01]  /*498c0*/  VIADD R21, R23.reuse, UR43 ;  /* 0x0000002b17157c36 */ /* 0x040fe20008000000 */
[----:B------:R-:W-:Y:S01]  /*498d0*/  STL.64 [R1+0x1e50], R36 ;  /* 0x001e502401007387 */ /* 0x000fe20000100a00 */
[----:B------:R-:W-:Y:S01]  /*498e0*/  IMAD.X R31, R26, 0x1, R5, P2 ;  /* 0x000000011a1f7824 */ /* 0x000fe200010e0605 */
[----:B------:R-:W-:Y:S01]  /*498f0*/  LOP3.LUT R0, R0, 0xffdfffff, RZ, 0xc0, !PT ;  /* 0xffdfffff00007812 */ /* 0x000fe200078ec0ff */
[----:B------:R-:W1:Y:S01]  /*49900*/  LDCU UR43, c[0x0][0x398] ;  /* 0x00007300ff2b77ac */ /* 0x000e620008000800 */
[----:B0-----:R-:W-:Y:S01]  /*49910*/  IADD3 R34, P1, PT, R23, R11, RZ ;  /* 0x0000000b17227210 */ /* 0x001fe20007f3e0ff */
[----:B------:R0:W-:Y:S01]  /*49920*/  STL.64 [R1+0x1e28], R32 ;  /* 0x001e282001007387 */ /* 0x0001e20000100a00 */
[----:B------:R-:W-:-:S03]  /*49930*/  SHF.R.S32.HI R24, RZ, 0x1f, R21 ;  /* 0x0000001fff187819 */ /* 0x000fc60000011415 */
[----:B------:R-:W-:-:S05]  /*49940*/  IMAD.X R35, R26, 0x1, R10, P1 ;  /* 0x000000011a237824 */ /* 0x000fca00008e060a */
[----:B------:R2:W-:Y:S01]  /*49950*/  STL.64 [R1+0x1e18], R34 ;  /* 0x001e182201007387 */ /* 0x0005e20000100a00 */
[----:B0-----:R-:W-:-:S03]  /*49960*/  IADD3 R32, P0, PT, R21, R16, RZ ;  /* 0x0000001015207210 */ /* 0x001fc60007f1e0ff */
[----:B------:R0:W-:Y:S02]  /*49970*/  STL.64 [R1+0x1e08], R30 ;  /* 0x001e081e01007387 */ /* 0x0001e40000100a00 */
[----:B------:R-:W-:Y:S01]  /*49980*/  IMAD.X R33, R24, 0x1, R19, P0 ;  /* 0x0000000118217824 */ /* 0x000fe200000e0613 */
[C---:B--2---:R-:W-:Y:S02]  /*49990*/  IADD3 R34, P1, PT, R21.reuse, R17, RZ ;  /* 0x0000001115227210 */ /* 0x044fe40007f3e0ff */
[----:B0-----:R-:W-:-:S03]  /*499a0*/  IADD3 R30, P2, PT, R21, R15, RZ ;  /* 0x0000000f151e7210 */ /* 0x001fc60007f5e0ff */
[C---:B------:R-:W-:Y:S01]  /*499b0*/  IMAD.X R35, R24.reuse, 0x1, R18, P1 ;  /* 0x0000000118237824 */ /* 0x040fe200008e0612 */
[----:B------:R0:W-:Y:S01]  /*499c0*/  STL.64 [R1+0x1e00], R32 ;  /* 0x001e002001007387 */ /* 0x0001e20000100a00 */
[----:B------:R-:W-:-:S03]  /*499d0*/  IMAD.X R31, R24, 0x1, R13, P2 ;  /* 0x00000001181f7824 */ /* 0x000fc600010e060d */
[----:B------:R-:W-:Y:S04]  /*499e0*/  STL.64 [R1+0x1df8], R34 ;  /* 0x001df82201007387 */ /* 0x000fe80000100a00 */
[----:B------:R2:W-:Y:S01]  /*499f0*/  STL.64 [R1+0x1df0], R30 ;  /* 0x001df01e01007387 */ /* 0x0005e20000100a00 */
[----:B0-----:R-:W-:-:S05]  /*49a00*/  IADD3 R32, P0, PT, R21, R14, RZ ;  /* 0x0000000e15207210 */ /* 0x001fca0007f1e0ff */
[----:B------:R-:W-:Y:S01]  /*49a10*/  IMAD.X R33, R24, 0x1, R7, P0 ;  /* 0x0000000118217824 */ /* 0x000fe200000e0607 */
[-C--:B--2---:R-:W-:Y:S02]  /*49a20*/  IADD3 R30, P2, PT, R27, R6.reuse, RZ ;  /* 0x000000061b1e7210 */ /* 0x084fe40007f5e0ff */
[C---:B------:R-:W-:Y:S02]  /*49a30*/  IADD3 R34, P1, PT, R21.reuse, R9, RZ ;  /* 0x0000000915227210 */ /* 0x040fe40007f3e0ff */
[----:B------:R0:W-:Y:S01]  /*49a40*/  STL.64 [R1+0x1de8], R32 ;  /* 0x001de82001007387 */ /* 0x0001e20000100a00 */
[----:B------:R-:W-:Y:S02]  /*49a50*/  IMAD.X R31, R28, 0x1, R4, P2 ;  /* 0x000000011c1f7824 */ /* 0x000fe400010e0604 */
[----:B------:R-:W-:Y:S01]  /*49a60*/  VIADD R20, R21, UR77 ;  /* 0x0000004d15147c36 */ /* 0x000fe20008000000 */
[----:B------:R-:W-:Y:S01]  /*49a70*/  LOP3.LUT R59, R59, 0xfdffffff, RZ, 0xc0, !PT ;  /* 0xfdffffff3b3b7812 */ /* 0x000fe200078ec0ff */
[----:B------:R-:W-:Y:S01]  /*49a80*/  IMAD.X R35, R24, 0x1, R8, P1 ;  /* 0x0000000118237824 */ /* 0x000fe200008e0608 */
[----:B------:R2:W-:Y:S01]  /*49a90*/  STL.64 [R1+0x1dc8], R30 ;  /* 0x001dc81e01007387 */ /* 0x0005e20000100a00 */
[----:B------:R-:W1:Y:S01]  /*49aa0*/  LDCU UR77, c[0x0][0x398] ;  /* 0x00007300ff4d77ac */ /* 0x000e620008000800 */
[----:B0-----:R-:W-:-:S02]  /*49ab0*/  IADD3 R32, P0, PT, R23, R6, RZ ;  /* 0x0000000617207210 */ /* 0x001fc40007f1e0ff */
[----:B------:R-:W-:-:S03]  /*49ac0*/  SHF.R.S32.HI R25, RZ, 0x1f, R20 ;  /* 0x0000001fff197819 */ /* 0x000fc60000011414 */
[----:B------:R-:W-:Y:S01]  /*49ad0*/  IMAD.X R33, R26, 0x1, R4, P0 ;  /* 0x000000011a217824 */ /* 0x000fe200000e0604 */
[----:B--2---:R-:W-:Y:S02]  /*49ae0*/  IADD3 R30, P2, PT, R21, R11, RZ ;  /* 0x0000000b151e7210 */ /* 0x004fe40007f5e0ff */
[----:B------:R-:W-:Y:S01]  /*49af0*/  IADD3 R28, P1, PT, R20, R16, RZ ;  /* 0x00000010141c7210 */ /* 0x000fe20007f3e0ff */
[----:B------:R-:W-:Y:S02]  /*49b00*/  STL.64 [R1+0x1de0], R34 ;  /* 0x001de02201007387 */ /* 0x000fe40000100a00 */
[----:B------:R-:W-:Y:S02]  /*49b10*/  IMAD.X R31, R24, 0x1, R10, P2 ;  /* 0x00000001181f7824 */ /* 0x000fe400010e060a */
[----:B------:R0:W-:Y:S01]  /*49b20*/  STL.64 [R1+0x1db8], R32 ;  /* 0x001db82001007387 */ /* 0x0001e20000100a00 */
[----:B------:R-:W-:-:S03]  /*49b30*/  IMAD.X R29, R25, 0x1, R19, P1 ;  /* 0x00000001191d7824 */ /* 0x000fc600008e0613 */
[----:B------:R2:W-:Y:S01]  /*49b40*/  STL.64 [R1+0x1da0], R30 ;  /* 0x001da01e01007387 */ /* 0x0005e20000100a00 */
[----:B0-----:R-:W-:-:S03]  /*49b50*/  IADD3 R32, P0, PT, R21, R12, RZ ;  /* 0x0000000c15207210 */ /* 0x001fc60007f1e0ff */
[----:B------:R0:W-:Y:S01]  /*49b60*/  STL.64 [R1+0x1d88], R28 ;  /* 0x001d881c01007387 */ /* 0x0001e20000100a00 */
[----:B--2---:R-:W-:Y:S01]  /*49b70*/  IADD3 R30, P2, PT, R20, R17, RZ ;  /* 0x00000011141e7210 */ /* 0x004fe20007f5e0ff */
[----:B------:R-:W-:Y:S01]  /*49b80*/  IMAD.X R33, R24, 0x1, R5, P0 ;  /* 0x0000000118217824 */ /* 0x000fe200000e0605 */
[----:B------:R-:W-:-:S03]  /*49b90*/  IADD3 R26, P0, PT, R20, R15, RZ ;  /* 0x0000000f141a7210 */ /* 0x000fc60007f1e0ff */
[C---:B------:R-:W-:Y:S01]  /*49ba0*/  IMAD.X R31, R25.reuse, 0x1, R18, P2 ;  /* 0x00000001191f7824 */ /* 0x040fe200010e0612 */
[C---:B0-----:R-:W-:Y:S01]  /*49bb0*/  IADD3 R28, P1, PT, R20.reuse, R14, RZ ;  /* 0x0000000e141c7210 */ /* 0x041fe20007f3e0ff */
[C---:B------:R-:W-:Y:S01]  /*49bc0*/  IMAD.X R27, R25.reuse, 0x1, R13, P0 ;  /* 0x00000001191b7824 */ /* 0x040fe200000e060d */
[----:B------:R-:W-:Y:S03]  /*49bd0*/  STL.64 [R1+0x1d90], R32 ;  /* 0x001d902001007387 */ /* 0x000fe60000100a00 */
[----:B------:R-:W-:Y:S01]  /*49be0*/  IMAD.X R29, R25, 0x1, R7, P1 ;  /* 0x00000001191d7824 */ /* 0x000fe200008e0607 */
[----:B------:R0:W-:Y:S04]  /*49bf0*/  STL.64 [R1+0x1d80], R30 ;  /* 0x001d801e01007387 */ /* 0x0001e80000100a00 */
[----:B------:R2:W-:Y:S04]  /*49c00*/  STL.64 [R1+0x1d78], R26 ;  /* 0x001d781a01007387 */ /* 0x0005e80000100a00 */
[----:B------:R1:W-:Y:S01]  /*49c10*/  STL.64 [R1+0x1d70], R28 ;  /* 0x001d701c01007387 */ /* 0x0003e20000100a00 */
[----:B0-----:R-:W-:-:S02]  /*49c20*/  IADD3 R30, P2, PT, R20, R9, RZ ;  /* 0x00000009141e7210 */ /* 0x001fc40007f5e0ff */
[C---:B--2---:R-:W-:Y:S02]  /*49c30*/  IADD3 R26, P0, PT, R20.reuse, R11, RZ ;  /* 0x0000000b141a7210 */ /* 0x044fe40007f1e0ff */
[----:B-1----:R-:W-:Y:S01]  /*49c40*/  IADD3 R28, P1, PT, R21, R6, RZ ;  /* 0x00000006151c7210 */ /* 0x002fe20007f3e0ff */
[C---:B------:R-:W-:Y:S02]  /*49c50*/  IMAD.X R31, R25.reuse, 0x1, R8, P2 ;  /* 0x00000001191f7824 */ /* 0x040fe400010e0608 */
[----:B------:R-:W-:Y:S01]  /*49c60*/  VIADD R22, R20, UR76 ;  /* 0x0000004c14167c36 */ /* 0x000fe20008000000 */
[----:B------:R-:W0:Y:S01]  /*49c70*/  LDCU UR76, c[0x0][0x398] ;  /* 0x00007300ff4c77ac */ /* 0x000e220008000800 */
[----:B------:R-:W-:Y:S02]  /*49c80*/  IMAD.X R29, R24, 0x1, R4, P1 ;  /* 0x00000001181d7824 */ /* 0x000fe400008e0604 */
[----:B------:R-:W-:Y:S01]  /*49c90*/  IMAD.X R27, R25, 0x1, R10, P0 ;  /* 0x00000001191b7824 */ /* 0x000fe200000e060a */
[----:B------:R-:W-:-:S02]  /*49ca0*/  SHF.R.S32.HI R23, RZ, 0x1f, R22 ;  /* 0x0000001fff177819 */ /* 0x000fc40000011416 */
[----:B------:R1:W-:Y:S04]  /*49cb0*/  STL.64 [R1+0x1d50], R28 ;  /* 0x001d501c01007387 */ /* 0x0003e80000100a00 */
[----:B------:R2:W-:Y:S04]  /*49cc0*/  STL.64 [R1+0x1d68], R30 ;  /* 0x001d681e01007387 */ /* 0x0005e80000100a00 */
[----:B------:R0:W-:Y:S01]  /*49cd0*/  STL.64 [R1+0x1d60], R26 ;  /* 0x001d601a01007387 */ /* 0x0001e20000100a00 */
[----:B-1----:R-:W-:Y:S02]  /*49ce0*/  IADD3 R28, P2, PT, R20, R12, RZ ;  /* 0x0000000c141c7210 */ /* 0x002fe40007f5e0ff */
[----:B--2---:R-:W-:-:S03]  /*49cf0*/  IADD3 R30, P1, PT, R22, R16, RZ ;  /* 0x00000010161e7210 */ /* 0x004fc60007f3e0ff */
[----:B------:R-:W-:Y:S01]  /*49d00*/  IMAD.X R29, R25, 0x1, R5, P2 ;  /* 0x00000001191d7824 */ /* 0x000fe200010e0605 */
[----:B0-----:R-:W-:Y:S01]  /*49d10*/  IADD3 R26, P0, PT, R22, R17, RZ ;  /* 0x00000011161a7210 */ /* 0x001fe20007f1e0ff */
[----:B------:R-:W-:-:S03]  /*49d20*/  IMAD.X R31, R23, 0x1, R19, P1 ;  /* 0x00000001171f7824 */ /* 0x000fc600008e0613 */
[----:B------:R0:W-:Y:S01]  /*49d30*/  STL.64 [R1+0x1d40], R28 ;  /* 0x001d401c01007387 */ /* 0x0001e20000100a00 */
[----:B------:R-:W-:-:S03]  /*49d40*/  IMAD.X R27, R23, 0x1, R18, P0 ;  /* 0x00000001171b7824 */ /* 0x000fc600000e0612 */
[----:B------:R1:W-:Y:S04]  /*49d50*/  STL.64 [R1+0x1d38], R30 ;  /* 0x001d381e01007387 */ /* 0x0003e80000100a00 */
[----:B------:R2:W-:Y:S01]  /*49d60*/  STL.64 [R1+0x1d30], R26 ;  /* 0x001d301a01007387 */ /* 0x0005e20000100a00 */
[C---:B0-----:R-:W-:Y:S02]  /*49d70*/  IADD3 R28, P2, PT, R22.reuse, R15, RZ ;  /* 0x0000000f161c7210 */ /* 0x041fe40007f5e0ff */
[----:B-1----:R-:W-:-:S03]  /*49d80*/  IADD3 R30, P1, PT, R22, R14, RZ ;  /* 0x0000000e161e7210 */ /* 0x002fc60007f3e0ff */
[C---:B------:R-:W-:Y:S01]  /*49d90*/  IMAD.X R29, R23.reuse, 0x1, R13, P2 ;  /* 0x00000001171d7824 */ /* 0x040fe200010e060d */
[----:B--2---:R-:W-:Y:S01]  /*49da0*/  IADD3 R26, P0, PT, R22, R9, RZ ;  /* 0x00000009161a7210 */ /* 0x004fe20007f1e0ff */
[----:B------:R-:W-:-:S03]  /*49db0*/  IMAD.X R31, R23, 0x1, R7, P1 ;  /* 0x00000001171f7824 */ /* 0x000fc600008e0607 */
[----:B------:R0:W-:Y:S01]  /*49dc0*/  STL.64 [R1+0x1d28], R28 ;  /* 0x001d281c01007387 */ /* 0x0001e20000100a00 */
[----:B------:R-:W-:-:S03]  /*49dd0*/  IMAD.X R27, R23, 0x1, R8, P0 ;  /* 0x00000001171b7824 */ /* 0x000fc600000e0608 */
[----:B------:R-:W-:Y:S04]  /*49de0*/  STL.64 [R1+0x1d20], R30 ;  /* 0x001d201e01007387 */ /* 0x000fe80000100a00 */
[----:B------:R1:W-:Y:S01]  /*49df0*/  STL.64 [R1+0x1d18], R26 ;  /* 0x001d181a01007387 */ /* 0x0003e20000100a00 */
[C---:B0-----:R-:W-:Y:S01]  /*49e00*/  IADD3 R28, P2, PT, R22.reuse, R11, RZ ;  /* 0x0000000b161c7210 */ /* 0x041fe20007f5e0ff */
[----:B------:R-:W-:Y:S01]  /*49e10*/  VIADD R21, R22, UR75 ;  /* 0x0000004b16157c36 */ /* 0x000fe20008000000 */
[----:B------:R-:W0:Y:S01]  /*49e20*/  LDCU UR75, c[0x0][0x398] ;  /* 0x00007300ff4b77ac */ /* 0x000e220008000800 */
[----:B-1----:R-:W-:Y:S02]  /*49e30*/  IADD3 R26, P0, PT, R20, R6, RZ ;  /* 0x00000006141a7210 */ /* 0x002fe40007f1e0ff */
[----:B------:R-:W-:Y:S01]  /*49e40*/  IMAD.X R29, R23, 0x1, R10, P2 ;  /* 0x00000001171d7824 */ /* 0x000fe200010e060a */
[----:B------:R-:W-:-:S02]  /*49e50*/  IADD3 R30, P1, PT, R22, R12, RZ ;  /* 0x0000000c161e7210 */ /* 0x000fc40007f3e0ff */
[----:B------:R-:W-:Y:S02]  /*49e60*/  IMAD.X R27, R25, 0x1, R4, P0 ;  /* 0x00000001191b7824 */ /* 0x000fe400000e0604 */
[----:B------:R1:W-:Y:S01]  /*49e70*/  STL.64 [R1+0x1d10], R28 ;  /* 0x001d101c01007387 */ /* 0x0003e20000100a00 */
[----:B------:R-:W-:-:S03]  /*49e80*/  SHF.R.S32.HI R24, RZ, 0x1f, R21 ;  /* 0x0000001fff187819 */ /* 0x000fc60000011415 */
[----:B------:R2:W-:Y:S01]  /*49e90*/  STL.64 [R1+0x1cf0], R26 ;  /* 0x001cf01a01007387 */ /* 0x0005e20000100a00 */
[----:B------:R-:W-:Y:S01]  /*49ea0*/  IMAD.X R31, R23, 0x1, R5, P1 ;  /* 0x00000001171f7824 */ /* 0x000fe200008e0605 */
[----:B-1----:R-:W-:Y:S02]  /*49eb0*/  IADD3 R28, P0, PT, R22, R6, RZ ;  /* 0x00000006161c7210 */ /* 0x002fe40007f1e0ff */
[----:B--2---:R-:W-:-:S03]  /*49ec0*/  IADD3 R26, P2, PT, R21, R16, RZ ;  /* 0x00000010151a7210 */ /* 0x004fc60007f5e0ff */
[----:B------:R-:W-:Y:S01]  /*49ed0*/  IMAD.X R29, R23, 0x1, R4, P0 ;  /* 0x00000001171d7824 */ /* 0x000fe200000e0604 */
[----:B------:R1:W-:Y:S01]  /*49ee0*/  STL.64 [R1+0x1d08], R30 ;  /* 0x001d081e01007387 */ /* 0x0003e20000100a00 */
[----:B------:R-:W-:-:S03]  /*49ef0*/  IMAD.X R27, R24, 0x1, R19, P2 ;  /* 0x00000001181b7824 */ /* 0x000fc600010e0613 */
[----:B------:R2:W-:Y:S04]  /*49f00*/  STL.64 [R1+0x1cd0], R28 ;  /* 0x001cd01c01007387 */ /* 0x0005e80000100a00 */
[----:B------:R0:W-:Y:S01]  /*49f10*/  STL.64 [R1+0x1cc8], R26 ;  /* 0x001cc81a01007387 */ /* 0x0001e20000100a00 */
[C---:B-1----:R-:W-:Y:S02]  /*49f20*/  IADD3 R30, P1, PT, R21.reuse, R17, RZ ;  /* 0x00000011151e7210 */ /* 0x042fe40007f3e0ff */
[----:B--2---:R-:W-:-:S03]  /*49f30*/  IADD3 R28, P0, PT, R21, R15, RZ ;  /* 0x0000000f151c7210 */ /* 0x004fc60007f1e0ff */
[C---:B------:R-:W-:Y:S01]  /*49f40*/  IMAD.X R31, R24.reuse, 0x1, R18, P1 ;  /* 0x00000001181f7824 */ /* 0x040fe200008e0612 */
[C---:B0-----:R-:W-:Y:S01]  /*49f50*/  IADD3 R26, P2, PT, R21.reuse, R14, RZ ;  /* 0x0000000e151a7210 */ /* 0x041fe20007f5e0ff */
[C---:B------:R-:W-:Y:S01]  /*49f60*/  IMAD.X R29, R24.reuse, 0x1, R13, P0 ;  /* 0x00000001181d7824 */ /* 0x040fe200000e060d */
[----:B------:R-:W-:Y:S02]  /*49f70*/  IADD3 R22, P1, PT, R21, R9, RZ ;  /* 0x0000000915167210 */ /* 0x000fe40007f3e0ff */
[----:B------:R0:W-:Y:S01]  /*49f80*/  STL.64 [R1+0x1cc0], R30 ;  /* 0x001cc01e01007387 */ /* 0x0001e20000100a00 */
[C---:B------:R-:W-:Y:S02]  /*49f90*/  IMAD.X R27, R24.reuse, 0x1, R7, P2 ;  /* 0x00000001181b7824 */ /* 0x040fe400010e0607 */
[----:B------:R-:W-:-:S03]  /*49fa0*/  IMAD.X R23, R24, 0x1, R8, P1 ;  /* 0x0000000118177824 */ /* 0x000fc600008e0608 */
[----:B------:R1:W-:Y:S01]  /*49fb0*/  STL.64 [R1+0x1ca8], R26 ;  /* 0x001ca81a01007387 */ /* 0x0003e20000100a00 */
[----:B0-----:R-:W-:-:S03]  /*49fc0*/  IADD3 R30, P0, PT, R21, R11, RZ ;  /* 0x0000000b151e7210 */ /* 0x001fc60007f1e0ff */
[----:B------:R0:W-:Y:S01]  /*49fd0*/  STL.64 [R1+0x1cb0], R28 ;  /* 0x001cb01c01007387 */ /* 0x0001e20000100a00 */
[C---:B------:R-:W-:Y:S01]  /*49fe0*/  VIADD R20, R21.reuse, UR74 ;  /* 0x0000004a15147c36 */ /* 0x040fe20008000000 */
[----:B------:R-:W2:Y:S01]  /*49ff0*/  LDCU UR74, c[0x0][0x398] ;  /* 0x00007300ff4a77ac */ /* 0x000ea20008000800 */
[----:B------:R-:W-:Y:S01]  /*4a000*/  IMAD.X R31, R24, 0x1, R10, P0 ;  /* 0x00000001181f7824 */ /* 0x000fe200000e060a */
[C---:B-1----:R-:W-:Y:S01]  /*4a010*/  IADD3 R26, P2, PT, R21.reuse, R12, RZ ;  /* 0x0000000c151a7210 */ /* 0x042fe20007f5e0ff */
[----:B------:R1:W-:Y:S01]  /*4a020*/  STL.64 [R1+0x1ca0], R22 ;  /* 0x001ca01601007387 */ /* 0x0003e20000100a00 */
[----:B0-----:R-:W-:-:S03]  /*4a030*/  IADD3 R28, P1, PT, R21, R6, RZ ;  /* 0x00000006151c7210 */ /* 0x001fc60007f3e0ff */
[C---:B------:R-:W-:Y:S01]  /*4a040*/  IMAD.X R27, R24.reuse, 0x1, R5, P2 ;  /* 0x00000001181b7824 */ /* 0x040fe200010e0605 */
[----:B------:R0:W-:Y:S01]  /*4a050*/  STL.64 [R1+0x1c98], R30 ;  /* 0x001c981e01007387 */ /* 0x0001e20000100a00 */
[----:B------:R-:W-:Y:S01]  /*4a060*/  IMAD.X R29, R24, 0x1, R4, P1 ;  /* 0x00000001181d7824 */ /* 0x000fe200008e0604 */
[----:B-1----:R-:W-:Y:S02]  /*4a070*/  SHF.R.S32.HI R22, RZ, 0x1f, R20 ;  /* 0x0000001fff167819 */ /* 0x002fe40000011414 */
[----:B------:R1:W-:Y:S01]  /*4a080*/  STL.64 [R1+0x1c90], R26 ;  /* 0x001c901a01007387 */ /* 0x0003e20000100a00 */
[----:B0-----:R-:W-:-:S03]  /*4a090*/  IADD3 R30, P0, PT, R20, R16, RZ ;  /* 0x00000010141e7210 */ /* 0x001fc60007f1e0ff */
[----:B------:R0:W-:Y:S01]  /*4a0a0*/  STL.64 [R1+0x1c80], R28 ;  /* 0x001c801c01007387 */ /* 0x0001e20000100a00 */
[----:B-1----:R-:W-:Y:S01]  /*4a0b0*/  IADD3 R26, P2, PT, R20, R17, RZ ;  /* 0x00000011141a7210 */ /* 0x002fe20007f5e0ff */
[----:B------:R-:W-:Y:S01]  /*4a0c0*/  IMAD.X R31, R22, 0x1, R19, P0 ;  /* 0x00000001161f7824 */ /* 0x000fe200000e0613 */
[C---:B------:R-:W-:Y:S02]  /*4a0d0*/  IADD3 R24, P0, PT, R20.reuse, R14, RZ ;  /* 0x0000000e14187210 */ /* 0x040fe40007f1e0ff */
[----:B0-----:R-:W-:Y:S01]  /*4a0e0*/  IADD3 R28, P1, PT, R20, R15, RZ ;  /* 0x0000000f141c7210 */ /* 0x001fe20007f3e0ff */
[C---:B------:R-:W-:Y:S02]  /*4a0f0*/  IMAD.X R27, R22.reuse, 0x1, R18, P2 ;  /* 0x00000001161b7824 */ /* 0x040fe400010e0612 */
[C---:B------:R-:W-:Y:S02]  /*4a100*/  IMAD.X R25, R22.reuse, 0x1, R7, P0 ;  /* 0x0000000116197824 */ /* 0x040fe400000e0607 */
[----:B------:R-:W-:Y:S01]  /*4a110*/  IMAD.X R29, R22, 0x1, R13, P1 ;  /* 0x00000001161d7824 */ /* 0x000fe200008e060d */
[----:B------:R0:W-:Y:S04]  /*4a120*/  STL.64 [R1+0x1c70], R26 ;  /* 0x001c701a01007387 */ /* 0x0001e80000100a00 */
[----:B------:R-:W-:Y:S04]  /*4a130*/  STL.64 [R1+0x1c78], R30 ;  /* 0x001c781e01007387 */ /* 0x000fe80000100a00 */
[----:B------:R1:W-:Y:S01]  /*4a140*/  STL.64 [R1+0x1c60], R28 ;  /* 0x001c601c01007387 */ /* 0x0003e20000100a00 */
[----:B0-----:R-:W-:-:S03]  /*4a150*/  IADD3 R26, P2, PT, R20, R9, RZ ;  /* 0x00000009141a7210 */ /* 0x001fc60007f5e0ff */
[----:B------:R0:W-:Y:S01]  /*4a160*/  STL.64 [R1+0x1c58], R24 ;  /* 0x001c581801007387 */ /* 0x0001e20000100a00 */
[----:B------:R-:W-:Y:S01]  /*4a170*/  VIADD R21, R20, UR73 ;  /* 0x0000004914157c36 */ /* 0x000fe20008000000 */
[----:B------:R-:W2:Y:S01]  /*4a180*/  LDCU UR73, c[0x0][0x398] ;  /* 0x00007300ff4977ac */ /* 0x000ea20008000800 */
[----:B------:R-:W-:Y:S01]  /*4a190*/  IMAD.X R27, R22, 0x1, R8, P2 ;  /* 0x00000001161b7824 */ /* 0x000fe200010e0608 */
[C---:B-1----:R-:W-:Y:S02]  /*4a1a0*/  IADD3 R28, P1, PT, R20.reuse, R11, RZ ;  /* 0x0000000b141c7210 */ /* 0x042fe40007f3e0ff */
[----:B0-----:R-:W-:-:S03]  /*4a1b0*/  IADD3 R24, P0, PT, R20, R12, RZ ;  /* 0x0000000c14187210 */ /* 0x001fc60007f1e0ff */
[C---:B------:R-:W-:Y:S01]  /*4a1c0*/  IMAD.X R29, R22.reuse, 0x1, R10, P1 ;  /* 0x00000001161d7824 */ /* 0x040fe200008e060a */
        /* <DEDUP_REMOVED lines=14> */
[C---:B0-----:R-:W-:Y:S02]  /*4a2b0*/  IADD3 R26, P2, PT, R21.reuse, R15, RZ ;  /* 0x0000000f151a7210 */ /* 0x041fe40007f5e0ff */
        /* <DEDUP_REMOVED lines=11> */
[C---:B--2---:R-:W-:Y:S01]  /*4a370*/  IADD3 R24, P0, PT, R21.reuse, R6, RZ ;  /* 0x0000000615187210 */ /* 0x044fe20007f1e0ff */
[----:B------:R-:W-:Y:S02]  /*4a380*/  VIADD R20, R21, UR72 ;  /* 0x0000004815147c36 */ /* 0x000fe40008000000 */
[C---:B------:R-:W-:Y:S01]  /*4a390*/  IMAD.X R29, R23.reuse, 0x1, R5, P1 ;  /* 0x00000001171d7824 */ /* 0x040fe200008e0605 */
[----:B------:R0:W-:Y:S01]  /*4a3a0*/  STL.64 [R1+0x1bf0], R26 ;  /* 0x001bf01a01007387 */ /* 0x0001e20000100a00 */
[----:B------:R-:W-:Y:S01]  /*4a3b0*/  IMAD.X R25, R23, 0x1, R4, P0 ;  /* 0x0000000117197824 */ /* 0x000fe200000e0604 */
[----:B------:R-:W-:Y:S01]  /*4a3c0*/  SHF.R.S32.HI R22, RZ, 0x1f, R20 ;  /* 0x0000001fff167819 */ /* 0x000fe20000011414 */
[----:B------:R-:W1:Y:S01]  /*4a3d0*/  LDCU UR72, c[0x0][0x398] ;  /* 0x00007300ff4877ac */ /* 0x000e620008000800 */
[----:B------:R2:W-:Y:S04]  /*4a3e0*/  STL.64 [R1+0x1be8], R28 ;  /* 0x001be81c01007387 */ /* 0x0005e80000100a00 */
[----:B------:R3:W-:Y:S01]  /*4a3f0*/  STL.64 [R1+0x1bd0], R24 ;  /* 0x001bd01801007387 */ /* 0x0007e20000100a00 */
[----:B0-----:R-:W-:-:S02]  /*4a400*/  IADD3 R26, P2, PT, R20, R16, RZ ;  /* 0x00000010141a7210 */ /* 0x001fc40007f5e0ff */
[----:B--2---:R-:W-:-:S03]  /*4a410*/  IADD3 R28, P1, PT, R20, R17, RZ ;  /* 0x00000011141c7210 */ /* 0x004fc60007f3e0ff */
[----:B------:R-:W-:Y:S01]  /*4a420*/  IMAD.X R27, R22, 0x1, R19, P2 ;  /* 0x00000001161b7824 */ /* 0x000fe200010e0613 */
[----:B---3--:R-:W-:Y:S01]  /*4a430*/  IADD3 R24, P0, PT, R20, R15, RZ ;  /* 0x0000000f14187210 */ /* 0x008fe20007f1e0ff */
[----:B------:R-:W-:-:S03]  /*4a440*/  IMAD.X R29, R22, 0x1, R18, P1 ;  /* 0x00000001161d7824 */ /* 0x000fc600008e0612 */
[----:B------:R0:W-:Y:S01]  /*4a450*/  STL.64 [R1+0x1bc8], R26 ;  /* 0x001bc81a01007387 */ /* 0x0001e20000100a00 */
[----:B------:R-:W-:-:S03]  /*4a460*/  IMAD.X R25, R22, 0x1, R13, P0 ;  /* 0x0000000116197824 */ /* 0x000fc600000e060d */
[----:B------:R2:W-:Y:S04]  /*4a470*/  STL.64 [R1+0x1bc0], R28 ;  /* 0x001bc01c01007387 */ /* 0x0005e80000100a00 */
[----:B------:R3:W-:Y:S01]  /*4a480*/  STL.64 [R1+0x1bb0], R24 ;  /* 0x001bb01801007387 */ /* 0x0007e20000100a00 */
[C---:B0-----:R-:W-:Y:S02]  /*4a490*/  IADD3 R26, P2, PT, R20.reuse, R14, RZ ;  /* 0x0000000e141a7210 */ /* 0x041fe40007f5e0ff */
[----:B--2---:R-:W-:-:S03]  /*4a4a0*/  IADD3 R28, P1, PT, R20, R9, RZ ;  /* 0x00000009141c7210 */ /* 0x004fc60007f3e0ff */
[----:B------:R-:W-:Y:S01]  /*4a4b0*/  IMAD.X R27, R22, 0x1, R7, P2 ;  /* 0x00000001161b7824 */ /* 0x000fe200010e0607 */
[----:B---3--:R-:W-:Y:S01]  /*4a4c0*/  IADD3 R24, P0, PT, R20, R11, RZ ;  /* 0x0000000b14187210 */ /* 0x008fe20007f1e0ff */
[----:B------:R-:W-:-:S03]  /*4a4d0*/  IMAD.X R29, R22, 0x1, R8, P1 ;  /* 0x00000001161d7824 */ /* 0x000fc600008e0608 */
[----:B------:R0:W-:Y:S01]  /*4a4e0*/  STL.64 [R1+0x1ba8], R26 ;  /* 0x001ba81a01007387 */ /* 0x0001e20000100a00 */
[----:B------:R-:W-:Y:S02]  /*4a4f0*/  VIADD R21, R20, UR71 ;  /* 0x0000004714157c36 */ /* 0x000fe40008000000 */
[----:B------:R-:W-:Y:S01]  /*4a500*/  IMAD.X R25, R22, 0x1, R10, P0 ;  /* 0x0000000116197824 */ /* 0x000fe200000e060a */
[----:B------:R2:W-:Y:S02]  /*4a510*/  STL.64 [R1+0x1ba0], R28 ;  /* 0x001ba01c01007387 */ /* 0x0005e40000100a00 */
[----:B------:R-:W-:Y:S02]  /*4a520*/  SHF.R.S32.HI R23, RZ, 0x1f, R21 ;  /* 0x0000001fff177819 */ /* 0x000fe40000011415 */
[----:B------:R3:W-:Y:S01]  /*4a530*/  STL.64 [R1+0x1b98], R24 ;  /* 0x001b981801007387 */ /* 0x0007e20000100a00 */
[C---:B0-----:R-:W-:Y:S02]  /*4a540*/  IADD3 R26, P2, PT, R20.reuse, R12, RZ ;  /* 0x0000000c141a7210 */ /* 0x041fe40007f5e0ff */
[----:B--2---:R-:W-:-:S03]  /*4a550*/  IADD3 R28, P1, PT, R20, R6, RZ ;  /* 0x00000006141c7210 */ /* 0x004fc60007f3e0ff */
[C---:B------:R-:W-:Y:S01]  /*4a560*/  IMAD.X R27, R22.reuse, 0x1, R5, P2 ;  /* 0x00000001161b7824 */ /* 0x040fe200010e0605 */
        /* <DEDUP_REMOVED lines=19> */
[----:B------:R-:W-:Y:S02]  /*4a6a0*/  IMAD.X R29, R23, 0x1, R10, P1 ;  /* 0x00000001171d7824 */ /* 0x000fe400008e060a */
[----:B------:R-:W-:Y:S01]  /*4a6b0*/  VIADD R20, R21, UR70 ;  /* 0x0000004615147c36 */ /* 0x000fe20008000000 */
[----:B------:R0:W-:Y:S01]  /*4a6c0*/  STL.64 [R1+0x1b50], R26 ;  /* 0x001b501a01007387 */ /* 0x0001e20000100a00 */
[----:B------:R-:W-:Y:S01]  /*4a6d0*/  IMAD.X R25, R23, 0x1, R5, P0 ;  /* 0x0000000117197824 */ /* 0x000fe200000e0605 */
[----:B------:R-:W2:Y:S02]  /*4a6e0*/  LDCU.64 UR70, c[0x0][0x398] ;  /* 0x00007300ff4677ac */ /* 0x000ea40008000a00 */
[----:B------:R3:W-:Y:S01]  /*4a6f0*/  STL.64 [R1+0x1b48], R28 ;  /* 0x001b481c01007387 */ /* 0x0007e20000100a00 */
[----:B------:R-:W-:-:S03]  /*4a700*/  SHF.R.S32.HI R22, RZ, 0x1f, R20 ;  /* 0x0000001fff167819 */ /* 0x000fc60000011414 */
[----:B------:R1:W-:Y:S01]  /*4a710*/  STL.64 [R1+0x1b40], R24 ;  /* 0x001b401801007387 */ /* 0x0003e20000100a00 */
[----:B0-----:R-:W-:Y:S02]  /*4a720*/  IADD3 R26, P2, PT, R21, R6, RZ ;  /* 0x00000006151a7210 */ /* 0x001fe40007f5e0ff */
[----:B---3--:R-:W-:-:S03]  /*4a730*/  IADD3 R28, P1, PT, R20, R16, RZ ;  /* 0x00000010141c7210 */ /* 0x008fc60007f3e0ff */
[----:B------:R-:W-:Y:S01]  /*4a740*/  IMAD.X R27, R23, 0x1, R4, P2 ;  /* 0x00000001171b7824 */ /* 0x000fe200010e0604 */
[----:B-1----:R-:W-:Y:S01]  /*4a750*/  IADD3 R24, P0, PT, R20, R17, RZ ;  /* 0x0000001114187210 */ /* 0x002fe20007f1e0ff */
        /* <DEDUP_REMOVED lines=17> */
[C---:B---3--:R-:W-:Y:S01]  /*4a870*/  IADD3 R24, P0, PT, R20.reuse, R6, RZ ;  /* 0x0000000614187210 */ /* 0x048fe20007f1e0ff */
[----:B------:R-:W-:Y:S02]  /*4a880*/  VIADD R21, R20, UR69 ;  /* 0x0000004514157c36 */ /* 0x000fe40008000000 */
[C---:B------:R-:W-:Y:S02]  /*4a890*/  IMAD.X R29, R22.reuse, 0x1, R5, P1 ;  /* 0x00000001161d7824 */ /* 0x040fe400008e0605 */
[----:B------:R-:W-:Y:S01]  /*4a8a0*/  IMAD.X R25, R22, 0x1, R4, P0 ;  /* 0x0000000116197824 */ /* 0x000fe200000e0604 */
[----:B------:R0:W-:Y:S01]  /*4a8b0*/  STL.64 [R1+0x1af0], R26 ;  /* 0x001af01a01007387 */ /* 0x0001e20000100a00 */
[----:B------:R-:W-:-:S03]  /*4a8c0*/  SHF.R.S32.HI R23, RZ, 0x1f, R21 ;  /* 0x0000001fff177819 */ /* 0x000fc60000011415 */
        /* <DEDUP_REMOVED lines=17> */
[----:B------:R-:W-:Y:S01]  /*4a9e0*/  VIADD R20, R21, UR68 ;  /* 0x0000004415147c36 */ /* 0x000fe20008000000 */
[----:B------:R-:W1:Y:S01]  /*4a9f0*/  LDCU.64 UR68, c[0x0][0x398] ;  /* 0x00007300ff4477ac */ /* 0x000e620008000a00 */
[----:B------:R-:W-:Y:S01]  /*4aa00*/  IMAD.X R25, R23, 0x1, R10, P0 ;  /* 0x0000000117197824 */ /* 0x000fe200000e060a */
[----:B------:R3:W-:Y:S02]  /*4aa10*/  STL.64 [R1+0x1aa0], R28 ;  /* 0x001aa01c01007387 */ /* 0x0007e40000100a00 */
[----:B------:R-:W-:Y:S02]  /*4aa20*/  SHF.R.S32.HI R22, RZ, 0x1f, R20 ;  /* 0x0000001fff167819 */ /* 0x000fe40000011414 */
[----:B------:R1:W-:Y:S01]  /*4aa30*/  STL.64 [R1+0x1a98], R24 ;  /* 0x001a981801007387 */ /* 0x0003e20000100a00 */
[C---:B0-----:R-:W-:Y:S02]  /*4aa40*/  IADD3 R26, P2, PT, R21.reuse, R12, RZ ;  /* 0x0000000c151a7210 */ /* 0x041fe40007f5e0ff */
[----:B---3--:R-:W-:-:S03]  /*4aa50*/  IADD3 R28, P1, PT, R21, R6, RZ ;  /* 0x00000006151c7210 */ /* 0x008fc60007f3e0ff */
[C---:B------:R-:W-:Y:S01]  /*4aa60*/  IMAD.X R27, R23.reuse, 0x1, R5, P2 ;  /* 0x00000001171b7824 */ /* 0x040fe200010e0605 */
        /* <DEDUP_REMOVED lines=19> */
[----:B------:R-:W-:Y:S02]  /*4aba0*/  IMAD.X R29, R22, 0x1, R10, P1 ;  /* 0x00000001161d7824 */ /* 0x000fe400008e060a */
[----:B------:R-:W-:Y:S02]  /*4abb0*/  VIADD R21, R20, UR67 ;  /* 0x0000004314157c36 */ /* 0x000fe40008000000 */
[----:B------:R-:W-:Y:S01]  /*4abc0*/  IMAD.X R25, R22, 0x1, R5, P0 ;  /* 0x0000000116197824 */ /* 0x000fe200000e0605 */
[----:B------:R0:W-:Y:S02]  /*4abd0*/  STL.64 [R1+0x1a50], R26 ;  /* 0x001a501a01007387 */ /* 0x0001e40000100a00 */
[----:B------:R-:W-:Y:S02]  /*4abe0*/  SHF.R.S32.HI R23, RZ, 0x1f, R21 ;  /* 0x0000001fff177819 */ /* 0x000fe40000011415 */
[----:B------:R1:W-:Y:S04]  /*4abf0*/  STL.64 [R1+0x1a48], R28 ;  /* 0x001a481c01007387 */ /* 0x0003e80000100a00 */
[----:B------:R3:W-:Y:S01]  /*4ac00*/  STL.64 [R1+0x1a40], R24 ;  /* 0x001a401801007387 */ /* 0x0007e20000100a00 */
[----:B0-----:R-:W-:-:S02]  /*4ac10*/  IADD3 R26, P2, PT, R20, R6, RZ ;  /* 0x00000006141a7210 */ /* 0x001fc40007f5e0ff */
        /* <DEDUP_REMOVED lines=101> */
[C---:B------:R-:W-:Y:S01]  /*4b270*/  IMAD.X R29, R22.reuse, 0x1, R5, P1 ;  /* 0x00000001161d7824 */ /* 0x040fe200008e0605 */
[----:B------:R0:W-:Y:S01]  /*4b280*/  STL.64 [R1+0x18f8], R26 ;  /* 0x0018f81a01007387 */ /* 0x0001e20000100a00 */
[----:B------:R-:W-:Y:S01]  /*4b290*/  IMAD.X R25, R22, 0x1, R4, P0 ;  /* 0x0000000116197824 */ /* 0x000fe200000e0604 */
[----:B------:R-:W-:Y:S01]  /*4b2a0*/  SHF.R.S32.HI R23, RZ, 0x1f, R21 ;  /* 0x0000001fff177819 */ /* 0x000fe20000011415 */
[----:B------:R-:W1:Y:S01]  /*4b2b0*/  LDCU.64 UR58, c[0x0][0x398] ;  /* 0x00007300ff3a77ac */ /* 0x000e620008000a00 */
[----:B------:R3:W-:Y:S04]  /*4b2c0*/  STL.64 [R1+0x18f0], R28 ;  /* 0x0018f01c01007387 */ /* 0x0007e80000100a00 */
[----:B------:R2:W-:Y:S01]  /*4b2d0*/  STL.64 [R1+0x18e0], R24 ;  /* 0x0018e01801007387 */ /* 0x0005e20000100a00 */
[----:B0-----:R-:W-:-:S02]  /*4b2e0*/  IADD3 R26, P2, PT, R21, R16, RZ ;  /* 0x00000010151a7210 */ /* 0x001fc40007f5e0ff */
[----:B---3--:R-:W-:-:S03]  /*4b2f0*/  IADD3 R28, P1, PT, R21, R17, RZ ;  /* 0x00000011151c7210 */ /* 0x008fc60007f3e0ff */
        /* <DEDUP_REMOVED lines=1047> */
[----:B------:R-:W1:Y:S01]  /*4f470*/  LDCU UR4, c[0x0][0x3b8] ;  /* 0x00007700ff0477ac */ /* 0x000e620008000800 */
        /* <DEDUP_REMOVED lines=78> */
[----:B------:R-:W-:Y:S01]  /*4f960*/  VIADD R20, R21, UR61 ;  /* 0x0000003d15147c36 */ /* 0x000fe20008000000 */
[----:B------:R-:W2:Y:S01]  /*4f970*/  LDCU.64 UR60, c[0x0][0x398] ;  /* 0x00007300ff3c77ac */ /* 0x000ea20008000a00 */
        /* <DEDUP_REMOVED lines=27> */
[----:B------:R-:W-:Y:S01]  /*4fb30*/  VIADD R21, R20, UR63 ;  /* 0x0000003f14157c36 */ /* 0x000fe20008000000 */
[----:B------:R0:W-:Y:S01]  /*4fb40*/  STL.64 [R1+0x2040], R26 ;  /* 0x0020401a01007387 */ /* 0x0001e20000100a00 */
[----:B------:R-:W-:Y:S01]  /*4fb50*/  IMAD.X R25, R22, 0x1, R5, P0 ;  /* 0x0000000116197824 */ /* 0x000fe200000e0605 */
[----:B------:R-:W1:Y:S02]  /*4fb60*/  LDCU.64 UR62, c[0x0][0x398] ;  /* 0x00007300ff3e77ac */ /* 0x000e640008000a00 */
        /* <DEDUP_REMOVED lines=25> */
[----:B----4-:R-:W-:Y:S02]  /*4fd00*/  VIADD R20, R21, UR37 ;  /* 0x0000002515147c36 */ /* 0x010fe40008000000 */
[C---:B------:R-:W-:Y:S01]  /*4fd10*/  IMAD.X R29, R23.reuse, 0x1, R5, P1 ;  /* 0x00000001171d7824 */ /* 0x040fe200008e0605 */
[----:B------:R0:W-:Y:S01]  /*4fd20*/  STL.64 [R1+0x2088], R26 ;  /* 0x0020881a01007387 */ /* 0x0001e20000100a00 */
[----:B------:R-:W-:Y:S01]  /*4fd30*/  IMAD.X R25, R23, 0x1, R4, P0 ;  /* 0x0000000117197824 */ /* 0x000fe200000e0604 */
[----:B------:R-:W-:Y:S01]  /*4fd40*/  SHF.R.S32.HI R22, RZ, 0x1f, R20 ;  /* 0x0000001fff167819 */ /* 0x000fe20000011414 */
[----:B------:R-:W1:Y:S01]  /*4fd50*/  LDCU UR37, c[0x0][0x398] ;  /* 0x00007300ff2577ac */ /* 0x000e620008000800 */
[----:B------:R-:W-:Y:S01]  /*4fd60*/  IADD3 R30, P2, PT, R20, R16, RZ ;  /* 0x00000010141e7210 */ /* 0x000fe20007f5e0ff */
[----:B0-----:R-:W3:Y:S04]  /*4fd70*/  LDL.LU R27, [R1+0x2168] ;  /* 0x00216800011b7983 */ /* 0x001ee80000300800 */
[----:B------:R0:W-:Y:S04]  /*4fd80*/  STL.64 [R1+0x2098], R28 ;  /* 0x0020981c01007387 */ /* 0x0001e80000100a00 */
[----:B------:R4:W-:Y:S01]  /*4fd90*/  STL.64 [R1+0x2090], R24 ;  /* 0x0020901801007387 */ /* 0x0009e20000100a00 */
[----:B------:R-:W-:Y:S01]  /*4fda0*/  IMAD.X R31, R22, 0x1, R19, P2 ;  /* 0x00000001161f7824 */ /* 0x000fe200010e0613 */
[----:B0-----:R-:W-:-:S02]  /*4fdb0*/  IADD3 R28, P1, PT, R20, R17, RZ ;  /* 0x00000011141c7210 */ /* 0x001fc40007f3e0ff */
[----:B----4-:R-:W-:-:S03]  /*4fdc0*/  IADD3 R24, P0, PT, R20, R15, RZ ;  /* 0x0000000f14187210 */ /* 0x010fc60007f1e0ff */
[C---:B------:R-:W-:Y:S01]  /*4fdd0*/  IMAD.X R29, R22.reuse, 0x1, R18, P1 ;  /* 0x00000001161d7824 */ /* 0x040fe200008e0612 */
[----:B------:R0:W-:Y:S01]  /*4fde0*/  STL.64 [R1+0x20a0], R30 ;  /* 0x0020a01e01007387 */ /* 0x0001e20000100a00 */
[----:B------:R-:W-:-:S03]  /*4fdf0*/  IMAD.X R25, R22, 0x1, R13, P0 ;  /* 0x0000000116197824 */ /* 0x000fc600000e060d */
[----:B------:R4:W-:Y:S04]  /*4fe00*/  STL.64 [R1+0x20b0], R28 ;  /* 0x0020b01c01007387 */ /* 0x0009e80000100a00 */
[----:B------:R1:W-:Y:S01]  /*4fe10*/  STL.64 [R1+0x20a8], R24 ;  /* 0x0020a81801007387 */ /* 0x0003e20000100a00 */
[C---:B0-----:R-:W-:Y:S01]  /*4fe20*/  IADD3 R30, P2, PT, R20.reuse, R14, RZ ;  /* 0x0000000e141e7210 */ /* 0x041fe20007f5e0ff */
[C---:B------:R-:W-:Y:S02]  /*4fe30*/  VIADD R21, R20.reuse, UR39 ;  /* 0x0000002714157c36 */ /* 0x040fe40008000000 */
[----:B------:R-:W2:Y:S01]  /*4fe40*/  LDL.LU R26, [R1+0x216c] ;  /* 0x00216c00011a7983 */ /* 0x000ea20000300800 */
[----:B------:R-:W0:Y:S01]  /*4fe50*/  LDCU UR39, c[0x0][0x398] ;  /* 0x00007300ff2777ac */ /* 0x000e220008000800 */
[----:B----4-:R-:W-:Y:S01]  /*4fe60*/  IADD3 R28, P1, PT, R20, R9, RZ ;  /* 0x00000009141c7210 */ /* 0x010fe20007f3e0ff */
[----:B------:R-:W-:Y:S01]  /*4fe70*/  IMAD.X R31, R22, 0x1, R7, P2 ;  /* 0x00000001161f7824 */ /* 0x000fe200010e0607 */
[----:B-1----:R-:W-:-:S03]  /*4fe80*/  IADD3 R24, P0, PT, R20, R11, RZ ;  /* 0x0000000b14187210 */ /* 0x002fc60007f1e0ff */
[C---:B------:R-:W-:Y:S01]  /*4fe90*/  IMAD.X R29, R22.reuse, 0x1, R8, P1 ;  /* 0x00000001161d7824 */ /* 0x040fe200008e0608 */
[----:B------:R1:W-:Y:S01]  /*4fea0*/  STL.64 [R1+0x20b8], R30 ;  /* 0x0020b81e01007387 */ /* 0x0003e20000100a00 */
[----:B------:R-:W-:-:S03]  /*4feb0*/  IMAD.X R25, R22, 0x1, R10, P0 ;  /* 0x0000000116197824 */ /* 0x000fc600000e060a */
[----:B------:R4:W-:Y:S01]  /*4fec0*/  STL.64 [R1+0x20c0], R28 ;  /* 0x0020c01c01007387 */ /* 0x0009e20000100a00 */
[----:B------:R-:W-:-:S03]  /*4fed0*/  SHF.R.S32.HI R23, RZ, 0x1f, R21 ;  /* 0x0000001fff177819 */ /* 0x000fc60000011415 */
[----:B------:R0:W-:Y:S01]  /*4fee0*/  STL.64 [R1+0x20c8], R24 ;  /* 0x0020c81801007387 */ /* 0x0001e20000100a00 */
[C---:B-1----:R-:W-:Y:S02]  /*4fef0*/  IADD3 R30, P2, PT, R20.reuse, R12, RZ ;  /* 0x0000000c141e7210 */ /* 0x042fe40007f5e0ff */
[----:B----4-:R-:W-:-:S03]  /*4ff00*/  IADD3 R28, P1, PT, R20, R6, RZ ;  /* 0x00000006141c7210 */ /* 0x010fc60007f3e0ff */
[C---:B------:R-:W-:Y:S01]  /*4ff10*/  IMAD.X R31, R22.reuse, 0x1, R5, P2 ;  /* 0x00000001161f7824 */ /* 0x040fe200010e0605 */
        /* <DEDUP_REMOVED lines=9> */
[----:B----4-:R-:W-:Y:S01]  /*4ffb0*/  IADD3 R24, P0, PT, R21, R14, RZ ;  /* 0x0000000e15187210 */ /* 0x010fe20007f1e0ff */
[----:B------:R-:W-:-:S03]  /*4ffc0*/  IMAD.X R29, R23, 0x1, R13, P1 ;  /* 0x00000001171d7824 */ /* 0x000fc600008e060d */
[----:B------:R0:W-:Y:S01]  /*4ffd0*/  STL.64 [R1+0x20f0], R30 ;  /* 0x0020f01e01007387 */ /* 0x0001e20000100a00 */
[----:B------:R-:W-:-:S03]  /*4ffe0*/  IMAD.X R25, R23, 0x1, R7, P0 ;  /* 0x0000000117197824 */ /* 0x000fc600000e0607 */
[----:B------:R-:W-:Y:S04]  /*4fff0*/  STL.64 [R1+0x20e8], R28 ;  /* 0x0020e81c01007387 */ /* 0x000fe80000100a00 */
[----:B------:R1:W-:Y:S01]  /*50000*/  STL.64 [R1+0x20f8], R24 ;  /* 0x0020f81801007387 */ /* 0x0003e20000100a00 */
[C---:B0-----:R-:W-:Y:S02]  /*50010*/  IADD3 R30, P1, PT, R21.reuse, R9, RZ ;  /* 0x00000009151e7210 */ /* 0x041fe40007f3e0ff */
[----:B-1----:R-:W-:-:S03]  /*50020*/  IADD3 R24, P0, PT, R21, R11, RZ ;  /* 0x0000000b15187210 */ /* 0x002fc60007f1e0ff */
[C---:B------:R-:W-:Y:S02]  /*50030*/  IMAD.X R31, R23.reuse, 0x1, R8, P1 ;  /* 0x00000001171f7824 */ /* 0x040fe400008e0608 */
[----:B------:R-:W-:-:S03]  /*50040*/  IMAD.X R25, R23, 0x1, R10, P0 ;  /* 0x0000000117197824 */ /* 0x000fc600000e060a */
[----:B------:R0:W-:Y:S04]  /*50050*/  STL.64 [R1+0x2100], R30 ;  /* 0x0021001e01007387 */ /* 0x0001e80000100a00 */
[----:B------:R1:W-:Y:S01]  /*50060*/  STL.64 [R1+0x2108], R24 ;  /* 0x0021081801007387 */ /* 0x0003e20000100a00 */
[C---:B------:R-:W-:Y:S01]  /*50070*/  VIADD R29, R21.reuse, UR41 ;  /* 0x00000029151d7c36 */ /* 0x040fe20008000000 */
[----:B------:R-:W4:Y:S01]  /*50080*/  LDCU UR41, c[0x0][0x398] ;  /* 0x00007300ff2977ac */ /* 0x000f220008000800 */
[C---:B0-----:R-:W-:Y:S02]  /*50090*/  IADD3 R30, P1, PT, R21.reuse, R12, RZ ;  /* 0x0000000c151e7210 */ /* 0x041fe40007f3e0ff */
[----:B-1----:R-:W-:-:S03]  /*500a0*/  IADD3 R24, P0, PT, R21, R6, RZ ;  /* 0x0000000615187210 */ /* 0x002fc60007f1e0ff */
[C---:B------:R-:W-:Y:S02]  /*500b0*/  IMAD.X R31, R23.reuse, 0x1, R5, P1 ;  /* 0x00000001171f7824 */ /* 0x040fe400008e0605 */
[----:B------:R-:W-:-:S03]  /*500c0*/  IMAD.X R25, R23, 0x1, R4, P0 ;  /* 0x0000000117197824 */ /* 0x000fc600000e0604 */
[----:B------:R0:W-:Y:S01]  /*500d0*/  STL.64 [R1+0x2118], R30 ;  /* 0x0021181e01007387 */ /* 0x0001e20000100a00 */
[----:B------:R-:W-:-:S03]  /*500e0*/  SHF.R.S32.HI R20, RZ, 0x1f, R29 ;  /* 0x0000001fff147819 */ /* 0x000fc6000001141d */
[----:B------:R1:W-:Y:S01]  /*500f0*/  STL.64 [R1+0x2110], R24 ;  /* 0x0021101801007387 */ /* 0x0003e20000100a00 */
[C---:B0-----:R-:W-:Y:S02]  /*50100*/  IADD3 R30, P1, PT, R29.reuse, R16, RZ ;  /* 0x000000101d1e7210 */ /* 0x041fe40007f3e0ff */
[----:B-1----:R-:W-:-:S03]  /*50110*/  IADD3 R24, P0, PT, R29, R17, RZ ;  /* 0x000000111d187210 */ /* 0x002fc60007f1e0ff */
[C---:B------:R-:W-:Y:S02]  /*50120*/  IMAD.X R31, R20.reuse, 0x1, R19, P1 ;  /* 0x00000001141f7824 */ /* 0x040fe400008e0613 */
[C---:B------:R-:W-:Y:S01]  /*50130*/  IMAD.X R25, R20.reuse, 0x1, R18, P0 ;  /* 0x0000000114197824 */ /* 0x040fe200000e0612 */
[C---:B------:R-:W-:Y:S02]  /*50140*/  IADD3 R22, P0, PT, R29.reuse, R15, RZ ;  /* 0x0000000f1d167210 */ /* 0x040fe40007f1e0ff */
[----:B------:R-:W-:Y:S03]  /*50150*/  STL.64 [R1+0x2128], R30 ;  /* 0x0021281e01007387 */ /* 0x000fe60000100a00 */
[----:B------:R-:W-:Y:S01]  /*50160*/  IMAD.X R23, R20, 0x1, R13, P0 ;  /* 0x0000000114177824 */ /* 0x000fe200000e060d */
[----:B------:R-:W-:Y:S04]  /*50170*/  STL.64 [R1+0x2120], R24 ;  /* 0x0021201801007387 */ /* 0x000fe80000100a00 */
[----:B------:R0:W-:Y:S02]  /*50180*/  STL.64 [R1+0x2130], R22 ;  /* 0x0021301601007387 */ /* 0x0001e40000100a00 */
[----:B0-----:R-:W-:-:S05]  /*50190*/  IADD3 R22, P0, PT, R29, R14, RZ ;  /* 0x0000000e1d167210 */ /* 0x001fca0007f1e0ff */
[----:B------:R-:W-:-:S05]  /*501a0*/  IMAD.X R23, R20, 0x1, R7, P0 ;  /* 0x0000000114177824 */ /* 0x000fca00000e0607 */
        /* <DEDUP_REMOVED lines=10> */
[C---:B0-----:R-:W-:Y:S01]  /*50250*/  IADD3 R22, P0, PT, R29.reuse, R6, RZ ;  /* 0x000000061d167210 */ /* 0x041fe20007f1e0ff */
[----:B------:R-:W-:Y:S01]  /*50260*/  VIADD R29, R29, UR4 ;  /* 0x000000041d1d7c36 */ /* 0x000fe20008000000 */
[----:B------:R-:W0:Y:S03]  /*50270*/  LDCU UR4, c[0x0][0x3b8] ;  /* 0x00007700ff0477ac */ /* 0x000e260008000800 */
[----:B------:R-:W-:Y:S01]  /*50280*/  IMAD.X R23, R20, 0x1, R4, P0 ;  /* 0x0000000114177824 */ /* 0x000fe200000e0604 */
[----:B------:R-:W-:-:S04]  /*50290*/  SHF.R.S32.HI R20, RZ, 0x1f, R29 ;  /* 0x0000001fff147819 */ /* 0x000fc8000001141d */
[----:B------:R1:W-:Y:S02]  /*502a0*/  STL.64 [R1+0x2168], R22 ;  /* 0x0021681601007387 */ /* 0x0003e40000100a00 */
[----:B-1----:R-:W-:-:S05]  /*502b0*/  IADD3 R22, P0, PT, R29, R16, RZ ;  /* 0x000000101d167210 */ /* 0x002fca0007f1e0ff */
[----:B------:R-:W-:-:S05]  /*502c0*/  IMAD.X R23, R20, 0x1, R19, P0 ;  /* 0x0000000114177824 */ /* 0x000fca00000e0613 */
        /* <DEDUP_REMOVED lines=19> */
[C---:B-1----:R-:W-:Y:S01]  /*50400*/  IADD3 R22, P0, PT, R29.reuse, R6, RZ ;  /* 0x000000061d167210 */ /* 0x042fe20007f1e0ff */
[----:B0-----:R-:W-:Y:S01]  /*50410*/  VIADD R29, R29, UR4 ;  /* 0x000000041d1d7c36 */ /* 0x001fe20008000000 */
        /* <DEDUP_REMOVED lines=189> */
[----:B------:R1:W-:Y:S04]  /*50ff0*/  STL.64 [R1+0x2368], R22 ;  /* 0x0023681601007387 */ /* 0x0003e80000100a00 */
[----:B-1----:R-:W4:Y:S01]  /*51000*/  LDL.LU R22, [R1+0x23b0] ;  /* 0x0023b00001167983 */ /* 0x002f220000300800 */
[----:B0-----:R-:W-:Y:S01]  /*51010*/  VIADD R29, R29, UR4 ;  /* 0x000000041d1d7c36 */ /* 0x001fe20008000000 */
[----:B--2---:R-:W-:Y:S01]  /*51020*/  ISETP.GE.AND P1, PT, R26, UR47, PT ;  /* 0x0000002f1a007c0c */ /* 0x004fe2000bf26270 */
[----:B------:R-:W0:Y:S01]  /*51030*/  LDCU UR4, c[0x0][0x3b8] ;  /* 0x00007700ff0477ac */ /* 0x000e220008000800 */
[----:B------:R-:W2:Y:S02]  /*51040*/  LDL.LU R21, [R1+0x23b4] ;  /* 0x0023b40001157983 */ /* 0x000ea40000300800 */
[----:B------:R-:W-:Y:S01]  /*51050*/  SHF.R.S32.HI R20, RZ, 0x1f, R29 ;  /* 0x0000001fff147819 */ /* 0x000fe2000001141d */
[----:B------:R-:W1:Y:S01]  /*51060*/  LDCU UR47, c[0x0][0x398] ;  /* 0x00007300ff2f77ac */ /* 0x000e620008000800 */
[----:B------:R-:W-:-:S05]  /*51070*/  IADD3 R24, P0, PT, R29, R16, RZ ;  /* 0x000000101d187210 */ /* 0x000fca0007f1e0ff */
[----:B------:R-:W-:-:S05]  /*51080*/  IMAD.X R25, R20, 0x1, R19, P0 ;  /* 0x0000000114197824 */ /* 0x000fca00000e0613 */
[----:B------:R0:W-:Y:S02]  /*51090*/  STL.64 [R1+0x2350], R24 ;  /* 0x0023501801007387 */ /* 0x0001e40000100a00 */
[----:B0-----:R-:W-:-:S05]  /*510a0*/  IADD3 R24, P0, PT, R29, R17, RZ ;  /* 0x000000111d187210 */ /* 0x001fca0007f1e0ff */
[----:B------:R-:W-:-:S05]  /*510b0*/  IMAD.X R25, R20, 0x1, R18, P0 ;  /* 0x0000000114197824 */ /* 0x000fca00000e0612 */
[----:B------:R0:W-:Y:S02]  /*510c0*/  STL.64 [R1+0x2360], R24 ;  /* 0x0023601801007387 */ /* 0x0001e40000100a00 */
[----:B0-----:R-:W-:-:S05]  /*510d0*/  IADD3 R24, P0, PT, R29, R15, RZ ;  /* 0x0000000f1d187210 */ /* 0x001fca0007f1e0ff */
[----:B------:R-:W-:-:S05]  /*510e0*/  IMAD.X R25, R20, 0x1, R13, P0 ;  /* 0x0000000114197824 */ /* 0x000fca00000e060d */
[----:B------:R0:W-:Y:S04]  /*510f0*/  STL.64 [R1+0x2370], R24 ;  /* 0x0023701801007387 */ /* 0x0001e80000100a00 */
[----:B------:R-:W2:Y:S01]  /*51100*/  LDL.LU R26, [R1+0x23b8] ;  /* 0x0023b800011a7983 */ /* 0x000ea20000300800 */
[----:B0-----:R-:W-:-:S05]  /*51110*/  IADD3 R24, P0, PT, R29, R14, RZ ;  /* 0x0000000e1d187210 */ /* 0x001fca0007f1e0ff */
[----:B------:R-:W-:Y:S01]  /*51120*/  IMAD.X R25, R20, 0x1, R7, P0 ;  /* 0x0000000114197824 */ /* 0x000fe200000e0607 */
[----:B------:R-:W-:-:S05]  /*51130*/  IADD3 R30, P0, PT, R29, R9, RZ ;  /* 0x000000091d1e7210 */ /* 0x000fca0007f1e0ff */
[----:B------:R-:W-:Y:S01]  /*51140*/  IMAD.X R31, R20, 0x1, R8, P0 ;  /* 0x00000001141f7824 */ /* 0x000fe200000e0608 */
[----:B------:R0:W-:Y:S04]  /*51150*/  STL.64 [R1+0x2378], R24 ;  /* 0x0023781801007387 */ /* 0x0001e80000100a00 */
[----:B0-----:R-:W2:Y:S04]  /*51160*/  LDL.LU R25, [R1+0x23bc] ;  /* 0x0023bc0001197983 */ /* 0x001ea80000300800 */
[----:B------:R0:W-:Y:S02]  /*51170*/  STL.64 [R1+0x2380], R30 ;  /* 0x0023801e01007387 */ /* 0x0001e40000100a00 */
[----:B0-----:R-:W-:-:S05]  /*51180*/  IADD3 R30, P0, PT, R29, R11, RZ ;  /* 0x0000000b1d1e7210 */ /* 0x001fca0007f1e0ff */
[----:B------:R-:W-:-:S05]  /*51190*/  IMAD.X R31, R20, 0x1, R10, P0 ;  /* 0x00000001141f7824 */ /* 0x000fca00000e060a */
[----:B------:R0:W-:Y:S02]  /*511a0*/  STL.64 [R1+0x2388], R30 ;  /* 0x0023881e01007387 */ /* 0x0001e40000100a00 */
[----:B0-----:R-:W-:-:S05]  /*511b0*/  IADD3 R30, P0, PT, R29, R12, RZ ;  /* 0x0000000c1d1e7210 */ /* 0x001fca0007f1e0ff */
[----:B------:R-:W-:-:S05]  /*511c0*/  IMAD.X R31, R20, 0x1, R5, P0 ;  /* 0x00000001141f7824 */ /* 0x000fca00000e0605 */
[----:B------:R0:W-:Y:S01]  /*511d0*/  STL.64 [R1+0x2398], R30 ;  /* 0x0023981e01007387 */ /* 0x0001e20000100a00 */
[----:B---3--:R-:W-:Y:S01]  /*511e0*/  ISETP.GE.AND P2, PT, R27, UR45, PT ;  /* 0x0000002d1b007c0c */ /* 0x008fe2000bf46270 */
[----:B------:R-:W3:Y:S02]  /*511f0*/  LDCU UR45, c[0x0][0x398] ;  /* 0x00007300ff2d77ac */ /* 0x000ee40008000800 */
[----:B------:R-:W3:Y:S04]  /*51200*/  LDL.LU R24, [R1+0x23c0] ;  /* 0x0023c00001187983 */ /* 0x000ee80000300800 */
[----:B------:R-:W3:Y:S01]  /*51210*/  LDL.LU R23, [R1+0x23c4] ;  /* 0x0023c40001177983 */ /* 0x000ee20000300800 */
[C---:B0-----:R-:W-:Y:S01]  /*51220*/  IADD3 R30, P0, PT, R29.reuse, R6, RZ ;  /* 0x000000061d1e7210 */ /* 0x041fe20007f1e0ff */
[----:B------:R-:W-:-:S04]  /*51230*/  VIADD R29, R29, UR4 ;  /* 0x000000041d1d7c36 */ /* 0x000fc80008000000 */
[----:B------:R-:W-:Y:S01]  /*51240*/  @P2 LOP3.LUT R0, R0, 0x200000, RZ, 0xfc, !PT ;  /* 0x0020000000002812 */ /* 0x000fe200078efcff */
[----:B------:R-:W0:Y:S01]  /*51250*/  LDCU UR4, c[0x0][0x3b8] ;  /* 0x00007700ff0477ac */ /* 0x000e220008000800 */
[----:B------:R-:W-:Y:S01]  /*51260*/  IMAD.X R31, R20, 0x1, R4, P0 ;  /* 0x00000001141f7824 */ /* 0x000fe200000e0604 */
[----:B------:R-:W-:-:S04]  /*51270*/  SHF.R.S32.HI R20, RZ, 0x1f, R29 ;  /* 0x0000001fff147819 */ /* 0x000fc8000001141d */
[----:B------:R0:W-:Y:S02]  /*51280*/  STL.64 [R1+0x23a8], R30 ;  /* 0x0023a81e01007387 */ /* 0x0001e40000100a00 */
[----:B0-----:R-:W-:-:S05]  /*51290*/  IADD3 R30, P0, PT, R29, R16, RZ ;  /* 0x000000101d1e7210 */ /* 0x001fca0007f1e0ff */
[----:B------:R-:W-:-:S05]  /*512a0*/  IMAD.X R31, R20, 0x1, R19, P0 ;  /* 0x00000001141f7824 */ /* 0x000fca00000e0613 */
[----:B------:R0:W-:Y:S01]  /*512b0*/  STL.64 [R1+0x2390], R30 ;  /* 0x0023901e01007387 */ /* 0x0001e20000100a00 */
[----:B----4-:R-:W-:Y:S01]  /*512c0*/  ISETP.GE.AND P2, PT, R22, UR71, PT ;  /* 0x0000004716007c0c */ /* 0x010fe2000bf46270 */
[----:B------:R-:W4:Y:S02]  /*512d0*/  LDCU UR71, c[0x0][0x398] ;  /* 0x00007300ff4777ac */ /* 0x000f240008000800 */
[----:B------:R-:W4:Y:S01]  /*512e0*/  LDL.LU R22, [R1+0x23c8] ;  /* 0x0023c80001167983 */ /* 0x000f220000300800 */
[----:B0-----:R-:W-:Y:S02]  /*512f0*/  IADD3 R30, P0, PT, R29, R17, RZ ;  /* 0x000000111d1e7210 */ /* 0x001fe40007f1e0ff */
[----:B------:R-:W-:-:S03]  /*51300*/  LOP3.LUT R0, R0, 0xffefffff, RZ, 0xc0, !PT ;  /* 0xffefffff00007812 */ /* 0x000fc600078ec0ff */
[----:B------:R-:W-:Y:S01]  /*51310*/  IMAD.X R31, R20, 0x1, R18, P0 ;  /* 0x00000001141f7824 */ /* 0x000fe200000e0612 */
[----:B------:R-:W-:-:S04]  /*51320*/  @P1 LOP3.LUT R0, R0, 0x100000, RZ, 0xfc, !PT ;  /* 0x0010000000001812 */ /* 0x000fc800078efcff */
[----:B------:R0:W-:Y:S01]  /*51330*/  STL.64 [R1+0x23a0], R30 ;  /* 0x0023a01e01007387 */ /* 0x0001e20000100a00 */
[----:B------:R-:W-:Y:S02]  /*51340*/  LOP3.LUT R0, R0, 0xfff7ffff, RZ, 0xc0, !PT ;  /* 0xfff7ffff00007812 */ /* 0x000fe400078ec0ff */
[----:B--2---:R-:W-:Y:S01]  /*51350*/  ISETP.GE.AND P1, PT, R21, UR69, PT ;  /* 0x0000004515007c0c */ /* 0x004fe2000bf26270 */
[----:B------:R-:W2:Y:S01]  /*51360*/  LDCU UR69, c[0x0][0x398] ;  /* 0x00007300ff4577ac */ /* 0x000ea20008000800 */
[----:B------:R-:W2:Y:S01]  /*51370*/  LDL.LU R21, [R1+0x23cc] ;  /* 0x0023cc0001157983 */ /* 0x000ea20000300800 */
[----:B0-----:R-:W-:-:S05]  /*51380*/  IADD3 R30, P0, PT, R29, R15, RZ ;  /* 0x0000000f1d1e7210 */ /* 0x001fca0007f1e0ff */
[----:B------:R-:W-:Y:S01]  /*51390*/  IMAD.X R31, R20, 0x1, R13, P0 ;  /* 0x00000001141f7824 */ /* 0x000fe200000e060d */
[----:B------:R-:W-:-:S04]  /*513a0*/  @P2 LOP3.LUT R0, R0, 0x80000, RZ, 0xfc, !PT ;  /* 0x0008000000002812 */ /* 0x000fc800078efcff */
[----:B------:R0:W-:Y:S01]  /*513b0*/  STL.64 [R1+0x23b0], R30 ;  /* 0x0023b01e01007387 */ /* 0x0001e20000100a00 */
[----:B------:R-:W-:-:S04]  /*513c0*/  LOP3.LUT R0, R0, 0xfffbffff, RZ, 0xc0, !PT ;  /* 0xfffbffff00007812 */ /* 0x000fc800078ec0ff */
[----:B------:R-:W-:-:S04]  /*513d0*/  @P1 LOP3.LUT R0, R0, 0x40000, RZ, 0xfc, !PT ;  /* 0x0004000000001812 */ /* 0x000fc800078efcff */
[----:B------:R-:W-:Y:S02]  /*513e0*/  LOP3.LUT R0, R0, 0xfffdffff, RZ, 0xc0, !PT ;  /* 0xfffdffff00007812 */ /* 0x000fe400078ec0ff */
[----:B0-----:R-:W-:Y:S02]  /*513f0*/  IADD3 R30, P0, PT, R29, R14, RZ ;  /* 0x0000000e1d1e7210 */ /* 0x001fe40007f1e0ff */
[----:B------:R-:W-:-:S03]  /*51400*/  ISETP.GE.AND P2, PT, R26, UR67, PT ;  /* 0x000000431a007c0c */ /* 0x000fc6000bf46270 */
[----:B------:R-:W-:Y:S01]  /*51410*/  IMAD.X R31, R20, 0x1, R7, P0 ;  /* 0x00000001141f7824 */ /* 0x000fe200000e0607 */
[----:B------:R-:W2:Y:S01]  /*51420*/  LDL.LU R26, [R1+0x23d0] ;  /* 0x0023d000011a7983 */ /* 0x000ea20000300800 */
[----:B------:R-:W0:Y:S08]  /*51430*/  LDCU UR67, c[0x0][0x398] ;  /* 0x00007300ff4377ac */ /* 0x000e300008000800 */
[----:B------:R-:W-:-:S04]  /*51440*/  @P2 LOP3.LUT R0, R0, 0x20000, RZ, 0xfc, !PT ;  /* 0x0002000000002812 */ /* 0x000fc800078efcff */
[----:B------:R-:W-:Y:S02]  /*51450*/  LOP3.LUT R0, R0, 0xfffeffff, RZ, 0xc0, !PT ;  /* 0xfffeffff00007812 */ /* 0x000fe400078ec0ff */
[----:B------:R-:W-:Y:S01]  /*51460*/  ISETP.GE.AND P1, PT, R25, UR63, PT ;  /* 0x0000003f19007c0c */ /* 0x000fe2000bf26270 */
[----:B------:R-:W0:Y:S01]  /*51470*/  LDCU UR63, c[0x0][0x398] ;  /* 0x00007300ff3f77ac */ /* 0x000e220008000800 */
[----:B------:R-:W2:Y:S04]  /*51480*/  LDL.LU R25, [R1+0x23d4] ;  /* 0x0023d40001197983 */ /* 0x000ea80000300800 */
[----:B------:R1:W-:Y:S07]  /*51490*/  STL.64 [R1+0x23b8], R30 ;  /* 0x0023b81e01007387 */ /* 0x0003ee0000100a00 */
[----:B------:R-:W-:-:S02]  /*514a0*/  @P1 LOP3.LUT R0, R0, 0x10000, RZ, 0xfc, !PT ;  /* 0x0001000000001812 */ /* 0x000fc400078efcff */
[----:B-1----:R-:W-:Y:S02]  /*514b0*/  IADD3 R30, P0, PT, R29, R9, RZ ;  /* 0x000000091d1e7210 */ /* 0x002fe40007f1e0ff */
[----:B------:R-:W-:-:S03]  /*514c0*/  LOP3.LUT R0, R0, 0xffff7fff, RZ, 0xc0, !PT ;  /* 0xffff7fff00007812 */ /* 0x000fc600078ec0ff */
[----:B------:R-:W-:Y:S01]  /*514d0*/  IMAD.X R31, R20, 0x1, R8, P0 ;  /* 0x00000001141f7824 */ /* 0x000fe200000e0608 */
[----:B---3--:R-:W-:Y:S01]  /*514e0*/  ISETP.GE.AND P2, PT, R24, UR65, PT ;  /* 0x0000004118007c0c */ /* 0x008fe2000bf46270 */
[----:B------:R-:W1:Y:S01]  /*514f0*/  LDCU UR65, c[0x0][0x398] ;  /* 0x00007300ff4177ac */ /* 0x000e620008000800 */
[----:B------:R-:W3:Y:S01]  /*51500*/  LDL.LU R24, [R1+0x23e0] ;  /* 0x0023e00001187983 */ /* 0x000ee20000300800 */
[----:B------:R-:W-:Y:S01]  /*51510*/  ISETP.GE.AND P1, PT, R23, UR61, PT ;  /* 0x0000003d17007c0c */ /* 0x000fe2000bf26270 */
[----:B------:R-:W0:Y:S02]  /*51520*/  LDCU UR61, c[0x0][0x398] ;  /* 0x00007300ff3d77ac */ /* 0x000e240008000800 */
[----:B------:R0:W-:Y:S04]  /*51530*/  STL.64 [R1+0x23c0], R30 ;  /* 0x0023c01e01007387 */ /* 0x0001e80000100a00 */
[----:B------:R-:W3:Y:S03]  /*51540*/  LDL.LU R23, [R1+0x23e4] ;  /* 0x0023e40001177983 */ /* 0x000ee60000300800 */
[----:B------:R-:W-:-:S02]  /*51550*/  @P2 LOP3.LUT R0, R0, 0x8000, RZ, 0xfc, !PT ;  /* 0x0000800000002812 */ /* 0x000fc400078efcff */
[----:B----4-:R-:W-:Y:S01]  /*51560*/  ISETP.GE.AND P2, PT, R22, UR29, PT ;  /* 0x0000001d16007c0c */ /* 0x010fe2000bf46270 */
[----:B------:R-:W4:Y:S01]  /*51570*/  LDCU UR29, c[0x0][0x398] ;  /* 0x00007300ff1d77ac */ /* 0x000f220008000800 */
[----:B------:R-:W4:Y:S01]  /*51580*/  LDL.LU R22, [R1+0x23f0] ;  /* 0x0023f00001167983 */ /* 0x000f220000300800 */
[----:B------:R-:W-:-:S04]  /*51590*/  LOP3.LUT R0, R0, 0xffffbfff, RZ, 0xc0, !PT ;  /* 0xffffbfff00007812 */ /* 0x000fc800078ec0ff */
[----:B------:R-:W-:Y:S02]  /*515a0*/  @P1 LOP3.LUT R0, R0, 0x4000, RZ, 0xfc, !PT ;  /* 0x0000400000001812 */ /* 0x000fe400078efcff */
[----:B0-----:R-:W-:Y:S02]  /*515b0*/  IADD3 R30, P0, PT, R29, R11, RZ ;  /* 0x0000000b1d1e7210 */ /* 0x001fe40007f1e0ff */
[----:B------:R-:W-:Y:S02]  /*515c0*/  LOP3.LUT R0, R0, 0xffffdfff, RZ, 0xc0, !PT ;  /* 0xffffdfff00007812 */ /* 0x000fe400078ec0ff */
[----:B--2---:R-:W-:Y:S01]  /*515d0*/  ISETP.GE.AND P1, PT, R21, UR27, PT ;  /* 0x0000001b15007c0c */ /* 0x004fe2000bf26270 */
[----:B------:R-:W-:Y:S01]  /*515e0*/  IMAD.X R31, R20, 0x1, R10, P0 ;  /* 0x00000001141f7824 */ /* 0x000fe200000e060a */
[----:B------:R-:W-:Y:S01]  /*515f0*/  @P2 LOP3.LUT R0, R0, 0x2000, RZ, 0xfc, !PT ;  /* 0x0000200000002812 */ /* 0x000fe200078efcff */
[----:B------:R-:W2:Y:S01]  /*51600*/  LDL.LU R21, [R1+0x23f4] ;  /* 0x0023f40001157983 */ /* 0x000ea20000300800 */
[----:B------:R-:W0:Y:S02]  /*51610*/  LDCU UR27, c[0x0][0x398] ;  /* 0x00007300ff1b77ac */ /* 0x000e240008000800 */
[----:B------:R-:W-:Y:S01]  /*51620*/  LOP3.LUT R0, R0, 0xffffefff, RZ, 0xc0, !PT ;  /* 0xffffefff00007812 */ /* 0x000fe200078ec0ff */
[----:B------:R0:W-:Y:S06]  /*51630*/  STL.64 [R1+0x23c8], R30 ;  /* 0x0023c81e01007387 */ /* 0x0001ec0000100a00 */
[----:B------:R-:W-:-:S04]  /*51640*/  @P1 LOP3.LUT R0, R0, 0x1000, RZ, 0xfc, !PT ;  /* 0x0000100000001812 */ /* 0x000fc800078efcff */
[----:B------:R-:W-:Y:S02]  /*51650*/  LOP3.LUT R0, R0, 0xfffff7ff, RZ, 0xc0, !PT ;  /* 0xfffff7ff00007812 */ /* 0x000fe400078ec0ff */
[----:B------:R-:W-:Y:S01]  /*51660*/  ISETP.GE.AND P2, PT, R26, UR25, PT ;  /* 0x000000191a007c0c */ /* 0x000fe2000bf46270 */
[----:B------:R-:W1:Y:S01]  /*51670*/  LDCU UR25, c[0x0][0x398] ;  /* 0x00007300ff1977ac */ /* 0x000e620008000800 */
[----:B------:R-:W-:-:S05]  /*51680*/  IADD3 R26, P0, PT, R29, R12, RZ ;  /* 0x0000000c1d1a7210 */ /* 0x000fca0007f1e0ff */
[----:B------:R-:W-:-:S05]  /*51690*/  IMAD.X R27, R20, 0x1, R5, P0 ;  /* 0x00000001141b7824 */ /* 0x000fca00000e0605 */
[----:B------:R1:W-:Y:S01]  /*516a0*/  STL.64 [R1+0x23d8], R26 ;  /* 0x0023d81a01007387 */ /* 0x0003e20000100a00 */
[----:B0-----:R-:W-:Y:S02]  /*516b0*/  IADD3 R30, P0, PT, R29, R6, RZ ;  /* 0x000000061d1e7210 */ /* 0x001fe40007f1e0ff */
[----:B------:R-:W-:Y:S01]  /*516c0*/  @P2 LOP3.LUT R0, R0, 0x800, RZ, 0xfc, !PT ;  /* 0x0000080000002812 */ /* 0x000fe200078efcff */
[----:B-1----:R-:W2:Y:S01]  /*516d0*/  LDL.LU R26, [R1+0x23f8] ;  /* 0x0023f800011a7983 */ /* 0x002ea20000300800 */
[----:B------:R-:W-:Y:S01]  /*516e0*/  ISETP.GE.AND P1, PT, R25, UR21, PT ;  /* 0x0000001519007c0c */ /* 0x000fe2000bf26270 */
[----:B------:R-:W-:Y:S02]  /*516f0*/  IMAD.X R31, R20, 0x1, R4, P0 ;  /* 0x00000001141f7824 */ /* 0x000fe400000e0604 */
[----:B------:R-:W2:Y:S01]  /*51700*/  LDL.LU R25, [R1+0x23fc] ;  /* 0x0023fc0001197983 */ /* 0x000ea20000300800 */
[----:B------:R-:W-:Y:S01]  /*51710*/  LOP3.LUT R0, R0, 0xfffffbff, RZ, 0xc0, !PT ;  /* 0xfffffbff00007812 */ /* 0x000fe200078ec0ff */
[----:B------:R-:W-:Y:S01]  /*51720*/  VIADD R29, R29, UR4 ;  /* 0x000000041d1d7c36 */ /* 0x000fe20008000000 */
[----:B------:R-:W0:Y:S01]  /*51730*/  LDCU.64 UR4, c[0x0][0x398] ;  /* 0x00007300ff0477ac */ /* 0x000e220008000a00 */
[----:B------:R1:W-:Y:S01]  /*51740*/  STL.64 [R1+0x23e8], R30 ;  /* 0x0023e81e01007387 */ /* 0x0003e20000100a00 */
[----:B------:R-:W0:Y:S05]  /*51750*/  LDCU UR21, c[0x0][0x398] ;  /* 0x00007300ff1577ac */ /* 0x000e2a0008000800 */
[----:B------:R-:W-:-:S02]  /*51760*/  @P1 LOP3.LUT R0, R0, 0x400, RZ, 0xfc, !PT ;  /* 0x0000040000001812 */ /* 0x000fc400078efcff */
[----:B---3--:R-:W-:Y:S01]  /*51770*/  ISETP.GE.AND P1, PT, R24, UR59, PT ;  /* 0x0000003b18007c0c */ /* 0x008fe2000bf26270 */
[----:B------:R-:W3:Y:S01]  /*51780*/  LDCU UR59, c[0x0][0x398] ;  /* 0x00007300ff3b77ac */ /* 0x000ee20008000800 */
[----:B------:R-:W3:Y:S01]  /*51790*/  LDL.LU R24, [R1+0x2400] ;  /* 0x0024000001187983 */ /* 0x000ee20000300800 */
[----:B------:R-:W-:Y:S01]  /*517a0*/  ISETP.GE.AND P0, PT, R23, UR17, PT ;  /* 0x0000001117007c0c */ /* 0x000fe2000bf06270 */
[----:B------:R-:W0:Y:S02]  /*517b0*/  LDCU UR17, c[0x0][0x398] ;  /* 0x00007300ff1177ac */ /* 0x000e240008000800 */
[----:B------:R-:W3:Y:S04]  /*517c0*/  LDL.LU R23, [R1+0x2404] ;  /* 0x0024040001177983 */ /* 0x000ee80000300800 */
[----:B------:R-:W-:Y:S01]  /*517d0*/  STL [R1+0x29dc], R16 ;  /* 0x0029dc1001007387 */ /* 0x000fe20000100800 */
[----:B----4-:R-:W-:Y:S01]  /*517e0*/  ISETP.GE.AND P2, PT, R22, UR57, PT ;  /* 0x0000003916007c0c */ /* 0x010fe2000bf46270 */
[----:B------:R-:W4:Y:S02]  /*517f0*/  LDCU UR57, c[0x0][0x398] ;  /* 0x00007300ff3977ac */ /* 0x000f240008000800 */
[----:B------:R-:W4:Y:S01]  /*51800*/  LDL.LU R22, [R1+0x2408] ;  /* 0x0024080001167983 */ /* 0x000f220000300800 */
[----:B------:R-:W-:-:S04]  /*51810*/  LOP3.LUT R0, R0, 0xfffffdff, RZ, 0xc0, !PT ;  /* 0xfffffdff00007812 */ /* 0x000fc800078ec0ff */
[----:B------:R-:W-:-:S04]  /*51820*/  @P1 LOP3.LUT R0, R0, 0x200, RZ, 0xfc, !PT ;  /* 0x0000020000001812 */ /* 0x000fc800078efcff */
[----:B------:R-:W-:-:S04]  /*51830*/  LOP3.LUT R0, R0, 0xfffffeff, RZ, 0xc0, !PT ;  /* 0xfffffeff00007812 */ /* 0x000fc800078ec0ff */
[----:B------:R-:W-:Y:S02]  /*51840*/  @P0 LOP3.LUT R0, R0, 0x100, RZ, 0xfc, !PT ;  /* 0x0000010000000812 */ /* 0x000fe400078efcff */
[----:B--2---:R-:W-:Y:S01]  /*51850*/  ISETP.GE.AND P1, PT, R21, UR55, PT ;  /* 0x0000003715007c0c */ /* 0x004fe2000bf26270 */
[----:B------:R-:W2:Y:S01]  /*51860*/  LDCU UR55, c[0x0][0x398] ;  /* 0x00007300ff3777ac */ /* 0x000ea20008000800 */
[----:B------:R-:W-:Y:S01]  /*51870*/  LOP3.LUT R0, R0, 0xffffff7f, RZ, 0xc0, !PT ;  /* 0xffffff7f00007812 */ /* 0x000fe200078ec0ff */
[----:B------:R-:W2:Y:S03]  /*51880*/  LDL.LU R21, [R1+0x240c] ;  /* 0x00240c0001157983 */ /* 0x000ea60000300800 */
[----:B------:R-:W-:-:S04]  /*51890*/  @P2 LOP3.LUT R0, R0, 0x80, RZ, 0xfc, !PT ;  /* 0x0000008000002812 */ /* 0x000fc800078efcff */
[----:B------:R-:W-:Y:S02]  /*518a0*/  LOP3.LUT R0, R0, 0xffffffbf, RZ, 0xc0, !PT ;  /* 0xffffffbf00007812 */ /* 0x000fe400078ec0ff */
[----:B------:R-:W-:Y:S02]  /*518b0*/  SHF.R.S32.HI R20, RZ, 0x1f, R29 ;  /* 0x0000001fff147819 */ /* 0x000fe4000001141d */
[----:B-1----:R-:W-:Y:S02]  /*518c0*/  IADD3 R30, P0, PT, R29, R16, RZ ;  /* 0x000000101d1e7210 */ /* 0x002fe40007f1e0ff */
[----:B------:R-:W-:-:S03]  /*518d0*/  @P1 LOP3.LUT R0, R0, 0x40, RZ, 0xfc, !PT ;  /* 0x0000004000001812 */ /* 0x000fc600078efcff */
[----:B------:R-:W-:Y:S01]  /*518e0*/  IMAD.X R31, R20, 0x1, R19, P0 ;  /* 0x00000001141f7824 */ /* 0x000fe200000e0613 */
[----:B------:R-:W-:Y:S01]  /*518f0*/  LOP3.LUT R0, R0, 0xffffffdf, RZ, 0xc0, !PT ;  /* 0xffffffdf00007812 */ /* 0x000fe200078ec0ff */
[----:B------:R1:W-:Y:S04]  /*51900*/  STL [R1+0x29e0], R19 ;  /* 0x0029e01301007387 */ /* 0x0003e80000100800 */
[----:B------:R-:W-:Y:S04]  /*51910*/  STL.64 [R1+0x23d0], R30 ;  /* 0x0023d01e01007387 */ /* 0x000fe80000100a00 */
[----:B------:R0:W-:Y:S04]  /*51920*/  STL [R1+0x29e4], R17 ;  /* 0x0029e41101007387 */ /* 0x0001e80000100800 */
[----:B-1----:R-:W2:Y:S04]  /*51930*/  LDL.LU R19, [R1+0x2410] ;  /* 0x0024100001137983 */ /* 0x002ea80000300800 */
[----:B------:R1:W-:Y:S01]  /*51940*/  STL [R1+0x29e8], R18 ;  /* 0x0029e81201007387 */ /* 0x0003e20000100800 */
[----:B------:R-:W-:Y:S01]  /*51950*/  ISETP.GE.AND P2, PT, R26, UR31, PT ;  /* 0x0000001f1a007c0c */ /* 0x000fe2000bf46270 */
[----:B------:R-:W0:Y:S01]  /*51960*/  LDCU UR31, c[0x0][0x398] ;  /* 0x00007300ff1f77ac */ /* 0x000e220008000800 */
[----:B------:R-:W-:-:S02]  /*51970*/  IADD3 R26, P0, PT, R29, R17, RZ ;  /* 0x000000111d1a7210 */ /* 0x000fc40007f1e0ff */
[----:B------:R-:W-:-:S03]  /*51980*/  ISETP.GE.AND P1, PT, R25, UR23, PT ;  /* 0x0000001719007c0c */ /* 0x000fc6000bf26270 */
[----:B------:R-:W-:-:S06]  /*51990*/  IMAD.X R27, R20, 0x1, R18, P0 ;  /* 0x00000001141b7824 */ /* 0x000fcc00000e0612 */
[----:B------:R-:W-:Y:S01]  /*519a0*/  @P2 LOP3.LUT R0, R0, 0x20, RZ, 0xfc, !PT ;  /* 0x0000002000002812 */ /* 0x000fe200078efcff */
[----:B------:R-:W2:Y:S01]  /*519b0*/  LDCU UR23, c[0x0][0x398] ;  /* 0x00007300ff1777ac */ /* 0x000ea20008000800 */
[----:B------:R-:W-:Y:S02]  /*519c0*/  IADD3 R16, P0, PT, R29, R15, RZ ;  /* 0x0000000f1d107210 */ /* 0x000fe40007f1e0ff */
[----:B------:R-:W-:Y:S01]  /*519d0*/  LOP3.LUT R0, R0, 0xffffffef, RZ, 0xc0, !PT ;  /* 0xffffffef00007812 */ /* 0x000fe200078ec0ff */
[----:B------:R-:W-:Y:S02]  /*519e0*/  STL.64 [R1+0x23e0], R26 ;  /* 0x0023e01a01007387 */ /* 0x000fe40000100a00 */
[----:B0-----:R-:W-:Y:S02]  /*519f0*/  IMAD.X R17, R20, 0x1, R13, P0 ;  /* 0x0000000114117824 */ /* 0x001fe400000e060d */
[----:B-1----:R-:W2:Y:S01]  /*51a00*/  LDL.LU R18, [R1+0x2414] ;  /* 0x0024140001127983 */ /* 0x002ea20000300800 */
[----:B------:R-:W-:-:S03]  /*51a10*/  @P1 LOP3.LUT R0, R0, 0x10, RZ, 0xfc, !PT ;  /* 0x0000001000001812 */ /* 0x000fc600078efcff */
[----:B------:R-:W-:Y:S01]  /*51a20*/  STL [R1+0x29ec], R15 ;  /* 0x0029ec0f01007387 */ /* 0x000fe20000100800 */
[----:B------:R-:W-:-:S03]  /*51a30*/  LOP3.LUT R0, R0, 0xfffffff7, RZ, 0xc0, !PT ;  /* 0xfffffff700007812 */ /* 0x000fc600078ec0ff */
[----:B------:R0:W-:Y:S04]  /*51a40*/  STL.64 [R1+0x23f0], R16 ;  /* 0x0023f01001007387 */ /* 0x0001e80000100a00 */
[----:B0-----:R-:W2:Y:S04]  /*51a50*/  LDL.LU R17, [R1+0x2418] ;  /* 0x0024180001117983 */ /* 0x001ea80000300800 */
[----:B------:R-:W2:Y:S01]  /*51a60*/  LDL.LU R16, [R1+0x241c] ;  /* 0x00241c0001107983 */ /* 0x000ea20000300800 */
[----:B---3--:R-:W-:-:S03]  /*51a70*/  ISETP.GE.AND P2, PT, R24, UR19, PT ;  /* 0x0000001318007c0c */ /* 0x008fc6000bf46270 */
[----:B------:R-:W-:Y:S01]  /*51a80*/  STL [R1+0x29f0], R13 ;  /* 0x0029f00d01007387 */ /* 0x000fe20000100800 */
[----:B------:R-:W0:Y:S03]  /*51a90*/  LDCU UR19, c[0x0][0x398] ;  /* 0x00007300ff1377ac */ /* 0x000e260008000800 */
[----:B------:R-:W3:Y:S04]  /*51aa0*/  LDL.LU R15, [R1+0x2428] ;  /* 0x00242800010f7983 */ /* 0x000ee80000300800 */
[----:B------:R1:W-:Y:S02]  /*51ab0*/  STL [R1+0x29f4], R14 ;  /* 0x0029f40e01007387 */ /* 0x0003e40000100800 */
[----:B------:R-:W-:-:S02]  /*51ac0*/  @P2 LOP3.LUT R0, R0, 0x8, RZ, 0xfc, !PT ;  /* 0x0000000800002812 */ /* 0x000fc400078efcff */
[----:B----4-:R-:W-:Y:S01]  /*51ad0*/  ISETP.GE.AND P2, PT, R22, UR13, PT ;  /* 0x0000000d16007c0c */ /* 0x010fe2000bf46270 */
[----:B------:R-:W4:Y:S01]  /*51ae0*/  LDCU UR13, c[0x0][0x398] ;  /* 0x00007300ff0d77ac */ /* 0x000f220008000800 */
[----:B------:R-:W-:Y:S02]  /*51af0*/  IADD3 R22, P0, PT, R29, R14, RZ ;  /* 0x0000000e1d167210 */ /* 0x000fe40007f1e0ff */
[----:B-1----:R-:W4:Y:S04]  /*51b00*/  LDL.LU R14, [R1+0x242c] ;  /* 0x00242c00010e7983 */ /* 0x002f280000300800 */
[----:B------:R-:W4:Y:S01]  /*51b10*/  LDL.LU R13, [R1+0x2430] ;  /* 0x00243000010d7983 */ /* 0x000f220000300800 */
[----:B------:R-:W-:Y:S02]  /*51b20*/  ISETP.GE.AND P1, PT, R23, UR15, PT ;  /* 0x0000000f17007c0c */ /* 0x000fe4000bf26270 */
[----:B------:R-:W-:Y:S01]  /*51b30*/  LOP3.LUT R0, R0, 0xfffffffb, RZ, 0xc0, !PT ;  /* 0xfffffffb00007812 */ /* 0x000fe200078ec0ff */
[----:B------:R-:W-:Y:S01]  /*51b40*/  IMAD.X R23, R20, 0x1, R7, P0 ;  /* 0x0000000114177824 */ /* 0x000fe200000e0607 */
[----:B------:R-:W-:Y:S01]  /*51b50*/  STL [R1+0x29f8], R7 ;  /* 0x0029f80701007387 */ /* 0x000fe20000100800 */
[----:B------:R-:W1:Y:S08]  /*51b60*/  LDCU UR15, c[0x0][0x398] ;  /* 0x00007300ff0f77ac */ /* 0x000e700008000800 */
[----:B------:R-:W-:-:S02]  /*51b70*/  @P1 LOP3.LUT R0, R0, 0x4, RZ, 0xfc, !PT ;  /* 0x0000000400001812 */ /* 0x000fc400078efcff */
[----:B--2---:R-:W-:Y:S01]  /*51b80*/  ISETP.GE.AND P1, PT, R21, UR7, PT ;  /* 0x0000000715007c0c */ /* 0x004fe2000bf26270 */
[----:B------:R-:W-:Y:S01]  /*51b90*/  STL.64 [R1+0x23f8], R22 ;  /* 0x0023f81601007387 */ /* 0x000fe20000100a00 */
[----:B------:R-:W-:Y:S01]  /*51ba0*/  LOP3.LUT R0, R0, 0xfffffffd, RZ, 0xc0, !PT ;  /* 0xfffffffd00007812 */ /* 0x000fe200078ec0ff */
[----:B------:R-:W2:Y:S03]  /*51bb0*/  LDCU UR7, c[0x0][0x398] ;  /* 0x00007300ff0777ac */ /* 0x000ea60008000800 */
[----:B------:R-:W-:-:S04]  /*51bc0*/  @P2 LOP3.LUT R0, R0, 0x2, RZ, 0xfc, !PT ;  /* 0x0000000200002812 */ /* 0x000fc800078efcff */
[----:B------:R-:W-:-:S04]  /*51bd0*/  LOP3.LUT R0, R0, 0xfffffffe, RZ, 0xc0, !PT ;  /* 0xfffffffe00007812 */ /* 0x000fc800078ec0ff */
[----:B------:R-:W-:Y:S02]  /*51be0*/  @P1 LOP3.LUT R0, R0, 0x1, RZ, 0xfc, !PT ;  /* 0x0000000100001812 */ /* 0x000fe400078efcff */
[----:B------:R-:W-:Y:S01]  /*51bf0*/  ISETP.GE.AND P0, PT, R19, UR5, PT ;  /* 0x0000000513007c0c */ /* 0x000fe2000bf06270 */
[----:B------:R0:W-:Y:S01]  /*51c00*/  STL [R1+0x29fc], R9 ;  /* 0x0029fc0901007387 */ /* 0x0001e20000100800 */
[----:B------:R-:W0:Y:S11]  /*51c10*/  LDCU UR5, c[0x0][0x398] ;  /* 0x00007300ff0577ac */ /* 0x000e360008000800 */
[----:B------:R-:W-:-:S02]  /*51c20*/  @P0 LOP3.LUT R59, R59, 0x2000000, RZ, 0xfc, !PT ;  /* 0x020000003b3b0812 */ /* 0x000fc400078efcff */
[----:B------:R-:W-:Y:S01]  /*51c30*/  ISETP.GE.AND P1, PT, R18, UR9, PT ;  /* 0x0000000912007c0c */ /* 0x000fe2000bf26270 */
[----:B------:R-:W0:Y:S01]  /*51c40*/  LDCU UR9, c[0x0][0x398] ;  /* 0x00007300ff0977ac */ /* 0x000e220008000800 */
[----:B------:R-:W-:-:S05]  /*51c50*/  IADD3 R18, P2, PT, R29, R9, RZ ;  /* 0x000000091d127210 */ /* 0x000fca0007f5e0ff */
[----:B------:R-:W-:-:S05]  /*51c60*/  IMAD.X R19, R20, 0x1, R8, P2 ;  /* 0x0000000114137824 */ /* 0x000fca00010e0608 */
[----:B------:R-:W-:Y:S01]  /*51c70*/  STL.64 [R1+0x2400], R18 ;  /* 0x0024001201007387 */ /* 0x000fe20000100a00 */
[----:B------:R-:W-:Y:S01]  /*51c80*/  ISETP.GE.AND P3, PT, R16, UR51, PT ;  /* 0x0000003310007c0c */ /* 0x000fe2000bf66270 */
[----:B------:R-:W0:Y:S01]  /*51c90*/  LDCU UR51, c[0x0][0x398] ;  /* 0x00007300ff3377ac */ /* 0x000e220008000800 */
[----:B------:R-:W-:Y:S02]  /*51ca0*/  IADD3 R16, P4, PT, R29, R11, RZ ;  /* 0x0000000b1d107210 */ /* 0x000fe40007f9e0ff */
[----:B------:R-:W-:Y:S01]  /*51cb0*/  ISETP.GE.AND P2, PT, R17, UR53, PT ;  /* 0x0000003511007c0c */ /* 0x000fe2000bf46270 */
[----:B------:R-:W0:Y:S02]  /*51cc0*/  LDCU UR53, c[0x0][0x398] ;  /* 0x00007300ff3577ac */ /* 0x000e240008000800 */
[----:B------:R-:W-:-:S05]  /*51cd0*/  IMAD.X R17, R20, 0x1, R10, P4 ;  /* 0x0000000114117824 */ /* 0x000fca00020e060a */
[----:B------:R-:W-:Y:S01]  /*51ce0*/  STL.64 [R1+0x2408], R16 ;  /* 0x0024081001007387 */ /* 0x000fe20000100a00 */
[----:B---3--:R-:W-:Y:S01]  /*51cf0*/  ISETP.GE.AND P4, PT, R15, UR33, PT ;  /* 0x000000210f007c0c */ /* 0x008fe2000bf86270 */
[----:B------:R-:W3:Y:S01]  /*51d00*/  LDCU UR33, c[0x0][0x398] ;  /* 0x00007300ff2177ac */ /* 0x000ee20008000800 */
[----:B----4-:R-:W-:Y:S01]  /*51d10*/  ISETP.GE.AND P5, PT, R14, UR49, PT ;  /* 0x000000310e007c0c */ /* 0x010fe2000bfa6270 */
[----:B------:R-:W4:Y:S01]  /*51d20*/  LDCU UR49, c[0x0][0x398] ;  /* 0x00007300ff3177ac */ /* 0x000f220008000800 */
[----:B------:R-:W-:-:S05]  /*51d30*/  IADD3 R14, P6, PT, R29, R12, RZ ;  /* 0x0000000c1d0e7210 */ /* 0x000fca0007fde0ff */
[----:B------:R-:W-:-:S05]  /*51d40*/  IMAD.X R15, R20, 0x1, R5, P6 ;  /* 0x00000001140f7824 */ /* 0x000fca00030e0605 */
[----:B------:R1:W-:Y:S01]  /*51d50*/  STL.64 [R1+0x2410], R14 ;  /* 0x0024100e01007387 */ /* 0x0003e20000100a00 */
[----:B------:R-:W-:Y:S01]  /*51d60*/  ISETP.GE.AND P6, PT, R13, UR11, PT ;  /* 0x0000000b0d007c0c */ /* 0x000fe2000bfc6270 */
[----:B------:R-:W2:Y:S02]  /*51d70*/  LDCU UR11, c[0x0][0x398] ;  /* 0x00007300ff0b77ac */ /* 0x000ea40008000800 */
[----:B0-----:R-:W2:Y:S04]  /*51d80*/  LDL.LU R9, [R1+0x318] ;  /* 0x0003180001097983 */ /* 0x001ea80000300800 */
[----:B------:R-:W3:Y:S01]  /*51d90*/  LDL.LU R21, [R1+0x314] ;  /* 0x0003140001157983 */ /* 0x000ee20000300800 */
[----:B-1----:R-:W-:-:S03]  /*51da0*/  IADD3 R14, P0, PT, R29, R6, RZ ;  /* 0x000000061d0e7210 */ /* 0x002fc60007f1e0ff */
[----:B------:R-:W3:Y:S02]  /*51db0*/  LDL R7, [R1+0x1190] ;  /* 0x0011900001077983 */ /* 0x000ee40000100800 */
[----:B------:R-:W-:-:S05]  /*51dc0*/  IMAD.X R15, R20, 0x1, R4, P0 ;  /* 0x00000001140f7824 */ /* 0x000fca00000e0604 */
[----:B------:R0:W-:Y:S04]  /*51dd0*/  STL.64 [R1+0x2418], R14 ;  /* 0x0024180e01007387 */ /* 0x0001e80000100a00 */
[----:B------:R-:W3:Y:S04]  /*51de0*/  LDL R13, [R1+0x1198] ;  /* 0x00119800010d7983 */ /* 0x000ee80000100800 */
[----:B------:R-:W4:Y:S04]  /*51df0*/  LDL R16, [R1+0x118c] ;  /* 0x00118c0001107983 */ /* 0x000f280000100800 */
[----:B0-----:R-:W4:Y:S04]  /*51e00*/  LDL R14, [R1+0x1194] ;  /* 0x00119400010e7983 */ /* 0x001f280000100800 */
[----:B------:R-:W4:Y:S04]  /*51e10*/  LDL R15, [R1+0x119c] ;  /* 0x00119c00010f7983 */ /* 0x000f280000100800 */
[----:B------:R-:W4:Y:S04]  /*51e20*/  LDL R18, [R1+0x11a0] ;  /* 0x0011a00001127983 */ /* 0x000f280000100800 */
[----:B------:R-:W4:Y:S04]  /*51e30*/  LDL R17, [R1+0x11a8] ;  /* 0x0011a80001117983 */ /* 0x000f280000100800 */
[----:B------:R-:W4:Y:S01]  /*51e40*/  LDL R19, [R1+0x10fc] ;  /* 0x0010fc0001137983 */ /* 0x000f220000100800 */
[----:B------:R-:W-:-:S04]  /*51e50*/  LOP3.LUT R59, R59, 0xfeffffff, RZ, 0xc0, !PT ;  /* 0xfeffffff3b3b7812 */ /* 0x000fc800078ec0ff */
[----:B------:R-:W-:-:S04]  /*51e60*/  @P1 LOP3.LUT R59, R59, 0x1000000, RZ, 0xfc, !PT ;  /* 0x010000003b3b1812 */ /* 0x000fc800078efcff */
[----:B------:R-:W-:-:S04]  /*51e70*/  LOP3.LUT R59, R59, 0xfbffffff, RZ, 0xc0, !PT ;  /* 0xfbffffff3b3b7812 */ /* 0x000fc800078ec0ff */
[----:B------:R-:W-:Y:S02]  /*51e80*/  @P2 LOP3.LUT R59, R59, 0x4000000, RZ, 0xfc, !PT ;  /* 0x040000003b3b2812 */ /* 0x000fe400078efcff */
[----:B------:R-:W-:Y:S02]  /*51e90*/  LOP3.LUT P0, RZ, R0, 0x2000000, RZ, 0xc0, !PT ;  /* 0x0200000000ff7812 */ /* 0x000fe4000780c0ff */
[----:B------:R-:W-:-:S04]  /*51ea0*/  LOP3.LUT R59, R59, 0xf7ffffff, RZ, 0xc0, !PT ;  /* 0xf7ffffff3b3b7812 */ /* 0x000fc800078ec0ff */
[----:B------:R-:W-:-:S04]  /*51eb0*/  @P3 LOP3.LUT R59, R59, 0x8000000, RZ, 0xfc, !PT ;  /* 0x080000003b3b3812 */ /* 0x000fc800078efcff */
[----:B------:R-:W-:-:S04]  /*51ec0*/  LOP3.LUT R59, R59, 0xefffffff, RZ, 0xc0, !PT ;  /* 0xefffffff3b3b7812 */ /* 0x000fc800078ec0ff */
[----:B------:R-:W-:Y:S02]  /*51ed0*/  @P4 LOP3.LUT R59, R59, 0x10000000, RZ, 0xfc, !PT ;  /* 0x100000003b3b4812 */ /* 0x000fe400078efcff */
[C---:B------:R-:W-:Y:S02]  /*51ee0*/  LOP3.LUT P2, RZ, R0.reuse, 0x1000000, RZ, 0xc0, !PT ;  /* 0x0100000000ff7812 */ /* 0x040fe4000784c0ff */
[----:B------:R-:W-:Y:S02]  /*51ef0*/  LOP3.LUT P1, RZ, R0, 0x800000, RZ, 0xc0, !PT ;  /* 0x0080000000ff7812 */ /* 0x000fe4000782c0ff */
[----:B--2---:R-:W-:Y:S02]  /*51f00*/  LOP3.LUT R9, R9, 0xffefffff, RZ, 0xc0, !PT ;  /* 0xffefffff09097812 */ /* 0x004fe400078ec0ff */
[----:B---3--:R-:W-:Y:S01]  /*51f10*/  ISETP.LT.AND P3, PT, R13, UR40, !P0 ;  /* 0x000000280d007c0c */ /* 0x008fe2000c761270 */
[----:B------:R-:W0:Y:S01]  /*51f20*/  LDCU UR40, c[0x0][0x398] ;  /* 0x00007300ff2877ac */ /* 0x000e220008000800 */
[----:B----4-:R-:W-:Y:S01]  /*51f30*/  ISETP.LT.AND P4, PT, R16, UR7, !P0 ;  /* 0x0000000710007c0c */ /* 0x010fe2000c781270 */
[----:B------:R-:W1:Y:S10]  /*51f40*/  LDCU UR7, c[0x0][0x398] ;  /* 0x00007300ff0777ac */ /* 0x000e740008000800 */
[----:B------:R-:W-:-:S02]  /*51f50*/  @P3 LOP3.LUT R9, R9, 0x100000, RZ, 0xfc, !PT ;  /* 0x0010000009093812 */ /* 0x000fc400078efcff */
[----:B------:R-:W-:Y:S01]  /*51f60*/  ISETP.LT.AND P3, PT, R7, UR69, !P0 ;  /* 0x0000004507007c0c */ /* 0x000fe2000c761270 */
[----:B------:R-:W2:Y:S01]  /*51f70*/  LDCU UR69, c[0x0][0x398] ;  /* 0x00007300ff4577ac */ /* 0x000ea20008000800 */
[----:B------:R-:W-:-:S04]  /*51f80*/  LOP3.LUT R9, R9, 0xff7fffff, RZ, 0xc0, !PT ;  /* 0xff7fffff09097812 */ /* 0x000fc800078ec0ff */
[----:B------:R-:W-:Y:S02]  /*51f90*/  @P4 LOP3.LUT R9, R9, 0x800000, RZ, 0xfc, !PT ;  /* 0x0080000009094812 */ /* 0x000fe400078efcff */
[----:B------:R-:W-:Y:S01]  /*51fa0*/  ISETP.LT.AND P4, PT, R14, UR71, !P0 ;  /* 0x000000470e007c0c */ /* 0x000fe2000c781270 */
[----:B------:R-:W3:Y:S01]  /*51fb0*/  LDCU UR71, c[0x0][0x398] ;  /* 0x00007300ff4777ac */ /* 0x000ee20008000800 */
[----:B------:R-:W-:-:S04]  /*51fc0*/  LOP3.LUT R9, R9, 0xffbfffff, RZ, 0xc0, !PT ;  /* 0xffbfffff09097812 */ /* 0x000fc800078ec0ff */
[----:B------:R-:W-:Y:S02]  /*51fd0*/  @P3 LOP3.LUT R9, R9, 0x400000, RZ, 0xfc, !PT ;  /* 0x0040000009093812 */ /* 0x000fe400078efcff */
[----:B------:R-:W-:Y:S01]  /*51fe0*/  ISETP.LT.AND P3, PT, R15, UR73, !P0 ;  /* 0x000000490f007c0c */ /* 0x000fe2000c761270 */
[----:B------:R-:W4:Y:S01]  /*51ff0*/  LDCU UR73, c[0x0][0x398] ;  /* 0x00007300ff4977ac */ /* 0x000f220008000800 */
[----:B------:R-:W-:-:S04]  /*52000*/  LOP3.LUT R9, R9, 0xffdfffff, RZ, 0xc0, !PT ;  /* 0xffdfffff09097812 */ /* 0x000fc800078ec0ff */
[----:B------:R-:W-:Y:S02]  /*52010*/  @P4 LOP3.LUT R9, R9, 0x200000, RZ, 0xfc, !PT ;  /* 0x0020000009094812 */ /* 0x000fe400078efcff */
[----:B------:R-:W-:Y:S01]  /*52020*/  ISETP.LT.AND P4, PT, R18, UR75, !P0 ;  /* 0x0000004b12007c0c */ /* 0x000fe2000c781270 */
[----:B------:R-:W0:Y:S01]  /*52030*/  LDCU UR75, c[0x0][0x398] ;  /* 0x00007300ff4b77ac */ /* 0x000e220008000800 */
        /* <DEDUP_REMOVED lines=9> */
[----:B------:R-:W-:-:S04]  /*520d0*/  @P3 LOP3.LUT R9, R9, 0x20000, RZ, 0xfc, !PT ;  /* 0x0002000009093812 */ /* 0x000fc800078efcff */
[----:B------:R-:W-:-:S04]  /*520e0*/  LOP3.LUT R9, R9, 0xfffeffff, RZ, 0xc0, !PT ;  /* 0xfffeffff09097812 */ /* 0x000fc800078ec0ff */
[----:B------:R-:W-:Y:S02]  /*520f0*/  @P0 LOP3.LUT R9, R9, 0x10000, RZ, 0xfc, !PT ;  /* 0x0001000009090812 */ /* 0x000fe400078efcff */
[----:B------:R-:W-:Y:S01]  /*52100*/  ISETP.LT.AND P0, PT, R13, UR42, !P2 ;  /* 0x0000002a0d007c0c */ /* 0x000fe2000d701270 */
[----:B------:R-:W0:Y:S01]  /*52110*/  LDCU UR42, c[0x0][0x398] ;  /* 0x00007300ff2a77ac */ /* 0x000e220008000800 */
[----:B------:R-:W-:Y:S02]  /*52120*/  ISETP.LT.AND P4, PT, R16, UR5, !P2 ;  /* 0x0000000510007c0c */ /* 0x000fe4000d781270 */
[----:B------:R-:W-:Y:S01]  /*52130*/  LOP3.LUT R9, R9, 0xffffefff, RZ, 0xc0, !PT ;  /* 0xffffefff09097812 */ /* 0x000fe200078ec0ff */
[----:B------:R-:W0:Y:S01]  /*52140*/  LDCU UR5, c[0x0][0x398] ;  /* 0x00007300ff0577ac */ /* 0x000e220008000800 */
[----:B------:R-:W-:Y:S02]  /*52150*/  ISETP.LT.AND P3, PT, R7, UR57, !P2 ;  /* 0x0000003907007c0c */ /* 0x000fe4000d761270 */
[----:B------:R-:W-:Y:S01]  /*52160*/  LOP3.LUT R21, R21, 0xefffffff, RZ, 0xc0, !PT ;  /* 0xefffffff15157812 */ /* 0x000fe200078ec0ff */
[----:B------:R-:W0:Y:S04]  /*52170*/  LDCU UR57, c[0x0][0x398] ;  /* 0x00007300ff3977ac */ /* 0x000e280008000800 */
[----:B------:R-:W-:-:S04]  /*52180*/  @P0 LOP3.LUT R9, R9, 0x1000, RZ, 0xfc, !PT ;  /* 0x0000100009090812 */ /* 0x000fc800078efcff */
        /* <DEDUP_REMOVED lines=30> */
[----:B------:R-:W-:Y:S01]  /*52370*/  LOP3.LUT P0, RZ, R0, 0x400000, RZ, 0xc0, !PT ;  /* 0x0040000000ff7812 */ /* 0x000fe2000780c0ff */
        /* <DEDUP_REMOVED lines=25> */
[----:B------:R-:W-:-:S05]  /*52510*/  @P1 LOP3.LUT R9, R9, 0x1, RZ, 0xfc, !PT ;  /* 0x0000000109091812 */ /* 0x000fca00078efcff */
[----:B------:R0:W-:Y:S04]  /*52520*/  STL [R1+0x318], R9 ;  /* 0x0003180901007387 */ /* 0x0001e80000100800 */
[----:B0-----:R-:W4:Y:S01]  /*52530*/  LDL.LU R9, [R1+0x310] ;  /* 0x0003100001097983 */ /* 0x001f220000300800 */
[----:B------:R-:W-:Y:S01]  /*52540*/  ISETP.LT.AND P4, PT, R13, UR46, !P0 ;  /* 0x0000002e0d007c0c */ /* 0x000fe2000c781270 */
[----:B------:R-:W0:Y:S01]  /*52550*/  LDCU UR46, c[0x0][0x398] ;  /* 0x00007300ff2e77ac */ /* 0x000e220008000800 */
[----:B------:R-:W-:Y:S01]  /*52560*/  ISETP.LT.AND P3, PT, R16, UR33, !P0 ;  /* 0x0000002110007c0c */ /* 0x000fe2000c761270 */
[----:B------:R-:W4:Y:S01]  /*52570*/  LDL.LU R20, [R1+0x30c] ;  /* 0x00030c0001147983 */ /* 0x000f220000300800 */
[----:B------:R-:W-:Y:S01]  /*52580*/  ISETP.LT.AND P1, PT, R7, UR37, !P0 ;  /* 0x0000002507007c0c */ /* 0x000fe2000c721270 */
[----:B------:R-:W0:Y:S01]  /*52590*/  LDCU UR33, c[0x0][0x398] ;  /* 0x00007300ff2177ac */ /* 0x000e220008000800 */
[----:B------:R-:W-:Y:S01]  /*525a0*/  LOP3.LUT P2, RZ, R0, 0x200000, RZ, 0xc0, !PT ;  /* 0x0020000000ff7812 */ /* 0x000fe2000784c0ff */
[----:B------:R-:W0:Y:S06]  /*525b0*/  LDCU UR37, c[0x0][0x398] ;  /* 0x00007300ff2577ac */ /* 0x000e2c0008000800 */
        /* <DEDUP_REMOVED lines=52> */
[----:B------:R-:W1:Y:S01]  /*52900*/  LDCU UR31, c[0x0][0x398] ;  /* 0x00007300ff1f77ac */ /* 0x000e620008000800 */
[----:B------:R-:W-:Y:S02]  /*52910*/  LOP3.LUT R21, R21, 0xfffdffff, RZ, 0xc0, !PT ;  /* 0xfffdffff15157812 */ /* 0x000fe400078ec0ff */
[----:B------:R-:W-:Y:S02]  /*52920*/  LOP3.LUT P1, RZ, R0, 0x100000, RZ, 0xc0, !PT ;  /* 0x0010000000ff7812 */ /* 0x000fe4000782c0ff */
[----:B------:R-:W-:Y:S02]  /*52930*/  @P3 LOP3.LUT R21, R21, 0x20000, RZ, 0xfc, !PT ;  /* 0x0002000015153812 */ /* 0x000fe400078efcff */
[----:B------:R-:W-:Y:S01]  /*52940*/  ISETP.LT.AND P4, PT, R13, UR68, !P1 ;  /* 0x000000440d007c0c */ /* 0x000fe2000cf81270 */
[----:B------:R-:W1:Y:S01]  /*52950*/  LDCU UR68, c[0x0][0x398] ;  /* 0x00007300ff4477ac */ /* 0x000e620008000800 */
[----:B------:R-:W-:-:S04]  /*52960*/  LOP3.LUT R21, R21, 0xfffeffff, RZ, 0xc0, !PT ;  /* 0xfffeffff15157812 */ /* 0x000fc800078ec0ff */
[----:B------:R-:W-:Y:S02]  /*52970*/  @P2 LOP3.LUT R21, R21, 0x10000, RZ, 0xfc, !PT ;  /* 0x0001000015152812 */ /* 0x000fe400078efcff */
[----:B0-----:R-:W-:Y:S01]  /*52980*/  ISETP.LT.AND P3, PT, R16, UR70, !P1 ;  /* 0x0000004610007c0c */ /* 0x001fe2000cf61270 */
        /* <DEDUP_REMOVED lines=44> */
[----:B-1----:R-:W-:Y:S01]  /*52c50*/  ISETP.LT.AND P4, PT, R15, UR7, !P0 ;  /* 0x000000070f007c0c */ /* 0x002fe2000c781270 */
[----:B------:R-:W1:Y:S01]  /*52c60*/  LDCU UR7, c[0x0][0x398] ;  /* 0x00007300ff0777ac */ /* 0x000e620008000800 */
[----:B------:R-:W-:-:S04]  /*52c70*/  LOP3.LUT R21, R21, 0xffffffdf, RZ, 0xc0, !PT ;  /* 0xffffffdf15157812 */ /* 0x000fc800078ec0ff */
[----:B------:R-:W-:Y:S02]  /*52c80*/  @P3 LOP3.LUT R21, R21, 0x20, RZ, 0xfc, !PT ;  /* 0x0000002015153812 */ /* 0x000fe400078efcff */
[----:B---3--:R-:W-:Y:S01]  /*52c90*/  ISETP.LT.AND P3, PT, R18, UR71, !P0 ;  /* 0x0000004712007c0c */ /* 0x008fe2000c761270 */
[----:B------:R-:W3:Y:S01]  /*52ca0*/  LDCU UR71, c[0x0][0x398] ;  /* 0x00007300ff4777ac */ /* 0x000ee20008000800 */
[----:B------:R-:W-:-:S04]  /*52cb0*/  LOP3.LUT R21, R21, 0xfffffff7, RZ, 0xc0, !PT ;  /* 0xfffffff715157812 */ /* 0x000fc800078ec0ff */
[----:B------:R-:W-:Y:S02]  /*52cc0*/  @P4 LOP3.LUT R21, R21, 0x8, RZ, 0xfc, !PT ;  /* 0x0000000815154812 */ /* 0x000fe400078efcff */
[----:B--2---:R-:W-:Y:S01]  /*52cd0*/  ISETP.LT.AND P4, PT, R17, UR69, !P0 ;  /* 0x0000004511007c0c */ /* 0x004fe2000c781270 */
[----:B------:R-:W2:Y:S01]  /*52ce0*/  LDCU UR69, c[0x0][0x398] ;  /* 0x00007300ff4577ac */ /* 0x000ea20008000800 */
[----:B------:R-:W-:-:S04]  /*52cf0*/  LOP3.LUT R21, R21, 0xfffffffb, RZ, 0xc0, !PT ;  /* 0xfffffffb15157812 */ /* 0x000fc800078ec0ff */
[----:B------:R-:W-:Y:S02]  /*52d00*/  @P3 LOP3.LUT R21, R21, 0x4, RZ, 0xfc, !PT ;  /* 0x0000000415153812 */ /* 0x000fe400078efcff */
[----:B------:R-:W-:Y:S01]  /*52d10*/  ISETP.LT.AND P3, PT, R19, UR67, !P0 ;  /* 0x0000004313007c0c */ /* 0x000fe2000c761270 */
[----:B------:R-:W0:Y:S01]  /*52d20*/  LDCU UR67, c[0x0][0x398] ;  /* 0x00007300ff4377ac */ /* 0x000e220008000800 */
[----:B------:R-:W-:-:S04]  /*52d30*/  LOP3.LUT R21, R21, 0xfffffffd, RZ, 0xc0, !PT ;  /* 0xfffffffd15157812 */ /* 0x000fc800078ec0ff */
[----:B------:R-:W-:Y:S02]  /*52d40*/  @P4 LOP3.LUT R21, R21, 0x2, RZ, 0xfc, !PT ;  /* 0x0000000215154812 */ /* 0x000fe400078efcff */
[----:B------:R-:W-:Y:S02]  /*52d50*/  LOP3.LUT P2, RZ, R0, 0x40000, RZ, 0xc0, !PT ;  /* 0x0004000000ff7812 */ /* 0x000fe4000784c0ff */
[----:B------:R-:W-:-:S04]  /*52d60*/  LOP3.LUT R21, R21, 0xfffffffe, RZ, 0xc0, !PT ;  /* 0xfffffffe15157812 */ /* 0x000fc800078ec0ff */
[----:B------:R-:W-:Y:S02]  /*52d70*/  @P3 LOP3.LUT R21, R21, 0x1, RZ, 0xfc, !PT ;  /* 0x0000000115153812 */ /* 0x000fe400078efcff */
[----:B------:R-:W-:Y:S01]  /*52d80*/  ISETP.LT.AND P3, PT, R13, UR62, !P2 ;  /* 0x0000003e0d007c0c */ /* 0x000fe2000d761270 */
[----:B------:R-:W0:Y:S01]  /*52d90*/  LDCU UR62, c[0x0][0x398] ;  /* 0x00007300ff3e77ac */ /* 0x000e220008000800 */
[----:B------:R-:W-:Y:S02]  /*52da0*/  ISETP.LT.AND P4, PT, R7, UR66, !P2 ;  /* 0x0000004207007c0c */ /* 0x000fe4000d781270 */
[----:B----4-:R-:W-:Y:S02]  /*52db0*/  LOP3.LUT R9, R9, 0xefffffff, RZ, 0xc0, !PT ;  /* 0xefffffff09097812 */ /* 0x010fe400078ec0ff */
[C---:B------:R-:W-:Y:S02]  /*52dc0*/  LOP3.LUT P1, RZ, R0.reuse, 0x20000, RZ, 0xc0, !PT ;  /* 0x0002000000ff7812 */ /* 0x040fe4000782c0ff */
[----:B------:R-:W-:Y:S01]  /*52dd0*/  LOP3.LUT P0, RZ, R0, 0x10000, RZ, 0xc0, !PT ;  /* 0x0001000000ff7812 */ /* 0x000fe2000780c0ff */
[----:B------:R-:W-:Y:S04]  /*52de0*/  STL [R1+0x314], R21 ;  /* 0x0003141501007387 */ /* 0x000fe80000100800 */
[----:B------:R-:W-:Y:S01]  /*52df0*/  @P3 LOP3.LUT R9, R9, 0x10000000, RZ, 0xfc, !PT ;  /* 0x1000000009093812 */ /* 0x000fe200078efcff */
[----:B------:R-:W4:Y:S01]  /*52e00*/  LDCU UR66, c[0x0][0x398] ;  /* 0x00007300ff4277ac */ /* 0x000f220008000800 */
[----:B--2---:R-:W-:-:S02]  /*52e10*/  ISETP.LT.AND P3, PT, R16, UR69, !P2 ;  /* 0x0000004510007c0c */ /* 0x004fc4000d761270 */
[----:B------:R-:W-:Y:S01]  /*52e20*/  LOP3.LUT R9, R9, 0x7fffffff, RZ, 0xc0, !PT ;  /* 0x7fffffff09097812 */ /* 0x000fe200078ec0ff */
[----:B------:R-:W2:Y:S10]  /*52e30*/  LDCU UR69, c[0x0][0x398] ;  /* 0x00007300ff4577ac */ /* 0x000eb40008000800 */
[----:B------:R-:W-:-:S02]  /*52e40*/  @P3 LOP3.LUT R9, R9, 0x80000000, RZ, 0xfc, !PT ;  /* 0x8000000009093812 */ /* 0x000fc400078efcff */
        /* <DEDUP_REMOVED lines=121> */
[----:B0-----:R-:W2:Y:S01]  /*535e0*/  LDL.LU R9, [R1+0x308] ;  /* 0x0003080001097983 */ /* 0x001ea20000300800 */
[----:B------:R-:W-:Y:S01]  /*535f0*/  ISETP.LT.AND P2, PT, R13, UR26, !P1 ;  /* 0x0000001a0d007c0c */ /* 0x000fe2000cf41270 */
[----:B------:R-:W0:Y:S01]  /*53600*/  LDCU UR26, c[0x0][0x398] ;  /* 0x00007300ff1a77ac */ /* 0x000e220008000800 */
[----:B------:R-:W-:Y:S02]  /*53610*/  ISETP.LT.AND P3, PT, R16, UR23, !P1 ;  /* 0x0000001710007c0c */ /* 0x000fe4000cf61270 */
[----:B------:R-:W-:Y:S01]  /*53620*/  LOP3.LUT R20, R20, 0xefffffff, RZ, 0xc0, !PT ;  /* 0xefffffff14147812 */ /* 0x000fe200078ec0ff */
[----:B------:R-:W0:Y:S01]  /*53630*/  LDCU UR23, c[0x0][0x398] ;  /* 0x00007300ff1777ac */ /* 0x000e220008000800 */
[----:B------:R-:W-:-:S02]  /*53640*/  ISETP.LT.AND P4, PT, R7, UR25, !P1 ;  /* 0x0000001907007c0c */ /* 0x000fc4000cf81270 */
        /* <DEDUP_REMOVED lines=56> */
[----:B------:R-:W-:-:S04]  /*539d0*/  LOP3.LUT R20, R20, 0xfffdffff, RZ, 0xc0, !PT ;  /* 0xfffdffff14147812 */ /* 0x000fc800078ec0ff */
        /* <DEDUP_REMOVED lines=25> */
[----:B---3--:R-:W-:Y:S01]  /*53b70*/  ISETP.LT.AND P3, PT, R17, UR71, !P2 ;  /* 0x0000004711007c0c */ /* 0x008fe2000d761270 */
[----:B------:R-:W3:Y:S01]  /*53b80*/  LDCU UR71, c[0x0][0x398] ;  /* 0x00007300ff4777ac */ /* 0x000ee20008000800 */
[----:B------:R-:W-:-:S04]  /*53b90*/  LOP3.LUT R20, R20, 0xfffffbff, RZ, 0xc0, !PT ;  /* 0xfffffbff14147812 */ /* 0x000fc800078ec0ff */
[----:B------:R-:W-:Y:S02]  /*53ba0*/  @P4 LOP3.LUT R20, R20, 0x400, RZ, 0xfc, !PT ;  /* 0x0000040014144812 */ /* 0x000fe400078efcff */
[----:B-1----:R-:W-:Y:S01]  /*53bb0*/  ISETP.LT.AND P2, PT, R19, UR7, !P2 ;  /* 0x0000000713007c0c */ /* 0x002fe2000d741270 */
        /* <DEDUP_REMOVED lines=21> */
[----:B------:R-:W2:Y:S01]  /*53d10*/  LDCU UR15, c[0x0][0x398] ;  /* 0x00007300ff0f77ac */ /* 0x000ea20008000800 */
[----:B------:R-:W-:-:S04]  /*53d20*/  LOP3.LUT R20, R20, 0xffffffdf, RZ, 0xc0, !PT ;  /* 0xffffffdf14147812 */ /* 0x000fc800078ec0ff */
[----:B------:R-:W-:Y:S02]  /*53d30*/  @P2 LOP3.LUT R20, R20, 0x20, RZ, 0xfc, !PT ;  /* 0x0000002014142812 */ /* 0x000fe400078efcff */
[----:B-1----:R-:W-:Y:S01]  /*53d40*/  ISETP.LT.AND P2, PT, R18, UR13, !P1 ;  /* 0x0000000d12007c0c */ /* 0x002fe2000cf41270 */
        /* <DEDUP_REMOVED lines=17> */
[----:B--2---:R-:W-:Y:S01]  /*53e60*/  LOP3.LUT R9, R9, 0xefffffff, RZ, 0xc0, !PT ;  /* 0xefffffff09097812 */ /* 0x004fe200078ec0ff */
[----:B------:R2:W-:Y:S01]  /*53e70*/  STL [R1+0x30c], R20 ;  /* 0x00030c1401007387 */ /* 0x0005e20000100800 */
[----:B------:R-:W-:Y:S01]  /*53e80*/  LOP3.LUT P3, RZ, R0, 0x200, RZ, 0xc0, !PT ;  /* 0x0000020000ff7812 */ /* 0x000fe2000786c0ff */
[----:B------:R-:W0:Y:S06]  /*53e90*/  LDCU UR76, c[0x0][0x398] ;  /* 0x00007300ff4c77ac */ /* 0x000e2c0008000800 */
[----:B------:R-:W-:-:S04]  /*53ea0*/  @P2 LOP3.LUT R9, R9, 0x10000000, RZ, 0xfc, !PT ;  /* 0x1000000009092812 */ /* 0x000fc800078efcff */
[----:B------:R-:W-:Y:S01]  /*53eb0*/  LOP3.LUT R9, R9, 0x7fffffff, RZ, 0xc0, !PT ;  /* 0x7fffffff09097812 */ /* 0x000fe200078ec0ff */
[----:B--2---:R-:W2:Y:S03]  /*53ec0*/  LDL.LU R20, [R1+0x304] ;  /* 0x0003040001147983 */ /* 0x004ea60000300800 */
[----:B------:R-:W-:Y:S02]  /*53ed0*/  @P4 LOP3.LUT R9, R9, 0x80000000, RZ, 0xfc, !PT ;  /* 0x8000000009094812 */ /* 0x000fe400078efcff */
[----:B------:R-:W-:Y:S01]  /*53ee0*/  ISETP.LT.AND P4, PT, R7, UR77, !P0 ;  /* 0x0000004d07007c0c */ /* 0x000fe2000c781270 */
[----:B------:R-:W1:Y:S01]  /*53ef0*/  LDCU UR77, c[0x0][0x398] ;  /* 0x00007300ff4d77ac */ /* 0x000e620008000800 */
[----:B------:R-:W-:-:S11]  /*53f00*/  LOP3.LUT R9, R9, 0xbfffffff, RZ, 0xc0, !PT ;  /* 0xbfffffff09097812 */ /* 0x000fd600078ec0ff */
[----:B------:R-:W-:Y:S02]  /*53f10*/  @P4 LOP3.LUT R9, R9, 0x40000000, RZ, 0xfc, !PT ;  /* 0x4000000009094812 */ /* 0x000fe400078efcff */
[----:B0-----:R-:W-:Y:S01]  /*53f20*/  ISETP.LT.AND P4, PT, R14, UR74, !P0 ;  /* 0x0000004a0e007c0c */ /* 0x001fe2000c781270 */
[----:B------:R-:W0:Y:S01]  /*53f30*/  LDCU UR74, c[0x0][0x398] ;  /* 0x00007300ff4a77ac */ /* 0x000e220008000800 */
[----:B------:R-:W-:-:S11]  /*53f40*/  LOP3.LUT R9, R9, 0xdfffffff, RZ, 0xc0, !PT ;  /* 0xdfffffff09097812 */ /* 0x000fd600078ec0ff */
[----:B------:R-:W-:Y:S02]  /*53f50*/  @P4 LOP3.LUT R9, R9, 0x20000000, RZ, 0xfc, !PT ;  /* 0x2000000009094812 */ /* 0x000fe400078efcff */
[----:B------:R-:W-:Y:S01]  /*53f60*/  ISETP.LT.AND P4, PT, R15, UR75, !P0 ;  /* 0x0000004b0f007c0c */ /* 0x000fe2000c781270 */
        /* <DEDUP_REMOVED lines=9> */
[----:B------:R-:W-:Y:S02]  /*54000*/  ISETP.LT.AND P0, PT, R19, UR63, !P0 ;  /* 0x0000003f13007c0c */ /* 0x000fe4000c701270 */
[----:B------:R-:W-:Y:S01]  /*54010*/  LOP3.LUT R9, R9, 0xfdffffff, RZ, 0xc0, !PT ;  /* 0xfdffffff09097812 */ /* 0x000fe200078ec0ff */
[----:B------:R-:W0:Y:S08]  /*54020*/  LDCU UR63, c[0x0][0x398] ;  /* 0x00007300ff3f77ac */ /* 0x000e300008000800 */
[----:B------:R-:W-:-:S04]  /*54030*/  @P4 LOP3.LUT R9, R9, 0x2000000, RZ, 0xfc, !PT ;  /* 0x0200000009094812 */ /* 0x000fc800078efcff */
[----:B------:R-:W-:-:S04]  /*54040*/  LOP3.LUT R9, R9, 0xfeffffff, RZ, 0xc0, !PT ;  /* 0xfeffffff09097812 */ /* 0x000fc800078ec0ff */
[----:B------:R-:W-:Y:S02]  /*54050*/  @P0 LOP3.LUT R9, R9, 0x1000000, RZ, 0xfc, !PT ;  /* 0x0100000009090812 */ /* 0x000fe400078efcff */
[----:B------:R-:W-:Y:S01]  /*54060*/  ISETP.LT.AND P0, PT, R13, UR56, !P3 ;  /* 0x000000380d007c0c */ /* 0x000fe2000df01270 */
[----:B------:R-:W0:Y:S01]  /*54070*/  LDCU UR56, c[0x0][0x398] ;  /* 0x00007300ff3877ac */ /* 0x000e220008000800 */
[----:B------:R-:W-:Y:S02]  /*54080*/  ISETP.LT.AND P4, PT, R16, UR64, !P3 ;  /* 0x0000004010007c0c */ /* 0x000fe4000df81270 */
[----:B------:R-:W-:Y:S01]  /*54090*/  LOP3.LUT R9, R9, 0xffefffff, RZ, 0xc0, !PT ;  /* 0xffefffff09097812 */ /* 0x000fe200078ec0ff */
[----:B------:R-:W0:Y:S08]  /*540a0*/  LDCU UR64, c[0x0][0x398] ;  /* 0x00007300ff4077ac */ /* 0x000e300008000800 */
[----:B------:R-:W-:-:S02]  /*540b0*/  @P0 LOP3.LUT R9, R9, 0x100000, RZ, 0xfc, !PT ;  /* 0x0010000009090812 */ /* 0x000fc400078efcff */
[----:B------:R-:W-:Y:S01]  /*540c0*/  ISETP.LT.AND P0, PT, R7, UR65, !P3 ;  /* 0x0000004107007c0c */ /* 0x000fe2000df01270 */
[----:B------:R-:W0:Y:S01]  /*540d0*/  LDCU UR65, c[0x0][0x398] ;  /* 0x00007300ff4177ac */ /* 0x000e220008000800 */
[----:B------:R-:W-:-:S04]  /*540e0*/  LOP3.LUT R9, R9, 0xff7fffff, RZ, 0xc0, !PT ;  /* 0xff7fffff09097812 */ /* 0x000fc800078ec0ff */
[----:B------:R-:W-:Y:S02]  /*540f0*/  @P4 LOP3.LUT R9, R9, 0x800000, RZ, 0xfc, !PT ;  /* 0x0080000009094812 */ /* 0x000fe400078efcff */
[----:B----4-:R-:W-:Y:S01]  /*54100*/  ISETP.LT.AND P4, PT, R14, UR66, !P3 ;  /* 0x000000420e007c0c */ /* 0x010fe2000df81270 */
        /* <DEDUP_REMOVED lines=18> */
[----:B------:R-:W-:-:S07]  /*54230*/  LOP3.LUT P1, RZ, R0, 0x100, RZ, 0xc0, !PT ;  /* 0x0000010000ff7812 */ /* 0x000fce000782c0ff */
[----:B------:R-:W-:-:S04]  /*54240*/  @P4 LOP3.LUT R9, R9, 0x20000, RZ, 0xfc, !PT ;  /* 0x0002000009094812 */ /* 0x000fc800078efcff */
[----:B------:R-:W-:-:S04]  /*54250*/  LOP3.LUT R9, R9, 0xfffeffff, RZ, 0xc0, !PT ;  /* 0xfffeffff09097812 */ /* 0x000fc800078ec0ff */
        /* <DEDUP_REMOVED lines=29> */
[----:B------:R-:W0:Y:S01]  /*54430*/  LDCU UR61, c[0x0][0x398] ;  /* 0x00007300ff3d77ac */ /* 0x000e220008000800 */
[----:B------:R-:W-:-:S07]  /*54440*/  LOP3.LUT P2, RZ, R0, 0x80, RZ, 0xc0, !PT ;  /* 0x0000008000ff7812 */ /* 0x000fce000784c0ff */
        /* <DEDUP_REMOVED lines=43> */
[----:B------:R-:W-:-:S02]  /*54700*/  @P2 LOP3.LUT R20, R20, 0x10000000, RZ, 0xfc, !PT ;  /* 0x1000000014142812 */ /* 0x000fc400078efcff */
[----:B------:R-:W-:Y:S01]  /*54710*/  ISETP.LT.AND P2, PT, R7, UR33, !P0 ;  /* 0x0000002107007c0c */ /* 0x000fe2000c741270 */
[----:B--2---:R-:W2:Y:S01]  /*54720*/  LDL.LU R9, [R1+0x300] ;  /* 0x0003000001097983 */ /* 0x004ea20000300800 */
[----:B------:R-:W-:Y:S01]  /*54730*/  LOP3.LUT R20, R20, 0x7fffffff, RZ, 0xc0, !PT ;  /* 0x7fffffff14147812 */ /* 0x000fe200078ec0ff */
[----:B------:R-:W0:Y:S03]  /*54740*/  LDCU UR33, c[0x0][0x398] ;  /* 0x00007300ff2177ac */ /* 0x000e260008000800 */
        /* <DEDUP_REMOVED lines=25> */
[----:B---3--:R-:W-:Y:S02]  /*548e0*/  ISETP.LT.AND P3, PT, R16, UR71, !P1 ;  /* 0x0000004710007c0c */ /* 0x008fe4000cf61270 */
[----:B------:R-:W-:Y:S01]  /*548f0*/  LOP3.LUT R20, R20, 0xffefffff, RZ, 0xc0, !PT ;  /* 0xffefffff14147812 */ /* 0x000fe200078ec0ff */
[----:B------:R-:W3:Y:S08]  /*54900*/  LDCU UR71, c[0x0][0x398] ;  /* 0x00007300ff4777ac */ /* 0x000ef00008000800 */
[----:B------:R-:W-:-:S02]  /*54910*/  @P0 LOP3.LUT R20, R20, 0x100000, RZ, 0xfc, !PT ;  /* 0x0010000014140812 */ /* 0x000fc400078efcff */
        /* <DEDUP_REMOVED lines=80> */
[----:B-1----:R-:W-:Y:S01]  /*54e20*/  ISETP.LT.AND P2, PT, R18, UR13, !P0 ;  /* 0x0000000d12007c0c */ /* 0x002fe2000c741270 */
[----:B------:R-:W1:Y:S01]  /*54e30*/  LDCU UR13, c[0x0][0x398] ;  /* 0x00007300ff0d77ac */ /* 0x000e620008000800 */
        /* <DEDUP_REMOVED lines=8> */
[----:B------:R-:W-:Y:S02]  /*54ec0*/  LOP3.LUT R20, R20, 0xfffffffe, RZ, 0xc0, !PT ;  /* 0xfffffffe14147812 */ /* 0x000fe400078ec0ff */
[----:B------:R-:W-:-:S09]  /*54ed0*/  LOP3.LUT P1, RZ, R0, 0x4, RZ, 0xc0, !PT ;  /* 0x0000000400ff7812 */ /* 0x000fd2000782c0ff */
[----:B------:R-:W-:Y:S02]  /*54ee0*/  @P2 LOP3.LUT R20, R20, 0x1, RZ, 0xfc, !PT ;  /* 0x0000000114142812 */ /* 0x000fe400078efcff */
[----:B------:R-:W-:Y:S01]  /*54ef0*/  ISETP.LT.AND P2, PT, R13, UR6, !P1 ;  /* 0x000000060d007c0c */ /* 0x000fe2000cf41270 */
[----:B------:R-:W0:Y:S01]  /*54f00*/  LDCU UR6, c[0x0][0x398] ;  /* 0x00007300ff0677ac */ /* 0x000e220008000800 */
[----:B--2---:R-:W-:-:S11]  /*54f10*/  LOP3.LUT R9, R9, 0xefffffff, RZ, 0xc0, !PT ;  /* 0xefffffff09097812 */ /* 0x004fd600078ec0ff */
[----:B------:R-:W-:Y:S02]  /*54f20*/  @P2 LOP3.LUT R9, R9, 0x10000000, RZ, 0xfc, !PT ;  /* 0x1000000009092812 */ /* 0x000fe400078efcff */
[----:B------:R-:W-:Y:S01]  /*54f30*/  ISETP.LT.AND P2, PT, R16, UR26, !P1 ;  /* 0x0000001a10007c0c */ /* 0x000fe2000cf41270 */
[----:B------:R-:W2:Y:S01]  /*54f40*/  LDCU UR26, c[0x0][0x398] ;  /* 0x00007300ff1a77ac */ /* 0x000ea20008000800 */
[----:B------:R-:W-:-:S11]  /*54f50*/  LOP3.LUT R9, R9, 0x7fffffff, RZ, 0xc0, !PT ;  /* 0x7fffffff09097812 */ /* 0x000fd600078ec0ff */
[----:B------:R-:W-:Y:S02]  /*54f60*/  @P2 LOP3.LUT R9, R9, 0x80000000, RZ, 0xfc, !PT ;  /* 0x8000000009092812 */ /* 0x000fe400078efcff */
[----:B------:R-:W-:Y:S02]  /*54f70*/  ISETP.LT.AND P2, PT, R7, UR37, !P1 ;  /* 0x0000002507007c0c */ /* 0x000fe4000cf41270 */
[----:B------:R-:W-:Y:S02]  /*54f80*/  LOP3.LUT P0, RZ, R0, 0x2, RZ, 0xc0, !PT ;  /* 0x0000000200ff7812 */ /* 0x000fe4000780c0ff */
[----:B------:R-:W-:Y:S01]  /*54f90*/  LOP3.LUT R61, R61, 0xefffffff, RZ, 0xc0, !PT ;  /* 0xefffffff3d3d7812 */ /* 0x000fe200078ec0ff */
[----:B------:R-:W-:Y:S01]  /*54fa0*/  STL [R1+0x304], R20 ;  /* 0x0003041401007387 */ /* 0x000fe20000100800 */
[----:B------:R-:W-:Y:S01]  /*54fb0*/  LOP3.LUT R9, R9, 0xbfffffff, RZ, 0xc0, !PT ;  /* 0xbfffffff09097812 */ /* 0x000fe200078ec0ff */
[----:B------:R-:W0:Y:S02]  /*54fc0*/  LDCU UR37, c[0x0][0x398] ;  /* 0x00007300ff2577ac */ /* 0x000e240008000800 */
[----:B------:R-:W3:Y:S04]  /*54fd0*/  LDL.LU R33, [R1+0x1028] ;  /* 0x0010280001217983 */ /* 0x000ee80000300800 */
[----:B------:R-:W-:Y:S01]  /*54fe0*/  @P2 LOP3.LUT R9, R9, 0x40000000, RZ, 0xfc, !PT ;  /* 0x4000000009092812 */ /* 0x000fe200078efcff */
[----:B------:R-:W3:Y:S01]  /*54ff0*/  LDL.LU R32, [R1+0x102c] ;  /* 0x00102c0001207983 */ /* 0x000ee20000300800 */
        /* <DEDUP_REMOVED lines=36> */
[----:B--2---:R-:W-:Y:S01]  /*55240*/  ISETP.LT.AND P2, PT, R15, UR26, !P0 ;  /* 0x0000001a0f007c0c */ /* 0x004fe2000c741270 */
[----:B------:R-:W2:Y:S01]  /*55250*/  LDCU UR26, c[0x0][0x398] ;  /* 0x00007300ff1a77ac */ /* 0x000ea20008000800 */
        /* <DEDUP_REMOVED lines=39> */
[----:B--2---:R-:W-:Y:S01]  /*554d0*/  ISETP.LT.AND P0, PT, R17, UR26, !P1 ;  /* 0x0000001a11007c0c */ /* 0x004fe2000cf01270 */
[----:B------:R-:W2:Y:S01]  /*554e0*/  LDCU UR26, c[0x0][0x398] ;  /* 0x00007300ff1a77ac */ /* 0x000ea20008000800 */
[----:B------:R-:W-:Y:S02]  /*554f0*/  ISETP.LT.AND P1, PT, R19, UR9, !P1 ;  /* 0x0000000913007c0c */ /* 0x000fe4000cf21270 */
[----:B------:R-:W-:Y:S01]  /*55500*/  LOP3.LUT R9, R9, 0xfffffdff, RZ, 0xc0, !PT ;  /* 0xfffffdff09097812 */ /* 0x000fe200078ec0ff */
[----:B------:R-:W0:Y:S08]  /*55510*/  LDCU UR9, c[0x0][0x398] ;  /* 0x00007300ff0977ac */ /* 0x000e300008000800 */
[----:B------:R-:W-:-:S02]  /*55520*/  @P0 LOP3.LUT R9, R9, 0x200, RZ, 0xfc, !PT ;  /* 0x0000020009090812 */ /* 0x000fc400078efcff */
[----:B------:R-:W-:Y:S02]  /*55530*/  LOP3.LUT P0, RZ, R59, 0x2000000, RZ, 0xc0, !PT ;  /* 0x020000003bff7812 */ /* 0x000fe4000780c0ff */
        /* <DEDUP_REMOVED lines=28> */
[----:B-1----:R-:W-:Y:S02]  /*55700*/  ISETP.LT.AND P0, PT, R19, UR77, !P0 ;  /* 0x0000004d13007c0c */ /* 0x002fe4000c701270 */
[----:B------:R-:W-:Y:S01]  /*55710*/  LOP3.LUT R9, R9, 0xfffffffd, RZ, 0xc0, !PT ;  /* 0xfffffffd09097812 */ /* 0x000fe200078ec0ff */
[----:B------:R-:W1:Y:S08]  /*55720*/  LDCU UR77, c[0x0][0x398] ;  /* 0x00007300ff4d77ac */ /* 0x000e700008000800 */
[----:B------:R-:W-:-:S02]  /*55730*/  @P1 LOP3.LUT R9, R9, 0x2, RZ, 0xfc, !PT ;  /* 0x0000000209091812 */ /* 0x000fc400078efcff */
[----:B------:R-:W-:Y:S02]  /*55740*/  LOP3.LUT P1, RZ, R59, 0x1000000, RZ, 0xc0, !PT ;  /* 0x010000003bff7812 */ /* 0x000fe4000782c0ff */
[----:B------:R-:W-:-:S04]  /*55750*/  LOP3.LUT R9, R9, 0xfffffffe, RZ, 0xc0, !PT ;  /* 0xfffffffe09097812 */ /* 0x000fc800078ec0ff */
[----:B------:R-:W-:Y:S02]  /*55760*/  @P0 LOP3.LUT R9, R9, 0x1, RZ, 0xfc, !PT ;  /* 0x0000000109090812 */ /* 0x000fe400078efcff */
[----:B------:R-:W-:Y:S01]  /*55770*/  ISETP.LT.AND P0, PT, R13, UR50, !P1 ;  /* 0x000000320d007c0c */ /* 0x000fe2000cf01270 */
[----:B------:R-:W0:-:S12]  /*55780*/  LDCU UR50, c[0x0][0x398] ;  /* 0x00007300ff3277ac */ /* 0x000e180008000800 */
[----:B------:R-:W-:Y:S02]  /*55790*/  @P0 LOP3.LUT R61, R61, 0x10000000, RZ, 0xfc, !PT ;  /* 0x100000003d3d0812 */ /* 0x000fe400078efcff */
[----:B------:R-:W-:Y:S02]  /*557a0*/  ISETP.LT.AND P0, PT, R16, UR46, !P1 ;  /* 0x0000002e10007c0c */ /* 0x000fe4000cf01270 */
[----:B------:R-:W-:Y:S01]  /*557b0*/  LOP3.LUT P2, RZ, R59, 0x4000000, RZ, 0xc0, !PT ;  /* 0x040000003bff7812 */ /* 0x000fe2000784c0ff */
[----:B------:R0:W-:Y:S01]  /*557c0*/  STL [R1+0x300], R9 ;  /* 0x0003000901007387 */ /* 0x0001e20000100800 */
[----:B------:R-:W-:Y:S01]  /*557d0*/  LOP3.LUT R61, R61, 0x7fffffff, RZ, 0xc0, !PT ;  /* 0x7fffffff3d3d7812 */ /* 0x000fe200078ec0ff */
[----:B------:R-:W1:Y:S08]  /*557e0*/  LDCU UR46, c[0x0][0x398] ;  /* 0x00007300ff2e77ac */ /* 0x000e700008000800 */
[----:B------:R-:W-:Y:S01]  /*557f0*/  @P0 LOP3.LUT R61, R61, 0x80000000, RZ, 0xfc, !PT ;  /* 0x800000003d3d0812 */ /* 0x000fe200078efcff */
[----:B0-----:R-:W2:Y:S01]  /*55800*/  LDL.LU R9, [R1+0x2434] ;  /* 0x0024340001097983 */ /* 0x001ea20000300800 */
        /* <DEDUP_REMOVED lines=23> */
[----:B------:R-:W-:-:S09]  /*55980*/  LOP3.LUT R61, R61, 0xfeffffff, RZ, 0xc0, !PT ;  /* 0xfeffffff3d3d7812 */ /* 0x000fd200078ec0ff */
        /* <DEDUP_REMOVED lines=27> */
[----:B------:R-:W-:Y:S02]  /*55b40*/  LOP3.LUT R61, R61, 0xfffdffff, RZ, 0xc0, !PT ;  /* 0xfffdffff3d3d7812 */ /* 0x000fe400078ec0ff */
[----:B------:R-:W-:Y:S02]  /*55b50*/  LOP3.LUT P3, RZ, R59, 0x8000000, RZ, 0xc0, !PT ;  /* 0x080000003bff7812 */ /* 0x000fe4000786c0ff */
        /* <DEDUP_REMOVED lines=29> */
[----:B------:R-:W-:Y:S02]  /*55d30*/  ISETP.LT.AND P0, PT, R19, UR41, !P3 ;  /* 0x0000002913007c0c */ /* 0x000fe4000df01270 */
        /* <DEDUP_REMOVED lines=8> */
[----:B------:R-:W0:Y:S01]  /*55dc0*/  LDCU.64 UR40, c[0x0][0x398] ;  /* 0x00007300ff2877ac */ /* 0x000e220008000a00 */
[----:B------:R-:W-:-:S04]  /*55dd0*/  LOP3.LUT R61, R61, 0xffffffef, RZ, 0xc0, !PT ;  /* 0xffffffef3d3d7812 */ /* 0x000fc800078ec0ff */
[----:B------:R-:W-:Y:S02]  /*55de0*/  @P1 LOP3.LUT R61, R61, 0x10, RZ, 0xfc, !PT ;  /* 0x000000103d3d1812 */ /* 0x000fe400078efcff */
        /* <DEDUP_REMOVED lines=20> */
[----:B---3--:R-:W-:Y:S01]  /*55f30*/  ISETP.LT.AND P0, PT, R19, UR71, !P4 ;  /* 0x0000004713007c0c */ /* 0x008fe2000e701270 */
[----:B------:R-:W3:Y:S01]  /*55f40*/  LDCU UR71, c[0x0][0x398] ;  /* 0x00007300ff4777ac */ /* 0x000ee20008000800 */
[----:B------:R-:W-:-:S04]  /*55f50*/  LOP3.LUT R61, R61, 0xfffffffd, RZ, 0xc0, !PT ;  /* 0xfffffffd3d3d7812 */ /* 0x000fc800078ec0ff */
[----:B------:R-:W-:Y:S02]  /*55f60*/  @P1 LOP3.LUT R61, R61, 0x2, RZ, 0xfc, !PT ;  /* 0x000000023d3d1812 */ /* 0x000fe400078efcff */
[----:B0-----:R-:W-:Y:S01]  /*55f70*/  ISETP.LT.AND P1, PT, R13, UR40, !P5 ;  /* 0x000000280d007c0c */ /* 0x001fe2000ef21270 */
[----:B------:R-:W0:Y:S01]  /*55f80*/  LDCU UR40, c[0x0][0x398] ;  /* 0x00007300ff2877ac */ /* 0x000e220008000800 */
[----:B------:R-:W-:Y:S02]  /*55f90*/  LOP3.LUT R61, R61, 0xfffffffe, RZ, 0xc0, !PT ;  /* 0xfffffffe3d3d7812 */ /* 0x000fe400078ec0ff */
[----:B------:R-:W-:Y:S02]  /*55fa0*/  LOP3.LUT R60, R60, 0xefffffff, RZ, 0xc0, !PT ;  /* 0xefffffff3c3c7812 */ /* 0x000fe400078ec0ff */
[----:B------:R-:W-:Y:S02]  /*55fb0*/  @P0 LOP3.LUT R61, R61, 0x1, RZ, 0xfc, !PT ;  /* 0x000000013d3d0812 */ /* 0x000fe400078efcff */
[----:B------:R-:W-:Y:S01]  /*55fc0*/  ISETP.LT.AND P0, PT, R16, UR11, !P5 ;  /* 0x0000000b10007c0c */ /* 0x000fe2000ef01270 */
[----:B------:R-:W0:Y:S01]  /*55fd0*/  LDCU UR11, c[0x0][0x398] ;  /* 0x00007300ff0b77ac */ /* 0x000e220008000800 */
[----:B------:R-:W-:-:S03]  /*55fe0*/  ISETP.LT.AND P2, PT, R7, UR33, !P5 ;  /* 0x0000002107007c0c */ /* 0x000fc6000ef41270 */
[----:B------:R-:W-:Y:S01]  /*55ff0*/  @P1 LOP3.LUT R60, R60, 0x10000000, RZ, 0xfc, !PT ;  /* 0x100000003c3c1812 */ /* 0x000fe200078efcff */
[----:B------:R-:W0:Y:S03]  /*56000*/  LDCU.64 UR32, c[0x0][0x398] ;  /* 0x00007300ff2077ac */ /* 0x000e260008000a00 */
        /* <DEDUP_REMOVED lines=43> */
[----:B------:R-:W-:-:S04]  /*562c0*/  LOP3.LUT R60, R60, 0xfff7ffff, RZ, 0xc0, !PT ;  /* 0xfff7ffff3c3c7812 */ /* 0x000fc800078ec0ff */
[----:B------:R-:W-:Y:S02]  /*562d0*/  @P0 LOP3.LUT R60, R60, 0x80000, RZ, 0xfc, !PT ;  /* 0x000800003c3c0812 */ /* 0x000fe400078efcff */
[----:B------:R-:W-:Y:S01]  /*562e0*/  ISETP.LT.AND P1, PT, R17, UR31, !P6 ;  /* 0x0000001f11007c0c */ /* 0x000fe2000f721270 */
[----:B------:R-:W0:Y:S01]  /*562f0*/  LDCU.64 UR30, c[0x0][0x398] ;  /* 0x00007300ff1e77ac */ /* 0x000e220008000a00 */
[----:B------:R-:W-:Y:S02]  /*56300*/  LOP3.LUT R60, R60, 0xfffbffff, RZ, 0xc0, !PT ;  /* 0xfffbffff3c3c7812 */ /* 0x000fe400078ec0ff */
[----:B------:R-:W-:Y:S02]  /*56310*/  F2FP.SATFINITE.E4M3.F32.PACK_AB_MERGE_C R55, R32, R33, RZ ;  /* 0x000000212037723e */ /* 0x000fe400048070ff */
[----:B------:R-:W3:Y:S01]  /*56320*/  LDL.LU R33, [R1+0x1010] ;  /* 0x0010100001217983 */ /* 0x000ee20000300800 */
[----:B------:R-:W-:-:S03]  /*56330*/  @P2 LOP3.LUT R60, R60, 0x40000, RZ, 0xfc, !PT ;  /* 0x000400003c3c2812 */ /* 0x000fc600078efcff */
[----:B------:R-:W3:Y:S01]  /*56340*/  LDL.LU R32, [R1+0x1014] ;  /* 0x0010140001207983 */ /* 0x000ee20000300800 */
[----:B------:R-:W-:Y:S01]  /*56350*/  ISETP.LT.AND P0, PT, R19, UR37, !P6 ;  /* 0x0000002513007c0c */ /* 0x000fe2000f701270 */
[----:B------:R-:W0:Y:S01]  /*56360*/  LDCU UR37, c[0x0][0x398] ;  /* 0x00007300ff2577ac */ /* 0x000e220008000800 */
[----:B------:R-:W-:-:S04]  /*56370*/  LOP3.LUT R60, R60, 0xfffdffff, RZ, 0xc0, !PT ;  /* 0xfffdffff3c3c7812 */ /* 0x000fc800078ec0ff */
[----:B------:R-:W-:-:S04]  /*56380*/  @P1 LOP3.LUT R60, R60, 0x20000, RZ, 0xfc, !PT ;  /* 0x000200003c3c1812 */ /* 0x000fc800078efcff */
[----:B------:R-:W-:-:S04]  /*56390*/  LOP3.LUT R60, R60, 0xfffeffff, RZ, 0xc0, !PT ;  /* 0xfffeffff3c3c7812 */ /* 0x000fc800078ec0ff */
[----:B------:R-:W-:Y:S02]  /*563a0*/  @P0 LOP3.LUT R60, R60, 0x10000, RZ, 0xfc, !PT ;  /* 0x000100003c3c0812 */ /* 0x000fe400078efcff */
[----:B--2---:R-:W-:Y:S01]  /*563b0*/  ISETP.GE.AND P0, PT, R9, UR41, PT ;  /* 0x0000002909007c0c */ /* 0x004fe2000bf06270 */
[----:B------:R-:W2:Y:S01]  /*563c0*/  LDCU UR41, c[0x0][0x398] ;  /* 0x00007300ff2977ac */ /* 0x000ea20008000800 */
[----:B------:R-:W2:Y:S02]  /*563d0*/  LDL.LU R9, [R1+0x2438] ;  /* 0x0024380001097983 */ /* 0x000ea40000300800 */
[----:B0-----:R-:W-:Y:S01]  /*563e0*/  ISETP.LT.AND P1, PT, R13, UR30, !P0 ;  /* 0x0000001e0d007c0c */ /* 0x001fe2000c721270 */
[----:B------:R-:W0:Y:S01]  /*563f0*/  LDCU UR30, c[0x0][0x398] ;  /* 0x00007300ff1e77ac */ /* 0x000e220008000800 */
[----:B------:R-:W-:Y:S02]  /*56400*/  ISETP.LT.AND P3, PT, R16, UR6, !P0 ;  /* 0x0000000610007c0c */ /* 0x000fe4000c761270 */
[----:B------:R-:W-:-:S02]  /*56410*/  LOP3.LUT R60, R60, 0xffffefff, RZ, 0xc0, !PT ;  /* 0xffffefff3c3c7812 */ /* 0x000fc400078ec0ff */
[----:B------:R-:W-:Y:S01]  /*56420*/  ISETP.LT.AND P2, PT, R7, UR7, !P0 ;  /* 0x0000000707007c0c */ /* 0x000fe2000c741270 */
[----:B------:R-:W0:Y:S06]  /*56430*/  LDCU.64 UR6, c[0x0][0x398] ;  /* 0x00007300ff0677ac */ /* 0x000e2c0008000a00 */
        /* <DEDUP_REMOVED lines=25> */
[----:B---3--:R-:W-:Y:S02]  /*565d0*/  F2FP.SATFINITE.E4M3.F32.PACK_AB_MERGE_C R20, R32, R33, RZ ;  /* 0x000000212014723e */ /* 0x008fe400048070ff */
[----:B------:R-:W3:Y:S04]  /*565e0*/  LDL.LU R33, [R1+0x1018] ;  /* 0x0010180001217983 */ /* 0x000ee80000300800 */
[----:B------:R-:W3:Y:S04]  /*565f0*/  LDL.LU R32, [R1+0x101c] ;  /* 0x00101c0001207983 */ /* 0x000ee80000300800 */
[----:B------:R3:W-:Y:S01]  /*56600*/  STL [R1+0x24d8], R20 ;  /* 0x0024d81401007387 */ /* 0x0007e20000100800 */
[----:B--2---:R-:W-:Y:S01]  /*56610*/  ISETP.GE.AND P0, PT, R9, UR33, PT ;  /* 0x0000002109007c0c */ /* 0x004fe2000bf06270 */
[----:B------:R-:W2:Y:S02]  /*56620*/  LDCU UR33, c[0x0][0x398] ;  /* 0x00007300ff2177ac */ /* 0x000ea40008000800 */
[----:B------:R-:W2:Y:S01]  /*56630*/  LDL.LU R9, [R1+0x243c] ;  /* 0x00243c0001097983 */ /* 0x000ea20000300800 */
[----:B0-----:R-:W-:-:S02]  /*56640*/  ISETP.LT.AND P1, PT, R13, UR6, !P0 ;  /* 0x000000060d007c0c */ /* 0x001fc4000c721270 */
[----:B------:R-:W-:Y:S02]  /*56650*/  ISETP.LT.AND P3, PT, R16, UR4, !P0 ;  /* 0x0000000410007c0c */ /* 0x000fe4000c761270 */
[----:B------:R-:W-:Y:S02]  /*56660*/  LOP3.LUT R60, R60, 0xffffffef, RZ, 0xc0, !PT ;  /* 0xffffffef3c3c7812 */ /* 0x000fe400078ec0ff */
        /* <DEDUP_REMOVED lines=35> */
[----:B------:R-:W-:Y:S01]  /*568a0*/  ISETP.LT.AND P3, PT, R16, UR74, !P0 ;  /* 0x0000004a10007c0c */ /* 0x000fe2000c761270 */
[----:B------:R-:W0:Y:S01]  /*568b0*/  LDCU UR74, c[0x0][0x398] ;  /* 0x00007300ff4a77ac */ /* 0x000e220008000800 */
[----:B------:R-:W-:Y:S02]  /*568c0*/  LOP3.LUT R58, R58, 0xefffffff, RZ, 0xc0, !PT ;  /* 0xefffffff3a3a7812 */ /* 0x000fe400078ec0ff */
[----:B------:R-:W-:-:S07]  /*568d0*/  ISETP.LT.AND P2, PT, R7, UR8, !P0 ;  /* 0x0000000807007c0c */ /* 0x000fce000c741270 */
[----:B------:R-:W-:-:S04]  /*568e0*/  @P1 LOP3.LUT R58, R58, 0x10000000, RZ, 0xfc, !PT ;  /* 0x100000003a3a1812 */ /* 0x000fc800078efcff */
        /* <DEDUP_REMOVED lines=29> */
[----:B------:R-:W2:Y:S02]  /*56ac0*/  LDCU.64 UR6, c[0x0][0x398] ;  /* 0x00007300ff0677ac */ /* 0x000ea40008000a00 */
[----:B------:R-:W2:Y:S01]  /*56ad0*/  LDL.LU R9, [R1+0x2444] ;  /* 0x0024440001097983 */ /* 0x000ea20000300800 */
[----:B0-----:R-:W-:-:S02]  /*56ae0*/  ISETP.LT.AND P1, PT, R13, UR8, !P0 ;  /* 0x000000080d007c0c */ /* 0x001fc4000c721270 */
[----:B------:R-:W-:Y:S01]  /*56af0*/  ISETP.LT.AND P3, PT, R16, UR48, !P0 ;  /* 0x0000003010007c0c */ /* 0x000fe2000c761270 */
[----:B------:R-:W0:Y:S01]  /*56b00*/  LDCU UR48, c[0x0][0x398] ;  /* 0x00007300ff3077ac */ /* 0x000e220008000800 */
[----:B------:R-:W-:Y:S02]  /*56b10*/  LOP3.LUT R58, R58, 0xffefffff, RZ, 0xc0, !PT ;  /* 0xffefffff3a3a7812 */ /* 0x000fe400078ec0ff */
[----:B------:R-:W-:Y:S01]  /*56b20*/  ISETP.LT.AND P2, PT, R7, UR44, !P0 ;  /* 0x0000002c07007c0c */ /* 0x000fe2000c741270 */
        /* <DEDUP_REMOVED lines=28> */
[----:B------:R-:W3:Y:S01]  /*56cf0*/  LDL.LU R32, [R1+0xff4] ;  /* 0x000ff40001207983 */ /* 0x000ee20000300800 */
[----:B--2---:R-:W-:Y:S01]  /*56d00*/  ISETP.GE.AND P0, PT, R9, UR5, PT ;  /* 0x0000000509007c0c */ /* 0x004fe2000bf06270 */
[----:B------:R-:W2:Y:S02]  /*56d10*/  LDCU.64 UR4, c[0x0][0x398] ;  /* 0x00007300ff0477ac */ /* 0x000ea40008000a00 */
[----:B------:R3:W-:Y:S04]  /*56d20*/  STL [R1+0x2434], R20 ;  /* 0x0024341401007387 */ /* 0x0007e80000100800 */
[----:B------:R-:W2:Y:S01]  /*56d30*/  LDL.LU R9, [R1+0x2448] ;  /* 0x0024480001097983 */ /* 0x000ea20000300800 */
[----:B------:R-:W-:-:S02]  /*56d40*/  ISETP.LT.AND P1, PT, R13, UR6, !P0 ;  /* 0x000000060d007c0c */ /* 0x000fc4000c721270 */
[----:B------:R-:W-:Y:S01]  /*56d50*/  ISETP.LT.AND P3, PT, R16, UR72, !P0 ;  /* 0x0000004810007c0c */ /* 0x000fe2000c761270 */
[----:B------:R-:W0:Y:S01]  /*56d60*/  LDCU UR72, c[0x0][0x398] ;  /* 0x00007300ff4877ac */ /* 0x000e220008000800 */
[----:B------:R-:W-:Y:S02]  /*56d70*/  LOP3.LUT R58, R58, 0xffffefff, RZ, 0xc0, !PT ;  /* 0xffffefff3a3a7812 */ /* 0x000fe400078ec0ff */
[----:B----4-:R-:W-:Y:S01]  /*56d80*/  ISETP.LT.AND P2, PT, R7, UR66, !P0 ;  /* 0x0000004207007c0c */ /* 0x010fe2000c741270 */
[----:B------:R-:W4:Y:S06]  /*56d90*/  LDCU UR66, c[0x0][0x398] ;  /* 0x00007300ff4277ac */ /* 0x000f2c0008000800 */
[----:B------:R-:W-:-:S04]  /*56da0*/  @P1 LOP3.LUT R58, R58, 0x1000, RZ, 0xfc, !PT ;  /* 0x000010003a3a1812 */ /* 0x000fc800078efcff */
        /* <DEDUP_REMOVED lines=31> */
[----:B------:R-:W-:Y:S01]  /*56fa0*/  ISETP.LT.AND P1, PT, R13, UR4, !P0 ;  /* 0x000000040d007c0c */ /* 0x000fe2000c721270 */
[----:B------:R-:W0:Y:S01]  /*56fb0*/  LDCU UR4, c[0x0][0x398] ;  /* 0x00007300ff0477ac */ /* 0x000e220008000800 */
[----:B----4-:R-:W-:-:S02]  /*56fc0*/  ISETP.LT.AND P3, PT, R16, UR66, !P0 ;  /* 0x0000004210007c0c */ /* 0x010fc4000c761270 */
[----:B------:R-:W-:Y:S01]  /*56fd0*/  LOP3.LUT R58, R58, 0xffffffef, RZ, 0xc0, !PT ;  /* 0xffffffef3a3a7812 */ /* 0x000fe200078ec0ff */
[----:B------:R-:W4:Y:S01]  /*56fe0*/  LDCU UR66, c[0x0][0x398] ;  /* 0x00007300ff4277ac */ /* 0x000f220008000800 */
[----:B-1----:R-:W-:Y:S02]  /*56ff0*/  ISETP.LT.AND P2, PT, R7, UR49, !P0 ;  /* 0x0000003107007c0c */ /* 0x002fe4000c741270 */
[----:B------:R-:W-:Y:S01]  /*57000*/  LOP3.LUT R57, R57, 0xefffffff, RZ, 0xc0, !PT ;  /* 0xefffffff39397812 */ /* 0x000fe200078ec0ff */
[----:B------:R-:W1:Y:S04]  /*57010*/  LDCU UR49, c[0x0][0x398] ;  /* 0x00007300ff3177ac */ /* 0x000e680008000800 */
[----:B------:R-:W-:-:S04]  /*57020*/  @P1 LOP3.LUT R58, R58, 0x10, RZ, 0xfc, !PT ;  /* 0x000000103a3a1812 */ /* 0x000fc800078efcff */
        /* <DEDUP_REMOVED lines=33> */
[----:B------:R-:W-:-:S02]  /*57240*/  ISETP.LT.AND P2, PT, R16, UR67, !P0 ;  /* 0x0000004310007c0c */ /* 0x000fc4000c741270 */
[----:B----4-:R-:W-:Y:S01]  /*57250*/  ISETP.LT.AND P1, PT, R7, UR66, !P0 ;  /* 0x0000004207007c0c */ /* 0x010fe2000c721270 */
[----:B------:R-:W4:Y:S01]  /*57260*/  LDCU UR67, c[0x0][0x398] ;  /* 0x00007300ff4377ac */ /* 0x000f220008000800 */
[----:B------:R-:W0:Y:S07]  /*57270*/  LDCU UR66, c[0x0][0x398] ;  /* 0x00007300ff4277ac */ /* 0x000e2e0008000800 */
[----:B------:R-:W-:-:S04]  /*57280*/  @P3 LOP3.LUT R57, R57, 0x10000000, RZ, 0xfc, !PT ;  /* 0x1000000039393812 */ /* 0x000fc800078efcff */
        /* <DEDUP_REMOVED lines=9> */
[----:B----4-:R-:W-:Y:S02]  /*57320*/  ISETP.LT.AND P2, PT, R18, UR67, !P0 ;  /* 0x0000004312007c0c */ /* 0x010fe4000c741270 */
[----:B------:R-:W-:Y:S01]  /*57330*/  LOP3.LUT R56, R56, 0xf7ffffff, RZ, 0xc0, !PT ;  /* 0xf7ffffff38387812 */ /* 0x000fe200078ec0ff */
[----:B------:R-:W4:Y:S04]  /*57340*/  LDCU UR67, c[0x0][0x398] ;  /* 0x00007300ff4377ac */ /* 0x000f280008000800 */
        /* <DEDUP_REMOVED lines=16> */
[----:B--2---:R-:W-:-:S03]  /*57450*/  ISETP.GE.AND P0, PT, R9, UR5, PT ;  /* 0x0000000509007c0c */ /* 0x004fc6000bf06270 */
[----:B------:R-:W2:Y:S01]  /*57460*/  LDL.LU R9, [R1+0x2454] ;  /* 0x0024540001097983 */ /* 0x000ea20000300800 */
[----:B------:R-:W-:Y:S01]  /*57470*/  ISETP.LT.AND P3, PT, R15, UR6, !P0 ;  /* 0x000000060f007c0c */ /* 0x000fe2000c761270 */
[----:B------:R-:W0:Y:S01]  /*57480*/  LDCU UR6, c[0x0][0x398] ;  /* 0x00007300ff0677ac */ /* 0x000e220008000800 */
[----:B------:R-:W-:Y:S02]  /*57490*/  ISETP.LT.AND P2, PT, R16, UR30, !P0 ;  /* 0x0000001e10007c0c */ /* 0x000fe4000c741270 */
[----:B------:R-:W-:Y:S01]  /*574a0*/  LOP3.LUT R57, R57, 0xfff7ffff, RZ, 0xc0, !PT ;  /* 0xfff7ffff39397812 */ /* 0x000fe200078ec0ff */
[----:B------:R-:W0:Y:S01]  /*574b0*/  LDCU UR30, c[0x0][0x398] ;  /* 0x00007300ff1e77ac */ /* 0x000e220008000800 */
[----:B------:R-:W-:Y:S01]  /*574c0*/  ISETP.LT.AND P1, PT, R7, UR32, !P0 ;  /* 0x0000002007007c0c */ /* 0x000fe2000c721270 */
[----:B------:R-:W0:Y:S06]  /*574d0*/  LDCU UR32, c[0x0][0x398] ;  /* 0x00007300ff2077ac */ /* 0x000e2c0008000800 */
[----:B------:R-:W-:-:S04]  /*574e0*/  @P3 LOP3.LUT R57, R57, 0x80000, RZ, 0xfc, !PT ;  /* 0x0008000039393812 */ /* 0x000fc800078efcff */
[----:B------:R-:W-:-:S04]  /*574f0*/  LOP3.LUT R57, R57, 0xff7fffff, RZ, 0xc0, !PT ;  /* 0xff7fffff39397812 */ /* 0x000fc800078ec0ff */
[----:B------:R-:W-:-:S04]  /*57500*/  @P2 LOP3.LUT R57, R57, 0x800000, RZ, 0xfc, !PT ;  /* 0x0080000039392812 */ /* 0x000fc800078efcff */
[----:B------:R-:W-:-:S04]  /*57510*/  LOP3.LUT R57, R57, 0xffbfffff, RZ, 0xc0, !PT ;  /* 0xffbfffff39397812 */ /* 0x000fc800078ec0ff */
[----:B------:R-:W-:Y:S02]  /*57520*/  @P1 LOP3.LUT R57, R57, 0x400000, RZ, 0xfc, !PT ;  /* 0x0040000039391812 */ /* 0x000fe400078efcff */
[----:B------:R-:W-:Y:S01]  /*57530*/  ISETP.LT.AND P1, PT, R14, UR4, !P0 ;  /* 0x000000040e007c0c */ /* 0x000fe2000c721270 */
[----:B------:R-:W1:Y:S01]  /*57540*/  LDCU.64 UR4, c[0x0][0x398] ;  /* 0x00007300ff0477ac */ /* 0x000e620008000a00 */
[----:B------:R-:W-:Y:S02]  /*57550*/  ISETP.LT.AND P3, PT, R13, UR31, !P0 ;  /* 0x0000001f0d007c0c */ /* 0x000fe4000c761270 */
[----:B------:R-:W-:Y:S01]  /*57560*/  LOP3.LUT R57, R57, 0xffdfffff, RZ, 0xc0, !PT ;  /* 0xffdfffff39397812 */ /* 0x000fe200078ec0ff */
[----:B------:R-:W1:Y:S01]  /*57570*/  LDCU UR31, c[0x0][0x398] ;  /* 0x00007300ff1f77ac */ /* 0x000e620008000800 */
[----:B0-----:R-:W-:Y:S02]  /*57580*/  ISETP.LT.AND P2, PT, R18, UR30, !P0 ;  /* 0x0000001e12007c0c */ /* 0x001fe4000c741270 */
        /* <DEDUP_REMOVED lines=19> */
[----:B------:R-:W2:Y:S02]  /*576c0*/  LDCU UR9, c[0x0][0x398] ;  /* 0x00007300ff0977ac */ /* 0x000ea40008000800 */
[----:B------:R-:W2:Y:S01]  /*576d0*/  LDL.LU R9, [R1+0x2458] ;  /* 0x0024580001097983 */ /* 0x000ea20000300800 */
[----:B-1----:R-:W-:Y:S01]  /*576e0*/  ISETP.LT.AND P2, PT, R15, UR4, !P0 ;  /* 0x000000040f007c0c */ /* 0x002fe2000c741270 */
[----:B------:R-:W1:Y:S01]  /*576f0*/  LDCU UR4, c[0x0][0x398] ;  /* 0x00007300ff0477ac */ /* 0x000e620008000800 */
[----:B------:R-:W-:-:S02]  /*57700*/  ISETP.LT.AND P1, PT, R16, UR64, !P0 ;  /* 0x0000004010007c0c */ /* 0x000fc4000c721270 */
[----:B------:R-:W-:Y:S01]  /*57710*/  LOP3.LUT R57, R57, 0xfffff7ff, RZ, 0xc0, !PT ;  /* 0xfffff7ff39397812 */ /* 0x000fe200078ec0ff */
[----:B------:R-:W0:Y:S08]  /*57720*/  LDCU UR64, c[0x0][0x398] ;  /* 0x00007300ff4077ac */ /* 0x000e300008000800 */
        /* <DEDUP_REMOVED lines=32> */
[----:B0-----:R-:W-:Y:S01]  /*57930*/  ISETP.LT.AND P1, PT, R15, UR10, !P0 ;  /* 0x0000000a0f007c0c */ /* 0x001fe2000c721270 */
[----:B------:R-:W0:Y:S01]  /*57940*/  LDCU UR10, c[0x0][0x398] ;  /* 0x00007300ff0a77ac */ /* 0x000e220008000800 */
[----:B-1----:R-:W-:-:S02]  /*57950*/  ISETP.LT.AND P3, PT, R16, UR4, !P0 ;  /* 0x0000000410007c0c */ /* 0x002fc4000c761270 */
[----:B------:R-:W-:Y:S01]  /*57960*/  LOP3.LUT R57, R57, 0xfffffff7, RZ, 0xc0, !PT ;  /* 0xfffffff739397812 */ /* 0x000fe200078ec0ff */
[----:B------:R-:W1:Y:S01]  /*57970*/  LDCU UR4, c[0x0][0x398] ;  /* 0x00007300ff0477ac */ /* 0x000e620008000800 */
        /* <DEDUP_REMOVED lines=35> */
[----:B------:R-:W-:-:S02]  /*57bb0*/  ISETP.LT.AND P3, PT, R16, UR24, !P0 ;  /* 0x0000001810007c0c */ /* 0x000fc4000c761270 */
[----:B------:R-:W-:Y:S01]  /*57bc0*/  ISETP.LT.AND P2, PT, R7, UR25, !P0 ;  /* 0x0000001907007c0c */ /* 0x000fe2000c741270 */
[----:B------:R-:W0:Y:S08]  /*57bd0*/  LDCU.64 UR24, c[0x0][0x398] ;  /* 0x00007300ff1877ac */ /* 0x000e300008000a00 */
[----:B------:R-:W-:-:S04]  /*57be0*/  @P1 LOP3.LUT R56, R56, 0x8000000, RZ, 0xfc, !PT ;  /* 0x0800000038381812 */ /* 0x000fc800078efcff */
[----:B------:R-:W-:-:S04]  /*57bf0*/  LOP3.LUT R56, R56, 0x7fffffff, RZ, 0xc0, !PT ;  /* 0x7fffffff38387812 */ /* 0x000fc800078ec0ff */
[----:B------:R-:W-:Y:S02]  /*57c00*/  @P3 LOP3.LUT R56, R56, 0x80000000, RZ, 0xfc, !PT ;  /* 0x8000000038383812 */ /* 0x000fe400078efcff */
[----:B------:R-:W-:Y:S02]  /*57c10*/  ISETP.LT.AND P1, PT, R14, UR43, !P0 ;  /* 0x0000002b0e007c0c */ /* 0x000fe4000c721270 */
        /* <DEDUP_REMOVED lines=89> */
[----:B------:R-:W-:Y:S02]  /*581b0*/  ISETP.LT.AND P0, PT, R19, UR45, !P0 ;  /* 0x0000002d13007c0c */ /* 0x000fe4000c701270 */
        /* <DEDUP_REMOVED lines=9> */
[----:B------:R3:W-:Y:S04]  /*58250*/  STL [R1+0x78], R20 ;  /* 0x0000781401007387 */ /* 0x0007e80000100800 */
        /* <DEDUP_REMOVED lines=39> */
[----:B0-----:R-:W-:Y:S01]  /*584d0*/  ISETP.LT.AND P1, PT, R15, UR44, !P0 ;  /* 0x0000002c0f007c0c */ /* 0x001fe2000c721270 */
[----:B------:R-:W0:Y:S01]  /*584e0*/  LDCU UR44, c[0x0][0x3b8] ;  /* 0x00007700ff2c77ac */ /* 0x000e220008000800 */
[----:B------:R-:W-:-:S02]  /*584f0*/  ISETP.LT.AND P3, PT, R16, UR62, !P0 ;  /* 0x0000003e10007c0c */ /* 0x000fc4000c761270 */
[----:B------:R-:W-:Y:S01]  /*58500*/  ISETP.LT.AND P2, PT, R7, UR51, !P0 ;  /* 0x0000003307007c0c */ /* 0x000fe2000c741270 */
[----:B------:R-:W0:Y:S01]  /*58510*/  LDCU UR62, c[0x0][0x3b8] ;  /* 0x00007700ff3e77ac */ /* 0x000e220008000800 */
[----:B------:R-:W0:Y:S07]  /*58520*/  LDCU UR51, c[0x0][0x3b8] ;  /* 0x00007700ff3377ac */ /* 0x000e2e0008000800 */
        /* <DEDUP_REMOVED lines=69> */
[----:B0-----:R-:W-:-:S02]  /*58980*/  VIADD R29, R29, UR49 ;  /* 0x000000311d1d7c36 */ /* 0x001fc40008000000 */
[----:B------:R3:W-:Y:S01]  /*58990*/  STL [R1+0x58], R20 ;  /* 0x0000581401007387 */ /* 0x0007e20000100800 */
[----:B------:R-:W-:Y:S01]  /*589a0*/  LOP3.LUT R3, R3, 0xfffff7ff, RZ, 0xc0, !PT ;  /* 0xfffff7ff03037812 */ /* 0x000fe200078ec0ff */
[----:B------:R-:W0:Y:S02]  /*589b0*/  LDCU UR45, c[0x0][0x3b8] ;  /* 0x00007700ff2d77ac */ /* 0x000e240008000800 */
[----:B------:R-:W2:Y:S01]  /*589c0*/  LDL.LU R9, [R1+0x2478] ;  /* 0x0024780001097983 */ /* 0x000ea20000300800 */
[----:B------:R-:W-:Y:S02]  /*589d0*/  ISETP.LT.AND P1, PT, R15, UR40, !P0 ;  /* 0x000000280f007c0c */ /* 0x000fe4000c721270 */
[----:B------:R-:W-:Y:S02]  /*589e0*/  ISETP.LT.AND P3, PT, R16, UR73, !P0 ;  /* 0x0000004910007c0c */ /* 0x000fe4000c761270 */
[----:B------:R-:W-:Y:S01]  /*589f0*/  ISETP.LT.AND P2, PT, R7, UR72, !P0 ;  /* 0x0000004807007c0c */ /* 0x000fe2000c741270 */
[----:B------:R-:W-:Y:S01]  /*58a00*/  VIADD R28, R29, UR48 ;  /* 0x000000301d1c7c36 */ /* 0x000fe20008000000 */
[----:B------:R-:W0:Y:S01]  /*58a10*/  LDCU UR40, c[0x0][0x3b8] ;  /* 0x00007700ff2877ac */ /* 0x000e220008000800 */
[----:B------:R-:W0:Y:S06]  /*58a20*/  LDCU UR49, c[0x0][0x3b8] ;  /* 0x00007700ff3177ac */ /* 0x000e2c0008000800 */
[----:B------:R-:W-:Y:S01]  /*58a30*/  @P1 LOP3.LUT R3, R3, 0x800, RZ, 0xfc, !PT ;  /* 0x0000080003031812 */ /* 0x000fe200078efcff */
[----:B------:R-:W0:Y:S03]  /*58a40*/  LDCU UR48, c[0x0][0x3b8] ;  /* 0x00007700ff3077ac */ /* 0x000e260008000800 */
[----:B------:R-:W-:Y:S01]  /*58a50*/  LOP3.LUT R3, R3, 0xffff7fff, RZ, 0xc0, !PT ;  /* 0xffff7fff03037812 */ /* 0x000fe200078ec0ff */
[----:B------:R-:W0:Y:S03]  /*58a60*/  LDCU UR72, c[0x0][0x398] ;  /* 0x00007300ff4877ac */ /* 0x000e260008000800 */
[----:B------:R-:W-:-:S02]  /*58a70*/  @P3 LOP3.LUT R3, R3, 0x8000, RZ, 0xfc, !PT ;  /* 0x0000800003033812 */ /* 0x000fc400078efcff */
[----:B------:R-:W-:Y:S01]  /*58a80*/  ISETP.LT.AND P1, PT, R14, UR71, !P0 ;  /* 0x000000470e007c0c */ /* 0x000fe2000c721270 */
[----:B------:R-:W-:Y:S01]  /*58a90*/  VIADD R27, R28, UR44 ;  /* 0x0000002c1c1b7c36 */ /* 0x000fe20008000000 */
[----:B------:R-:W-:Y:S01]  /*58aa0*/  LOP3.LUT R3, R3, 0xffffbfff, RZ, 0xc0, !PT ;  /* 0xffffbfff03037812 */ /* 0x000fe200078ec0ff */
[----:B------:R-:W0:Y:S03]  /*58ab0*/  LDCU UR44, c[0x0][0x3b8] ;  /* 0x00007700ff2c77ac */ /* 0x000e260008000800 */
[----:B------:R-:W-:Y:S01]  /*58ac0*/  @P2 LOP3.LUT R3, R3, 0x4000, RZ, 0xfc, !PT ;  /* 0x0000400003032812 */ /* 0x000fe200078efcff */
[----:B------:R-:W0:Y:S01]  /*58ad0*/  LDCU UR71, c[0x0][0x3b8] ;  /* 0x00007700ff4777ac */ /* 0x000e220008000800 */
[----:B------:R-:W-:Y:S02]  /*58ae0*/  ISETP.LT.AND P3, PT, R13, UR70, !P0 ;  /* 0x000000460d007c0c */ /* 0x000fe4000c761270 */
[----:B------:R-:W-:Y:S01]  /*58af0*/  LOP3.LUT R3, R3, 0xffffdfff, RZ, 0xc0, !PT ;  /* 0xffffdfff03037812 */ /* 0x000fe200078ec0ff */
[----:B------:R-:W-:Y:S01]  /*58b00*/  VIADD R26, R27, UR42 ;  /* 0x0000002a1b1a7c36 */ /* 0x000fe20008000000 */
[----:B------:R-:W-:Y:S01]  /*58b10*/  ISETP.LT.AND P2, PT, R18, UR33, !P0 ;  /* 0x0000002112007c0c */ /* 0x000fe2000c741270 */
[----:B------:R-:W0:Y:S01]  /*58b20*/  LDCU UR33, c[0x0][0x3b8] ;  /* 0x00007700ff2177ac */ /* 0x000e220008000800 */
[----:B------:R-:W-:Y:S01]  /*58b30*/  @P1 LOP3.LUT R3, R3, 0x2000, RZ, 0xfc, !PT ;  /* 0x0000200003031812 */ /* 0x000fe200078efcff */
[----:B------:R-:W0:Y:S03]  /*58b40*/  LDCU UR70, c[0x0][0x3b8] ;  /* 0x00007700ff4677ac */ /* 0x000e260008000800 */
[----:B------:R-:W-:Y:S01]  /*58b50*/  LOP3.LUT R3, R3, 0xffffefff, RZ, 0xc0, !PT ;  /* 0xffffefff03037812 */ /* 0x000fe200078ec0ff */
[----:B------:R-:W0:Y:S03]  /*58b60*/  LDCU UR42, c[0x0][0x3b8] ;  /* 0x00007700ff2a77ac */ /* 0x000e260008000800 */
[----:B------:R-:W-:-:S02]  /*58b70*/  @P3 LOP3.LUT R3, R3, 0x1000, RZ, 0xfc, !PT ;  /* 0x0000100003033812 */ /* 0x000fc400078efcff */
        /* <DEDUP_REMOVED lines=8> */
[----:B------:R-:W-:-:S04]  /*58c00*/  @P0 LOP3.LUT R3, R3, 0x100, RZ, 0xfc, !PT ;  /* 0x0000010003030812 */ /* 0x000fc800078efcff */
[----:B------:R-:W-:Y:S01]  /*58c10*/  LOP3.LUT R3, R3, 0xfffffff7, RZ, 0xc0, !PT ;  /* 0xfffffff703037812 */ /* 0x000fe200078ec0ff */
[----:B------:R-:W-:Y:S01]  /*58c20*/  VIADD R25, R26, UR62 ;  /* 0x0000003e1a197c36 */ /* 0x000fe20008000000 */
[----:B------:R-:W0:Y:S03]  /*58c30*/  LDCU UR62, c[0x0][0x3b8] ;  /* 0x00007700ff3e77ac */ /* 0x000e260008000800 */
[----:B------:R-:W-:Y:S01]  /*58c40*/  VIADD R24, R25, UR51 ;  /* 0x0000003319187c36 */ /* 0x000fe20008000000 */
[----:B------:R-:W0:Y:S01]  /*58c50*/  LDCU UR51, c[0x0][0x3b8] ;  /* 0x00007700ff3377ac */ /* 0x000e220008000800 */
[----:B---3--:R-:W-:-:S04]  /*58c60*/  F2FP.SATFINITE.E4M3.F32.PACK_AB_MERGE_C R20, R32, R33, RZ ;  /* 0x000000212014723e */ /* 0x008fc800048070ff */
[----:B------:R-:W-:Y:S02]  /*58c70*/  LOP3.LUT R50, R20, 0xffff, RZ, 0xc0, !PT ;  /* 0x0000ffff14327812 */ /* 0x000fe400078ec0ff */
[----:B--2---:R-:W-:Y:S01]  /*58c80*/  ISETP.GE.AND P0, PT, R9, UR43, PT ;  /* 0x0000002b09007c0c */ /* 0x004fe2000bf06270 */
[----:B0-----:R-:W-:Y:S01]  /*58c90*/  VIADD R30, R24, UR45 ;  /* 0x0000002d181e7c36 */ /* 0x001fe20008000000 */
[----:B------:R-:W2:Y:S01]  /*58ca0*/  LDL.LU R9, [R1+0x8] ;  /* 0x0000080001097983 */ /* 0x000ea20000300800 */
[----:B------:R-:W-:Y:S01]  /*58cb0*/  PRMT R20, R21, 0x3340, R1 ;  /* 0x0000334015147816 */ /* 0x000fe20000000001 */
[----:B------:R-:W0:Y:S02]  /*58cc0*/  LDCU UR43, c[0x0][0x3b8] ;  /* 0x00007700ff2b77ac */ /* 0x000e240008000800 */
[----:B------:R-:W-:Y:S01]  /*58cd0*/  STL [R1+0x2998], R51 ;  /* 0x0029983301007387 */ /* 0x000fe20000100800 */
[----:B------:R-:W-:Y:S02]  /*58ce0*/  ISETP.LT.AND P1, PT, R15, UR46, !P0 ;  /* 0x0000002e0f007c0c */ /* 0x000fe4000c721270 */
[----:B------:R-:W-:Y:S01]  /*58cf0*/  ISETP.LT.AND P3, PT, R16, UR69, !P0 ;  /* 0x0000004510007c0c */ /* 0x000fe2000c761270 */
[----:B------:R3:W-:Y:S01]  /*58d00*/  STL [R1+0x29a4], R21 ;  /* 0x0029a41501007387 */ /* 0x0007e20000100800 */
[----:B------:R-:W-:Y:S01]  /*58d10*/  ISETP.LT.AND P2, PT, R7, UR68, !P0 ;  /* 0x0000004407007c0c */ /* 0x000fe2000c741270 */
[----:B------:R-:W-:Y:S01]  /*58d20*/  VIADD R31, R30, UR40 ;  /* 0x000000281e1f7c36 */ /* 0x000fe20008000000 */
[----:B------:R-:W0:Y:S01]  /*58d30*/  LDCU UR46, c[0x0][0x3b8] ;  /* 0x00007700ff2e77ac */ /* 0x000e220008000800 */
[----:B------:R-:W0:Y:S01]  /*58d40*/  LDCU UR45, c[0x0][0x3b8] ;  /* 0x00007700ff2d77ac */ /* 0x000e220008000800 */
[----:B---3--:R-:W-:Y:S01]  /*58d50*/  PRMT R21, R50, 0x3340, R51 ;  /* 0x0000334032157816 */ /* 0x008fe20000000033 */
[----:B------:R-:W-:Y:S04]  /*58d60*/  STL [R1+0x2994], R50 ;  /* 0x0029943201007387 */ /* 0x000fe80000100800 */
[----:B------:R-:W-:Y:S01]  /*58d70*/  @P1 LOP3.LUT R3, R3, 0x8, RZ, 0xfc, !PT ;  /* 0x0000000803031812 */ /* 0x000fe200078efcff */
[----:B------:R-:W3:Y:S01]  /*58d80*/  LDCU UR40, c[0x0][0x3b8] ;  /* 0x00007700ff2877ac */ /* 0x000ee20008000800 */
[----:B------:R-:W-:-:S02]  /*58d90*/  PRMT R20, R21, 0x5410, R20 ;  /* 0x0000541015147816 */ /* 0x000fc40000000014 */
[----:B------:R-:W-:Y:S01]  /*58da0*/  LOP3.LUT R53, R53, 0xffff, RZ, 0xc0, !PT ;  /* 0x0000ffff35357812 */ /* 0x000fe200078ec0ff */
[----:B------:R-:W0:Y:S02]  /*58db0*/  LDCU UR68, c[0x0][0x3b8] ;  /* 0x00007700ff4477ac */ /* 0x000e240008000800 */
[----:B------:R1:W-:Y:S01]  /*58dc0*/  STL [R1+0x54], R20 ;  /* 0x0000541401007387 */ /* 0x0003e20000100800 */
[----:B------:R-:W-:Y:S01]  /*58dd0*/  LOP3.LUT R54, R54, 0xffff, RZ, 0xc0, !PT ;  /* 0x0000ffff36367812 */ /* 0x000fe200078ec0ff */
[----:B------:R-:W0:Y:S01]  /*58de0*/  LDCU UR69, c[0x0][0x3b8] ;  /* 0x00007700ff4577ac */ /* 0x000e220008000800 */
[----:B-1----:R-:W-:Y:S02]  /*58df0*/  LOP3.LUT R20, R23, 0xffff, RZ, 0xc0, !PT ;  /* 0x0000ffff17147812 */ /* 0x002fe400078ec0ff */
[----:B------:R-:W3:Y:S01]  /*58e00*/  LDL.LU R23, [R1] ;  /* 0x0000000001177983 */ /* 0x000ee20000300800 */
[----:B------:R-:W-:-:S04]  /*58e10*/  LOP3.LUT R3, R3, 0xffffff7f, RZ, 0xc0, !PT ;  /* 0xffffff7f03037812 */ /* 0x000fc800078ec0ff */
[----:B------:R-:W-:Y:S02]  /*58e20*/  @P3 LOP3.LUT R3, R3, 0x80, RZ, 0xfc, !PT ;  /* 0x0000008003033812 */ /* 0x000fe400078efcff */
[----:B----4-:R-:W-:Y:S01]  /*58e30*/  ISETP.LT.AND P1, PT, R14, UR67, !P0 ;  /* 0x000000430e007c0c */ /* 0x010fe2000c721270 */
[----:B------:R-:W-:Y:S01]  /*58e40*/  VIADD R32, R31, UR33 ;  /* 0x000000211f207c36 */ /* 0x000fe20008000000 */
[----:B------:R-:W-:Y:S01]  /*58e50*/  LOP3.LUT R3, R3, 0xffffffbf, RZ, 0xc0, !PT ;  /* 0xffffffbf03037812 */ /* 0x000fe200078ec0ff */
[----:B------:R-:W1:Y:S03]  /*58e60*/  LDCU UR33, c[0x0][0x3b8] ;  /* 0x00007700ff2177ac */ /* 0x000e660008000800 */
[----:B------:R-:W-:Y:S01]  /*58e70*/  @P2 LOP3.LUT R3, R3, 0x40, RZ, 0xfc, !PT ;  /* 0x0000004003032812 */ /* 0x000fe200078efcff */
[----:B------:R-:W4:Y:S01]  /*58e80*/  LDCU UR67, c[0x0][0x3b8] ;  /* 0x00007700ff4377ac */ /* 0x000f220008000800 */
[----:B------:R-:W-:-:S02]  /*58e90*/  ISETP.LT.AND P2, PT, R18, UR30, !P0 ;  /* 0x0000001e12007c0c */ /* 0x000fc4000c741270 */
[----:B------:R-:W-:Y:S01]  /*58ea0*/  LOP3.LUT R3, R3, 0xffffffdf, RZ, 0xc0, !PT ;  /* 0xffffffdf03037812 */ /* 0x000fe200078ec0ff */
[----:B------:R-:W0:Y:S03]  /*58eb0*/  LDCU UR30, c[0x0][0x3b8] ;  /* 0x00007700ff1e77ac */ /* 0x000e260008000800 */
[----:B------:R-:W-:Y:S02]  /*58ec0*/  @P1 LOP3.LUT R3, R3, 0x20, RZ, 0xfc, !PT ;  /* 0x0000002003031812 */ /* 0x000fe400078efcff */
[----:B------:R-:W-:Y:S01]  /*58ed0*/  ISETP.LT.AND P1, PT, R17, UR31, !P0 ;  /* 0x0000001f11007c0c */ /* 0x000fe2000c721270 */
[----:B------:R-:W0:Y:S01]  /*58ee0*/  LDCU UR31, c[0x0][0x3b8] ;  /* 0x00007700ff1f77ac */ /* 0x000e220008000800 */
[----:B------:R-:W-:Y:S02]  /*58ef0*/  ISETP.LT.AND P3, PT, R13, UR66, !P0 ;  /* 0x000000420d007c0c */ /* 0x000fe4000c761270 */
[----:B------:R-:W-:Y:S01]  /*58f00*/  ISETP.LT.AND P0, PT, R19, UR32, !P0 ;  /* 0x0000002013007c0c */ /* 0x000fe2000c701270 */
[----:B------:R-:W0:Y:S01]  /*58f10*/  LDCU UR32, c[0x0][0x3b8] ;  /* 0x00007700ff2077ac */ /* 0x000e220008000800 */
[----:B------:R-:W-:Y:S01]  /*58f20*/  VIADD R33, R32, UR70 ;  /* 0x0000004620217c36 */ /* 0x000fe20008000000 */
[----:B--2---:R-:W-:-:S03]  /*58f30*/  LOP3.LUT R21, R9, 0xffff, RZ, 0xc0, !PT ;  /* 0x0000ffff09157812 */ /* 0x004fc600078ec0ff */
[----:B------:R-:W-:Y:S01]  /*58f40*/  VIADD R34, R33, UR50 ;  /* 0x0000003221227c36 */ /* 0x000fe20008000000 */
[----:B------:R-:W2:Y:S03]  /*58f50*/  LDCU UR50, c[0x0][0x3b8] ;  /* 0x00007700ff3277ac */ /* 0x000ea60008000800 */
[----:B0-----:R-:W-:Y:S01]  /*58f60*/  VIADD R35, R34, UR30 ;  /* 0x0000001e22237c36 */ /* 0x001fe20008000000 */
[----:B------:R-:W0:Y:S03]  /*58f70*/  LDCU UR30, c[0x0][0x3b8] ;  /* 0x00007700ff1e77ac */ /* 0x000e260008000800 */
[----:B------:R-:W-:Y:S01]  /*58f80*/  VIADD R36, R35, UR31 ;  /* 0x0000001f23247c36 */ /* 0x000fe20008000000 */
[----:B------:R-:W0:Y:S03]  /*58f90*/  LDCU UR31, c[0x0][0x3b8] ;  /* 0x00007700ff1f77ac */ /* 0x000e260008000800 */
[----:B------:R-:W-:Y:S01]  /*58fa0*/  VIADD R37, R36, UR32 ;  /* 0x0000002024257c36 */ /* 0x000fe20008000000 */
[----:B------:R-:W0:Y:S03]  /*58fb0*/  LDCU UR32, c[0x0][0x3b8] ;  /* 0x00007700ff2077ac */ /* 0x000e260008000800 */
[----:B------:R-:W-:Y:S01]  /*58fc0*/  VIADD R38, R37, UR43 ;  /* 0x0000002b25267c36 */ /* 0x000fe20008000000 */
[----:B------:R-:W0:Y:S03]  /*58fd0*/  LDCU UR43, c[0x0][0x3b8] ;  /* 0x00007700ff2b77ac */ /* 0x000e260008000800 */
[----:B------:R-:W-:Y:S01]  /*58fe0*/  VIADD R39, R38, UR42 ;  /* 0x0000002a26277c36 */ /* 0x000fe20008000000 */
[----:B------:R0:W-:Y:S01]  /*58ff0*/  STL [R1+0x29b0], R21 ;  /* 0x0029b01501007387 */ /* 0x0001e20000100800 */
[----:B---3--:R-:W-:-:S02]  /*59000*/  LOP3.LUT R23, R23, 0xffff, RZ, 0xc0, !PT ;  /* 0x0000ffff17177812 */ /* 0x008fc400078ec0ff */
[----:B------:R-:W-:Y:S01]  /*59010*/  VIADD R40, R39, UR44 ;  /* 0x0000002c27287c36 */ /* 0x000fe20008000000 */
[----:B------:R3:W-:Y:S01]  /*59020*/  STL [R1+0x29b4], R20 ;  /* 0x0029b41401007387 */ /* 0x0007e20000100800 */
[----:B0-----:R-:W-:Y:S01]  /*59030*/  PRMT R21, R21, 0x3340, R55 ;  /* 0x0000334015157816 */ /* 0x001fe20000000037 */
[----:B------:R-:W0:Y:S01]  /*59040*/  LDCU UR42, c[0x0][0x3b8] ;  /* 0x00007700ff2a77ac */ /* 0x000e220008000800 */
[----:B------:R-:W-:Y:S01]  /*59050*/  VIADD R41, R40, UR46 ;  /* 0x0000002e28297c36 */ /* 0x000fe20008000000 */
[----:B------:R-:W-:Y:S01]  /*59060*/  STL [R1+0x29ac], R55 ;  /* 0x0029ac3701007387 */ /* 0x000fe20000100800 */
[----:B------:R-:W-:Y:S01]  /*59070*/  LOP3.LUT R3, R3, 0xffffffef, RZ, 0xc0, !PT ;  /* 0xffffffef03037812 */ /* 0x000fe200078ec0ff */
[----:B------:R-:W0:Y:S01]  /*59080*/  LDCU UR44, c[0x0][0x3b8] ;  /* 0x00007700ff2c77ac */ /* 0x000e220008000800 */
[----:B------:R-:W-:Y:S01]  /*59090*/  VIADD R42, R41, UR45 ;  /* 0x0000002d292a7c36 */ /* 0x000fe20008000000 */
[----:B------:R-:W0:Y:S03]  /*590a0*/  LDCU UR45, c[0x0][0x3b8] ;  /* 0x00007700ff2d77ac */ /* 0x000e260008000800 */
[----:B------:R-:W-:Y:S01]  /*590b0*/  VIADD R43, R42, UR40 ;  /* 0x000000282a2b7c36 */ /* 0x000fe20008000000 */
[----:B------:R-:W0:Y:S03]  /*590c0*/  LDCU UR40, c[0x0][0x3b8] ;  /* 0x00007700ff2877ac */ /* 0x000e260008000800 */
[----:B-1----:R-:W-:Y:S01]  /*590d0*/  VIADD R44, R43, UR33 ;  /* 0x000000212b2c7c36 */ /* 0x002fe20008000000 */
[----:B------:R-:W1:Y:S03]  /*590e0*/  LDCU UR33, c[0x0][0x3b8] ;  /* 0x00007700ff2177ac */ /* 0x000e660008000800 */
[----:B------:R-:W-:Y:S01]  /*590f0*/  VIADD R45, R44, UR48 ;  /* 0x000000302c2d7c36 */ /* 0x000fe20008000000 */
[----:B---3--:R-:W-:Y:S01]  /*59100*/  PRMT R20, R20, 0x3340, R1 ;  /* 0x0000334014147816 */ /* 0x008fe20000000001 */
[----:B------:R-:W3:Y:S02]  /*59110*/  LDCU UR48, c[0x0][0x3b8] ;  /* 0x00007700ff3077ac */ /* 0x000ee40008000800 */
[----:B------:R-:W-:Y:S01]  /*59120*/  VIADD R46, R45, UR49 ;  /* 0x000000312d2e7c36 */ /* 0x000fe20008000000 */
[----:B------:R-:W-:Y:S01]  /*59130*/  PRMT R21, R21, 0x5410, R20 ;  /* 0x0000541015157816 */ /* 0x000fe20000000014 */
[----:B------:R-:W0:Y:S02]  /*59140*/  LDCU UR49, c[0x0][0x3b8] ;  /* 0x00007700ff3177ac */ /* 0x000e240008000800 */
[----:B------:R-:W-:Y:S01]  /*59150*/  VIADD R47, R46, UR30 ;  /* 0x0000001e2e2f7c36 */ /* 0x000fe20008000000 */
[----:B------:R-:W-:Y:S01]  /*59160*/  LOP3.LUT R20, R22, 0xffff, RZ, 0xc0, !PT ;  /* 0x0000ffff16147812 */ /* 0x000fe200078ec0ff */
[----:B------:R-:W0:Y:S02]  /*59170*/  LDCU UR30, c[0x0][0x3b8] ;  /* 0x00007700ff1e77ac */ /* 0x000e240008000800 */
[----:B------:R-:W-:Y:S01]  /*59180*/  VIADD R48, R47, UR31 ;  /* 0x0000001f2f307c36 */ /* 0x000fe20008000000 */
[----:B------:R-:W-:Y:S01]  /*59190*/  LOP3.LUT R22, R2, 0xffff, RZ, 0xc0, !PT ;  /* 0x0000ffff02167812 */ /* 0x000fe200078ec0ff */
[----:B------:R-:W0:Y:S02]  /*591a0*/  LDCU UR31, c[0x0][0x3b8] ;  /* 0x00007700ff1f77ac */ /* 0x000e240008000800 */
[----:B------:R-:W-:Y:S01]  /*591b0*/  VIADD R49, R48, UR32 ;  /* 0x0000002030317c36 */ /* 0x000fe20008000000 */
[----:B------:R-:W0:Y:S03]  /*591c0*/  LDCU UR46, c[0x0][0x3b8] ;  /* 0x00007700ff2e77ac */ /* 0x000e260008000800 */
[----:B------:R-:W-:Y:S01]  /*591d0*/  VIADD R50, R49, UR43 ;  /* 0x0000002b31327c36 */ /* 0x000fe20008000000 */
[----:B------:R-:W0:Y:S03]  /*591e0*/  LDCU UR66, c[0x0][0x3b8] ;  /* 0x00007700ff4277ac */ /* 0x000e260008000800 */
[----:B--2---:R-:W-:Y:S01]  /*591f0*/  VIADD R51, R50, UR50 ;  /* 0x0000003232337c36 */ /* 0x004fe20008000000 */
[----:B------:R-:W-:Y:S01]  /*59200*/  @P3 LOP3.LUT R3, R3, 0x10, RZ, 0xfc, !PT ;  /* 0x0000001003033812 */ /* 0x000fe200078efcff */
[----:B------:R-:W2:Y:S02]  /*59210*/  LDCU UR50, c[0x0][0x3b8] ;  /* 0x00007700ff3277ac */ /* 0x000ea40008000800 */
[----:B------:R-:W-:Y:S01]  /*59220*/  VIADD R9, R51, UR51 ;  /* 0x0000003333097c36 */ /* 0x000fe20008000000 */
[----:B------:R-:W-:Y:S01]  /*59230*/  LOP3.LUT R3, R3, 0xfffffffb, RZ, 0xc0, !PT ;  /* 0xfffffffb03037812 */ /* 0x000fe200078ec0ff */
[----:B------:R-:W0:Y:S03]  /*59240*/  LDCU UR51, c[0x0][0x3b8] ;  /* 0x00007700ff3377ac */ /* 0x000e260008000800 */
[----:B------:R1:W-:Y:S01]  /*59250*/  STL [R1+0x34], R9 ;  /* 0x0000340901007387 */ /* 0x0003e20000100800 */
[----:B------:R-:W-:Y:S01]  /*59260*/  LOP3.LUT R0, R0, 0xf7ffffff, RZ, 0xc0, !PT ;  /* 0xf7ffffff00007812 */ /* 0x000fe200078ec0ff */
[----:B------:R-:W0:Y:S01]  /*59270*/  LDCU UR70, c[0x0][0x3b8] ;  /* 0x00007700ff4677ac */ /* 0x000e220008000800 */
[----:B-1----:R-:W-:Y:S01]  /*59280*/  VIADD R9, R9, UR62 ;  /* 0x0000003e09097c36 */ /* 0x002fe20008000000 */
[----:B------:R-:W-:Y:S01]  /*59290*/  @P2 LOP3.LUT R3, R3, 0x4, RZ, 0xfc, !PT ;  /* 0x0000000403032812 */ /* 0x000fe200078efcff */
[----:B------:R-:W1:Y:S03]  /*592a0*/  LDCU UR62, c[0x0][0x3b8] ;  /* 0x00007700ff3e77ac */ /* 0x000e660008000800 */
[----:B------:R0:W-:Y:S02]  /*592b0*/  STL [R1+0x38], R9 ;  /* 0x0000380901007387 */ /* 0x0001e40000100800 */
[----:B0-----:R-:W-:-:S05]  /*592c0*/  VIADD R9, R9, UR45 ;  /* 0x0000002d09097c36 */ /* 0x001fca0008000000 */
[----:B------:R0:W-:Y:S04]  /*592d0*/  STL [R1+0x30], R9 ;  /* 0x0000300901007387 */ /* 0x0001e80000100800 */
[----:B------:R1:W-:Y:S01]  /*592e0*/  STL [R1+0x29bc], R23 ;  /* 0x0029bc1701007387 */ /* 0x0003e20000100800 */
[----:B0-----:R-:W-:-:S03]  /*592f0*/  VIADD R9, R9, UR40 ;  /* 0x0000002809097c36 */ /* 0x001fc60008000000 */
[----:B------:R-:W-:Y:S04]  /*59300*/  STL [R1+0x29c0], R20 ;  /* 0x0029c01401007387 */ /* 0x000fe80000100800 */
[----:B------:R-:W-:Y:S04]  /*59310*/  STL [R1+0x29b8], R53 ;  /* 0x0029b83501007387 */ /* 0x000fe80000100800 */
[----:B------:R0:W-:Y:S01]  /*59320*/  STL [R1+0x1c], R9 ;  /* 0x00001c0901007387 */ /* 0x0001e20000100800 */
[----:B-1----:R-:W-:Y:S01]  /*59330*/  PRMT R23, R23, 0x3340, R53 ;  /* 0x0000334017177816 */ /* 0x002fe20000000035 */
[----:B0-----:R-:W-:Y:S01]  /*59340*/  VIADD R9, R9, UR33 ;  /* 0x0000002109097c36 */ /* 0x001fe20008000000 */
[----:B------:R-:W-:Y:S01]  /*59350*/  PRMT R20, R20, 0x3340, R1 ;  /* 0x0000334014147816 */ /* 0x000fe20000000001 */
[----:B------:R-:W0:Y:S02]  /*59360*/  LDCU.64 UR32, c[0x0][0x398] ;  /* 0x00007300ff2077ac */ /* 0x000e240008000a00 */
[----:B---3--:R-:W-:Y:S01]  /*59370*/  VIADD R53, R9, UR48 ;  /* 0x0000003009357c36 */ /* 0x008fe20008000000 */
[----:B------:R1:W-:Y:S04]  /*59380*/  STL [R1+0x18], R9 ;  /* 0x0000180901007387 */ /* 0x0003e80000100800 */
[----:B------:R-:W3:Y:S04]  /*59390*/  LDL.LU R2, [R1+0x2a00] ;  /* 0x002a000001027983 */ /* 0x000ee80000300800 */
[----:B-1----:R-:W2:Y:S01]  /*593a0*/  LDL.LU R9, [R1+0x2480] ;  /* 0x0024800001097983 */ /* 0x002ea20000300800 */
[----:B------:R-:W-:-:S03]  /*593b0*/  PRMT R23, R23, 0x5410, R20 ;  /* 0x0000541017177816 */ /* 0x000fc60000000014 */
[----:B------:R1:W-:Y:S01]  /*593c0*/  STL [R1+0x14], R53 ;  /* 0x0000143501007387 */ /* 0x0003e20000100800 */
[----:B------:R-:W-:-:S03]  /*593d0*/  LOP3.LUT R20, R52, 0xffff, RZ, 0xc0, !PT ;  /* 0x0000ffff34147812 */ /* 0x000fc600078ec0ff */
[----:B------:R-:W-:Y:S01]  /*593e0*/  STL [R1+0x29a0], R22 ;  /* 0x0029a01601007387 */ /* 0x000fe20000100800 */
[----:B-1----:R-:W-:-:S03]  /*593f0*/  VIADD R53, R53, UR49 ;  /* 0x0000003135357c36 */ /* 0x002fc60008000000 */
[----:B------:R1:W-:Y:S01]  /*59400*/  STL [R1+0x29a8], R20 ;  /* 0x0029a81401007387 */ /* 0x0003e20000100800 */
[----:B------:R-:W0:Y:S01]  /*59410*/  LDCU.64 UR48, c[0x0][0x398] ;  /* 0x00007300ff3077ac */ /* 0x000e220008000a00 */
[----:B------:R-:W-:Y:S02]  /*59420*/  VIADD R52, R53, UR30 ;  /* 0x0000001e35347c36 */ /* 0x000fe40008000000 */
[----:B------:R-:W-:Y:S04]  /*59430*/  STL [R1+0x299c], R54 ;  /* 0x00299c3601007387 */ /* 0x000fe80000100800 */
[----:B------:R-:W-:Y:S04]  /*59440*/  STL [R1+0x10], R53 ;  /* 0x0000103501007387 */ /* 0x000fe80000100800 */
[----:B------:R0:W-:Y:S01]  /*59450*/  STL [R1+0xc], R52 ;  /* 0x00000c3401007387 */ /* 0x0001e20000100800 */
[----:B-1----:R-:W-:-:S02]  /*59460*/  PRMT R20, R20, 0x3340, R1 ;  /* 0x0000334014147816 */ /* 0x002fc40000000001 */
[----:B------:R-:W-:Y:S01]  /*59470*/  PRMT R22, R22, 0x3340, R54 ;  /* 0x0000334016167816 */ /* 0x000fe20000000036 */
[----:B0-----:R-:W-:-:S03]  /*59480*/  VIADD R52, R52, UR31 ;  /* 0x0000001f34347c36 */ /* 0x001fc60008000000 */
[----:B------:R-:W-:Y:S01]  /*59490*/  PRMT R22, R22, 0x5410, R20 ;  /* 0x0000541016167816 */ /* 0x000fe20000000014 */
[----:B------:R-:W0:Y:S01]  /*594a0*/  LDCU.64 UR30, c[0x0][0x398] ;  /* 0x00007300ff1e77ac */ /* 0x000e220008000a00 */
[----:B------:R1:W-:Y:S04]  /*594b0*/  STL [R1+0x8], R52 ;  /* 0x0000083401007387 */ /* 0x0003e80000100800 */
[----:B------:R-:W0:Y:S04]  /*594c0*/  LDL.LU R54, [R1+0x2484] ;  /* 0x0024840001367983 */ /* 0x000e280000300800 */
[----:B------:R-:W4:Y:S04]  /*594d0*/  LDL.LU R53, [R1+0x2488] ;  /* 0x0024880001357983 */ /* 0x000f280000300800 */
[----:B------:R-:W4:Y:S01]  /*594e0*/  LDL.LU R20, [R1+0x248c] ;  /* 0x00248c0001147983 */ /* 0x000f220000300800 */
[----:B------:R-:W-:-:S04]  /*594f0*/  LOP3.LUT R3, R3, 0xfffffffd, RZ, 0xc0, !PT ;  /* 0xfffffffd03037812 */ /* 0x000fc800078ec0ff */
[----:B------:R-:W-:-:S04]  /*59500*/  @P1 LOP3.LUT R3, R3, 0x2, RZ, 0xfc, !PT ;  /* 0x0000000203031812 */ /* 0x000fc800078efcff */
[----:B------:R-:W-:-:S04]  /*59510*/  LOP3.LUT R3, R3, 0xfffffffe, RZ, 0xc0, !PT ;  /* 0xfffffffe03037812 */ /* 0x000fc800078ec0ff */
[----:B------:R-:W-:Y:S01]  /*59520*/  @P0 LOP3.LUT R3, R3, 0x1, RZ, 0xfc, !PT ;  /* 0x0000000103030812 */ /* 0x000fe200078efcff */
[----:B-1----:R-:W-:Y:S01]  /*59530*/  VIADD R52, R52, UR42 ;  /* 0x0000002a34347c36 */ /* 0x002fe20008000000 */
[----:B------:R-:W1:Y:S01]  /*59540*/  LDCU.64 UR42, c[0x0][0x398] ;  /* 0x00007300ff2a77ac */ /* 0x000e620008000a00 */
[----:B--2---:R-:W-:Y:S01]  /*59550*/  ISETP.GE.AND P0, PT, R9, UR41, PT ;  /* 0x0000002909007c0c */ /* 0x004fe2000bf06270 */
[----:B------:R-:W2:Y:S01]  /*59560*/  LDCU.64 UR40, c[0x0][0x398] ;  /* 0x00007300ff2877ac */ /* 0x000ea20008000a00 */
[----:B---3--:R-:W-:Y:S01]  /*59570*/  LOP3.LUT R2, R2, 0xf7ffffff, RZ, 0xc0, !PT ;  /* 0xf7ffffff02027812 */ /* 0x008fe200078ec0ff */
[----:B------:R-:W3:Y:S01]  /*59580*/  LDL.LU R9, [R1+0x2490] ;  /* 0x0024900001097983 */ /* 0x000ee20000300800 */
[----:B------:R-:W-:Y:S02]  /*59590*/  ISETP.LT.AND P1, PT, R15, UR48, !P0 ;  /* 0x000000300f007c0c */ /* 0x000fe4000c721270 */
[----:B------:R-:W-:Y:S02]  /*595a0*/  ISETP.LT.AND P3, PT, R16, UR74, !P0 ;  /* 0x0000004a10007c0c */ /* 0x000fe4000c761270 */
[----:B------:R-:W-:Y:S01]  /*595b0*/  ISETP.LT.AND P2, PT, R7, UR75, !P0 ;  /* 0x0000004b07007c0c */ /* 0x000fe2000c741270 */
[----:B------:R1:W-:Y:S01]  /*595c0*/  STL [R1+0x4], R52 ;  /* 0x0000043401007387 */ /* 0x0003e20000100800 */
[----:B------:R-:W0:Y:S01]  /*595d0*/  LDCU UR75, c[0x0][0x398] ;  /* 0x00007300ff4b77ac */ /* 0x000e220008000800 */
[----:B------:R-:W0:Y:S06]  /*595e0*/  LDCU UR74, c[0x0][0x398] ;  /* 0x00007300ff4a77ac */ /* 0x000e2c0008000800 */
[----:B------:R-:W-:-:S04]  /*595f0*/  @P1 LOP3.LUT R2, R2, 0x8000000, RZ, 0xfc, !PT ;  /* 0x0800000002021812 */ /* 0x000fc800078efcff */
[----:B------:R-:W-:-:S04]  /*59600*/  LOP3.LUT R2, R2, 0x7fffffff, RZ, 0xc0, !PT ;  /* 0x7fffffff02027812 */ /* 0x000fc800078ec0ff */
[----:B------:R-:W-:Y:S02]  /*59610*/  @P3 LOP3.LUT R2, R2, 0x80000000, RZ, 0xfc, !PT ;  /* 0x8000000002023812 */ /* 0x000fe400078efcff */
[----:B------:R-:W-:Y:S01]  /*59620*/  ISETP.LT.AND P1, PT, R14, UR76, !P0 ;  /* 0x0000004c0e007c0c */ /* 0x000fe2000c721270 */
[----:B-1----:R-:W-:Y:S01]  /*59630*/  VIADD R52, R52, UR44 ;  /* 0x0000002c34347c36 */ /* 0x002fe20008000000 */
[----:B------:R-:W-:Y:S01]  /*59640*/  LOP3.LUT R2, R2, 0xbfffffff, RZ, 0xc0, !PT ;  /* 0xbfffffff02027812 */ /* 0x000fe200078ec0ff */
[----:B------:R-:W1:Y:S03]  /*59650*/  LDCU UR76, c[0x0][0x398] ;  /* 0x00007300ff4c77ac */ /* 0x000e660008000800 */
[----:B------:R-:W-:Y:S01]  /*59660*/  @P2 LOP3.LUT R2, R2, 0x40000000, RZ, 0xfc, !PT ;  /* 0x4000000002022812 */ /* 0x000fe200078efcff */
[----:B------:R-:W0:Y:S01]  /*59670*/  LDCU.64 UR44, c[0x0][0x398] ;  /* 0x00007300ff2c77ac */ /* 0x000e220008000a00 */
[----:B------:R-:W-:-:S02]  /*59680*/  ISETP.LT.AND P3, PT, R13, UR77, !P0 ;  /* 0x0000004d0d007c0c */ /* 0x000fc4000c761270 */
[----:B------:R-:W-:Y:S01]  /*59690*/  LOP3.LUT R2, R2, 0xdfffffff, RZ, 0xc0, !PT ;  /* 0xdfffffff02027812 */ /* 0x000fe200078ec0ff */
[----:B------:R0:W-:Y:S01]  /*596a0*/  STL [R1], R52 ;  /* 0x0000003401007387 */ /* 0x0001e20000100800 */
[----:B------:R-:W-:Y:S01]  /*596b0*/  ISETP.LT.AND P2, PT, R18, UR65, !P0 ;  /* 0x0000004112007c0c */ /* 0x000fe2000c741270 */
[----:B------:R-:W0:Y:S01]  /*596c0*/  LDCU UR77, c[0x0][0x398] ;  /* 0x00007300ff4d77ac */ /* 0x000e220008000800 */
[----:B------:R-:W-:-:S04]  /*596d0*/  @P1 LOP3.LUT R2, R2, 0x20000000, RZ, 0xfc, !PT ;  /* 0x2000000002021812 */ /* 0x000fc800078efcff */
[----:B------:R-:W-:-:S04]  /*596e0*/  LOP3.LUT R2, R2, 0xefffffff, RZ, 0xc0, !PT ;  /* 0xefffffff02027812 */ /* 0x000fc800078ec0ff */
[----:B------:R-:W-:Y:S02]  /*596f0*/  @P3 LOP3.LUT R2, R2, 0x10000000, RZ, 0xfc, !PT ;  /* 0x1000000002023812 */ /* 0x000fe400078efcff */
[----:B----4-:R-:W-:Y:S01]  /*59700*/  ISETP.GE.AND P3, PT, R20, UR49, PT ;  /* 0x0000003114007c0c */ /* 0x010fe2000bf66270 */
[----:B------:R-:W-:Y:S01]  /*59710*/  VIADD R55, R52, UR46 ;  /* 0x0000002e34377c36 */ /* 0x000fe20008000000 */
[----:B------:R-:W2:Y:S01]  /*59720*/  LDL.LU R20, [R1+0x2494] ;  /* 0x0024940001147983 */ /* 0x000ea20000300800 */
[----:B------:R-:W-:Y:S01]  /*59730*/  ISETP.LT.AND P1, PT, R17, UR64, !P0 ;  /* 0x0000004011007c0c */ /* 0x000fe2000c721270 */
[----:B------:R-:W4:Y:S01]  /*59740*/  LDCU.64 UR48, c[0x0][0x398] ;  /* 0x00007300ff3077ac */ /* 0x000f220008000a00 */
[----:B------:R-:W-:-:S04]  /*59750*/  LOP3.LUT R2, R2, 0xfbffffff, RZ, 0xc0, !PT ;  /* 0xfbffffff02027812 */ /* 0x000fc800078ec0ff */
[----:B------:R-:W-:Y:S02]  /*59760*/  @P2 LOP3.LUT R2, R2, 0x4000000, RZ, 0xfc, !PT ;  /* 0x0400000002022812 */ /* 0x000fe400078efcff */
[----:B------:R-:W-:Y:S02]  /*59770*/  ISETP.LT.AND P0, PT, R19, UR63, !P0 ;  /* 0x0000003f13007c0c */ /* 0x000fe4000c701270 */
[----:B------:R-:W-:Y:S02]  /*59780*/  LOP3.LUT R2, R2, 0xfdffffff, RZ, 0xc0, !PT ;  /* 0xfdffffff02027812 */ /* 0x000fe400078ec0ff */
[----:B------:R-:W-:Y:S01]  /*59790*/  ISETP.GE.AND P2, PT, R53, UR47, PT ;  /* 0x0000002f35007c0c */ /* 0x000fe2000bf46270 */
[----:B------:R-:W1:Y:S01]  /*597a0*/  LDCU.64 UR46, c[0x0][0x398] ;  /* 0x00007300ff2e77ac */ /* 0x000e620008000a00 */
[----:B------:R-:W-:Y:S02]  /*597b0*/  @P1 LOP3.LUT R2, R2, 0x2000000, RZ, 0xfc, !PT ;  /* 0x0200000002021812 */ /* 0x000fe400078efcff */
[----:B------:R-:W-:-:S02]  /*597c0*/  ISETP.LT.AND P4, PT, R15, UR32, !P2 ;  /* 0x000000200f007c0c */ /* 0x000fc4000d781270 */
[----:B------:R-:W-:-:S04]  /*597d0*/  LOP3.LUT R2, R2, 0xfeffffff, RZ, 0xc0, !PT ;  /* 0xfeffffff02027812 */ /* 0x000fc800078ec0ff */
[----:B------:R-:W-:Y:S02]  /*597e0*/  @P0 LOP3.LUT R2, R2, 0x1000000, RZ, 0xfc, !PT ;  /* 0x0100000002020812 */ /* 0x000fe400078efcff */
[----:B0-----:R-:W-:Y:S01]  /*597f0*/  ISETP.LT.AND P6, PT, R16, UR75, !P2 ;  /* 0x0000004b10007c0c */ /* 0x001fe2000d7c1270 */
        /* <DEDUP_REMOVED lines=14> */
[----:B------:R-:W2:Y:S01]  /*598e0*/  LDCU UR74, c[0x0][0x398] ;  /* 0x00007300ff4a77ac */ /* 0x000ea20008000800 */
[----:B------:R-:W-:Y:S02]  /*598f0*/  LOP3.LUT R2, R2, 0xffefffff, RZ, 0xc0, !PT ;  /* 0xffefffff02027812 */ /* 0x000fe400078ec0ff */
[----:B0-----:R-:W-:Y:S01]  /*59900*/  ISETP.LT.AND P6, PT, R18, UR75, !P2 ;  /* 0x0000004b12007c0c */ /* 0x001fe2000d7c1270 */
[----:B------:R-:W0:Y:S01]  /*59910*/  LDCU UR75, c[0x0][0x398] ;  /* 0x00007300ff4b77ac */ /* 0x000e220008000800 */
[----:B-1----:R-:W-:Y:S01]  /*59920*/  ISETP.LT.AND P5, PT, R17, UR76, !P2 ;  /* 0x0000004c11007c0c */ /* 0x002fe2000d7a1270 */
[----:B------:R-:W1:Y:S06]  /*59930*/  LDCU UR76, c[0x0][0x398] ;  /* 0x00007300ff4c77ac */ /* 0x000e6c0008000800 */
[----:B------:R-:W-:-:S02]  /*59940*/  @P4 LOP3.LUT R2, R2, 0x100000, RZ, 0xfc, !PT ;  /* 0x0010000002024812 */ /* 0x000fc400078efcff */
[----:B------:R-:W-:Y:S01]  /*59950*/  ISETP.LT.AND P4, PT, R19, UR77, !P2 ;  /* 0x0000004d13007c0c */ /* 0x000fe2000d781270 */
[----:B------:R-:W0:Y:S01]  /*59960*/  LDCU UR77, c[0x0][0x398] ;  /* 0x00007300ff4d77ac */ /* 0x000e220008000800 */
[----:B------:R-:W-:Y:S02]  /*59970*/  LOP3.LUT R2, R2, 0xfffbffff, RZ, 0xc0, !PT ;  /* 0xfffbffff02027812 */ /* 0x000fe400078ec0ff */
[----:B---3--:R-:W-:Y:S02]  /*59980*/  ISETP.GE.AND P1, PT, R9, UR33, PT ;  /* 0x0000002109007c0c */ /* 0x008fe4000bf26270 */
[----:B------:R-:W3:Y:S01]  /*59990*/  LDL.LU R9, [R1+0x2498] ;  /* 0x0024980001097983 */ /* 0x000ee20000300800 */
[----:B--2---:R-:W-:-:S03]  /*599a0*/  ISETP.GE.AND P2, PT, R20, UR41, PT ;  /* 0x0000002914007c0c */ /* 0x004fc6000bf46270 */
[----:B------:R-:W2:Y:S01]  /*599b0*/  LDL.LU R20, [R1+0x249c] ;  /* 0x00249c0001147983 */ /* 0x000ea20000300800 */
[----:B------:R-:W-:-:S04]  /*599c0*/  @P6 LOP3.LUT R2, R2, 0x40000, RZ, 0xfc, !PT ;  /* 0x0004000002026812 */ /* 0x000fc800078efcff */
[----:B------:R-:W-:-:S04]  /*599d0*/  LOP3.LUT R2, R2, 0xfffdffff, RZ, 0xc0, !PT ;  /* 0xfffdffff02027812 */ /* 0x000fc800078ec0ff */
[----:B------:R-:W-:-:S04]  /*599e0*/  @P5 LOP3.LUT R2, R2, 0x20000, RZ, 0xfc, !PT ;  /* 0x0002000002025812 */ /* 0x000fc800078efcff */
[----:B------:R-:W-:-:S04]  /*599f0*/  LOP3.LUT R2, R2, 0xfffeffff, RZ, 0xc0, !PT ;  /* 0xfffeffff02027812 */ /* 0x000fc800078ec0ff */
[----:B------:R-:W-:Y:S02]  /*59a00*/  @P4 LOP3.LUT R2, R2, 0x10000, RZ, 0xfc, !PT ;  /* 0x0001000002024812 */ /* 0x000fe400078efcff */
[----:B------:R-:W-:Y:S02]  /*59a10*/  ISETP.LT.AND P4, PT, R15, UR40, !P3 ;  /* 0x000000280f007c0c */ /* 0x000fe4000df81270 */
[----:B------:R-:W-:Y:S02]  /*59a20*/  LOP3.LUT R2, R2, 0xfffff7ff, RZ, 0xc0, !PT ;  /* 0xfffff7ff02027812 */ /* 0x000fe400078ec0ff */
[----:B0-----:R-:W-:-:S09]  /*59a30*/  ISETP.LT.AND P6, PT, R7, UR75, !P3 ;  /* 0x0000004b07007c0c */ /* 0x001fd2000dfc1270 */
[----:B------:R-:W-:Y:S02]  /*59a40*/  @P4 LOP3.LUT R2, R2, 0x800, RZ, 0xfc, !PT ;  /* 0x0000080002024812 */ /* 0x000fe400078efcff */
[----:B------:R-:W-:Y:S02]  /*59a50*/  ISETP.LT.AND P4, PT, R16, UR74, !P3 ;  /* 0x0000004a10007c0c */ /* 0x000fe4000df81270 */
[----:B------:R-:W-:Y:S02]  /*59a60*/  LOP3.LUT R2, R2, 0xffff7fff, RZ, 0xc0, !PT ;  /* 0xffff7fff02027812 */ /* 0x000fe400078ec0ff */
[----:B-1----:R-:W-:-:S09]  /*59a70*/  ISETP.LT.AND P5, PT, R14, UR76, !P3 ;  /* 0x0000004c0e007c0c */ /* 0x002fd2000dfa1270 */
[----:B------:R-:W-:-:S04]  /*59a80*/  @P4 LOP3.LUT R2, R2, 0x8000, RZ, 0xfc, !PT ;  /* 0x0000800002024812 */ /* 0x000fc800078efcff */
[----:B------:R-:W-:-:S04]  /*59a90*/  LOP3.LUT R2, R2, 0xffffbfff, RZ, 0xc0, !PT ;  /* 0xffffbfff02027812 */ /* 0x000fc800078ec0ff */
[----:B------:R-:W-:Y:S02]  /*59aa0*/  @P6 LOP3.LUT R2, R2, 0x4000, RZ, 0xfc, !PT ;  /* 0x0000400002026812 */ /* 0x000fe400078efcff */
[----:B------:R-:W-:Y:S02]  /*59ab0*/  ISETP.LT.AND P4, PT, R13, UR77, !P3 ;  /* 0x0000004d0d007c0c */ /* 0x000fe4000df81270 */
        /* <DEDUP_REMOVED lines=21> */
[----:B------:R-:W-:Y:S02]  /*59c10*/  LOP3.LUT R2, R2, 0xffffffbf, RZ, 0xc0, !PT ;  /* 0xffffffbf02027812 */ /* 0x000fe400078ec0ff */
[----:B------:R-:W-:Y:S01]  /*59c20*/  ISETP.GE.AND P0, PT, R54, UR31, PT ;  /* 0x0000001f36007c0c */ /* 0x000fe2000bf06270 */
[----:B------:R-:W-:Y:S01]  /*59c30*/  VIADD R54, R55, UR51 ;  /* 0x0000003337367c36 */ /* 0x000fe20008000000 */
[----:B------:R-:W-:Y:S02]  /*59c40*/  @P6 LOP3.LUT R2, R2, 0x40, RZ, 0xfc, !PT ;  /* 0x0000004002026812 */ /* 0x000fe400078efcff */
[----:B------:R-:W-:Y:S01]  /*59c50*/  ISETP.LT.AND P4, PT, R13, UR10, !P1 ;  /* 0x0000000a0d007c0c */ /* 0x000fe2000cf81270 */
[----:B------:R-:W-:Y:S01]  /*59c60*/  VIADD R53, R54, UR50 ;  /* 0x0000003236357c36 */ /* 0x000fe20008000000 */
[----:B------:R-:W-:Y:S01]  /*59c70*/  LOP3.LUT R2, R2, 0xffffffdf, RZ, 0xc0, !PT ;  /* 0xffffffdf02027812 */ /* 0x000fe200078ec0ff */
[----:B------:R-:W0:Y:S02]  /*59c80*/  LDCU.64 UR50, c[0x0][0x398] ;  /* 0x00007300ff3277ac */ /* 0x000e240008000a00 */
[----:B------:R-:W-:Y:S01]  /*59c90*/  VIADD R52, R53, UR62 ;  /* 0x0000003e35347c36 */ /* 0x000fe20008000000 */
[----:B------:R-:W-:-:S04]  /*59ca0*/  @P5 LOP3.LUT R2, R2, 0x20, RZ, 0xfc, !PT ;  /* 0x0000002002025812 */ /* 0x000fc800078efcff */
[----:B------:R-:W-:Y:S02]  /*59cb0*/  LOP3.LUT R2, R2, 0xffffffef, RZ, 0xc0, !PT ;  /* 0xffffffef02027812 */ /* 0x000fe400078ec0ff */
[----:B------:R-:W-:Y:S02]  /*59cc0*/  ISETP.LT.AND P6, PT, R18, UR11, !P1 ;  /* 0x0000000b12007c0c */ /* 0x000fe4000cfc1270 */
[----:B------:R-:W-:Y:S02]  /*59cd0*/  @P4 LOP3.LUT R2, R2, 0x10, RZ, 0xfc, !PT ;  /* 0x0000001002024812 */ /* 0x000fe400078efcff */
[----:B------:R-:W-:Y:S02]  /*59ce0*/  ISETP.LT.AND P5, PT, R17, UR12, !P1 ;  /* 0x0000000c11007c0c */ /* 0x000fe4000cfa1270 */
[----:B------:R-:W-:Y:S02]  /*59cf0*/  ISETP.LT.AND P4, PT, R19, UR13, !P1 ;  /* 0x0000000d13007c0c */ /* 0x000fe4000cf81270 */
[----:B---3--:R-:W-:Y:S01]  /*59d00*/  ISETP.GE.AND P3, PT, R9, UR43, PT ;  /* 0x0000002b09007c0c */ /* 0x008fe2000bf66270 */
[----:B------:R-:W-:-:S05]  /*59d10*/  VIADD R9, R52, UR66 ;  /* 0x0000004234097c36 */ /* 0x000fca0008000000 */
[----:B------:R1:W-:Y:S01]  /*59d20*/  STL [R1+0x3c], R9 ;  /* 0x00003c0901007387 */ /* 0x0003e20000100800 */
[----:B--2---:R-:W-:-:S03]  /*59d30*/  ISETP.GE.AND P1, PT, R20, UR45, PT ;  /* 0x0000002d14007c0c */ /* 0x004fc6000bf26270 */
[----:B------:R-:W2:Y:S01]  /*59d40*/  LDL.LU R20, [R1+0x24a0] ;  /* 0x0024a00001147983 */ /* 0x000ea20000300800 */
[----:B------:R-:W-:-:S04]  /*59d50*/  LOP3.LUT R2, R2, 0xfffffffb, RZ, 0xc0, !PT ;  /* 0xfffffffb02027812 */ /* 0x000fc800078ec0ff */
[----:B------:R-:W-:-:S04]  /*59d60*/  @P6 LOP3.LUT R2, R2, 0x4, RZ, 0xfc, !PT ;  /* 0x0000000402026812 */ /* 0x000fc800078efcff */
[----:B------:R-:W-:-:S04]  /*59d70*/  LOP3.LUT R2, R2, 0xfffffffd, RZ, 0xc0, !PT ;  /* 0xfffffffd02027812 */ /* 0x000fc800078ec0ff */
[----:B------:R-:W-:Y:S02]  /*59d80*/  @P5 LOP3.LUT R2, R2, 0x2, RZ, 0xfc, !PT ;  /* 0x0000000202025812 */ /* 0x000fe400078efcff */
[----:B------:R-:W-:Y:S02]  /*59d90*/  ISETP.LT.AND P5, PT, R15, UR44, !P2 ;  /* 0x0000002c0f007c0c */ /* 0x000fe4000d7a1270 */
[----:B------:R-:W-:-:S04]  /*59da0*/  LOP3.LUT R2, R2, 0xfffffffe, RZ, 0xc0, !PT ;  /* 0xfffffffe02027812 */ /* 0x000fc800078ec0ff */
[----:B------:R-:W-:Y:S02]  /*59db0*/  @P4 LOP3.LUT R2, R2, 0x1, RZ, 0xfc, !PT ;  /* 0x0000000102024812 */ /* 0x000fe400078efcff */
[----:B------:R-:W-:Y:S02]  /*59dc0*/  ISETP.LT.AND P4, PT, R16, UR14, !P2 ;  /* 0x0000000e10007c0c */ /* 0x000fe4000d781270 */
[----:B------:R-:W-:-:S03]  /*59dd0*/  ISETP.LT.AND P6, PT, R7, UR15, !P2 ;  /* 0x0000000f07007c0c */ /* 0x000fc6000d7c1270 */
        /* <DEDUP_REMOVED lines=8> */
[----:B------:R-:W-:Y:S01]  /*59e60*/  @P5 LOP3.LUT R0, R0, 0x20000000, RZ, 0xfc, !PT ;  /* 0x2000000000005812 */ /* 0x000fe200078efcff */
[----:B-1----:R-:W-:-:S03]  /*59e70*/  VIADD R9, R9, UR67 ;  /* 0x0000004309097c36 */ /* 0x002fc60008000000 */
[----:B------:R-:W-:Y:S02]  /*59e80*/  LOP3.LUT R0, R0, 0xefffffff, RZ, 0xc0, !PT ;  /* 0xefffffff00007812 */ /* 0x000fe400078ec0ff */
[----:B------:R-:W-:Y:S02]  /*59e90*/  ISETP.LT.AND P6, PT, R18, UR18, !P2 ;  /* 0x0000001212007c0c */ /* 0x000fe4000d7c1270 */
[----:B------:R-:W-:Y:S02]  /*59ea0*/  @P4 LOP3.LUT R0, R0, 0x10000000, RZ, 0xfc, !PT ;  /* 0x1000000000004812 */ /* 0x000fe400078efcff */
[----:B------:R-:W-:Y:S02]  /*59eb0*/  ISETP.LT.AND P5, PT, R17, UR19, !P2 ;  /* 0x0000001311007c0c */ /* 0x000fe4000d7a1270 */
[----:B------:R-:W-:Y:S01]  /*59ec0*/  ISETP.LT.AND P4, PT, R19, UR20, !P2 ;  /* 0x0000001413007c0c */ /* 0x000fe2000d781270 */
[----:B------:R1:W-:Y:S01]  /*59ed0*/  STL [R1+0x50], R9 ;  /* 0x0000500901007387 */ /* 0x0003e20000100800 */
[----:B------:R-:W-:-:S05]  /*59ee0*/  LOP3.LUT R0, R0, 0xfbffffff, RZ, 0xc0, !PT ;  /* 0xfbffffff00007812 */ /* 0x000fca00078ec0ff */
        /* <DEDUP_REMOVED lines=22> */
[----:B--2---:R-:W-:Y:S01]  /*5a050*/  ISETP.GE.AND P2, PT, R20, UR47, PT ;  /* 0x0000002f14007c0c */ /* 0x004fe2000bf46270 */
[----:B------:R-:W-:Y:S02]  /*5a060*/  VIADD R20, R9, UR68 ;  /* 0x0000004409147c36 */ /* 0x000fe40008000000 */
[----:B-1----:R-:W2:Y:S01]  /*5a070*/  LDL.LU R9, [R1+0x24a4] ;  /* 0x0024a40001097983 */ /* 0x002ea20000300800 */
[----:B------:R-:W-:-:S04]  /*5a080*/  LOP3.LUT R0, R0, 0xfffbffff, RZ, 0xc0, !PT ;  /* 0xfffbffff00007812 */ /* 0x000fc800078ec0ff */
[----:B------:R-:W-:Y:S02]  /*5a090*/  @P4 LOP3.LUT R0, R0, 0x40000, RZ, 0xfc, !PT ;  /* 0x0004000000004812 */ /* 0x000fe400078efcff */
[----:B------:R-:W-:Y:S02]  /*5a0a0*/  ISETP.LT.AND P3, PT, R19, UR27, !P3 ;  /* 0x0000001b13007c0c */ /* 0x000fe4000df61270 */
[----:B------:R-:W-:-:S04]  /*5a0b0*/  LOP3.LUT R0, R0, 0xfffdffff, RZ, 0xc0, !PT ;  /* 0xfffdffff00007812 */ /* 0x000fc800078ec0ff */
[----:B------:R-:W-:Y:S02]  /*5a0c0*/  @P5 LOP3.LUT R0, R0, 0x20000, RZ, 0xfc, !PT ;  /* 0x0002000000005812 */ /* 0x000fe400078efcff */
[----:B----4-:R-:W-:Y:S02]  /*5a0d0*/  ISETP.LT.AND P5, PT, R15, UR48, !P1 ;  /* 0x000000300f007c0c */ /* 0x010fe4000cfa1270 */
        /* <DEDUP_REMOVED lines=35> */
[----:B0-----:R-:W-:Y:S02]  /*5a310*/  ISETP.LT.AND P5, PT, R15, UR50, !P2 ;  /* 0x000000320f007c0c */ /* 0x001fe4000d7a1270 */
[----:B------:R-:W-:-:S04]  /*5a320*/  LOP3.LUT R0, R0, 0xfffffffb, RZ, 0xc0, !PT ;  /* 0xfffffffb00007812 */ /* 0x000fc800078ec0ff */
[----:B------:R-:W-:Y:S02]  /*5a330*/  @P1 LOP3.LUT R0, R0, 0x4, RZ, 0xfc, !PT ;  /* 0x0000000400001812 */ /* 0x000fe400078efcff */
[----:B------:R-:W-:Y:S02]  /*5a340*/  ISETP.LT.AND P3, PT, R18, UR59, !P2 ;  /* 0x0000003b12007c0c */ /* 0x000fe4000d761270 */
[----:B------:R-:W-:-:S04]  /*5a350*/  LOP3.LUT R0, R0, 0xfffffffd, RZ, 0xc0, !PT ;  /* 0xfffffffd00007812 */ /* 0x000fc800078ec0ff */
[----:B------:R-:W-:Y:S01]  /*5a360*/  @P5 LOP3.LUT R0, R0, 0x2, RZ, 0xfc, !PT ;  /* 0x0000000200005812 */ /* 0x000fe200078efcff */
[----:B------:R0:W-:Y:S03]  /*5a370*/  STL [R1+0x5c], R20 ;  /* 0x00005c1401007387 */ /* 0x0001e60000100800 */
[----:B------:R-:W-:-:S04]  /*5a380*/  LOP3.LUT R0, R0, 0xfffffffe, RZ, 0xc0, !PT ;  /* 0xfffffffe00007812 */ /* 0x000fc800078ec0ff */
[----:B------:R-:W-:Y:S01]  /*5a390*/  @P3 LOP3.LUT R0, R0, 0x1, RZ, 0xfc, !PT ;  /* 0x0000000100003812 */ /* 0x000fe200078efcff */
[----:B0-----:R-:W-:Y:S01]  /*5a3a0*/  VIADD R20, R20, UR69 ;  /* 0x0000004514147c36 */ /* 0x001fe20008000000 */
[C---:B------:R-:W-:Y:S02]  /*5a3b0*/  ISETP.LT.AND P3, PT, R17.reuse, UR30, !P0 ;  /* 0x0000001e11007c0c */ /* 0x040fe4000c761270 */
[----:B------:R-:W-:Y:S02]  /*5a3c0*/  LOP3.LUT R0, R0, 0xffffffef, RZ, 0xc0, !PT ;  /* 0xffffffef00007812 */ /* 0x000fe400078ec0ff */
[----:B------:R-:W-:Y:S02]  /*5a3d0*/  ISETP.LT.AND P1, PT, R17, UR60, !P2 ;  /* 0x0000003c11007c0c */ /* 0x000fe4000d721270 */
[C---:B------:R-:W-:Y:S02]  /*5a3e0*/  ISETP.LT.AND P2, PT, R19.reuse, UR61, !P2 ;  /* 0x0000003d13007c0c */ /* 0x040fe4000d741270 */
[----:B------:R-:W-:-:S02]  /*5a3f0*/  ISETP.GE.AND P5, PT, R19, UR36, PT ;  /* 0x0000002413007c0c */ /* 0x000fc4000bfa6270 */
[----:B------:R-:W-:-:S03]  /*5a400*/  ISETP.LT.AND P6, PT, R19, UR38, !P0 ;  /* 0x0000002613007c0c */ /* 0x000fc6000c7c1270 */
[----:B------:R-:W-:Y:S02]  /*5a410*/  @P3 LOP3.LUT R0, R0, 0x10, RZ, 0xfc, !PT ;  /* 0x0000001000003812 */ /* 0x000fe400078efcff */
[----:B--2---:R-:W-:Y:S02]  /*5a420*/  ISETP.GE.AND P4, PT, R9, UR49, PT ;  /* 0x0000003109007c0c */ /* 0x004fe4000bf86270 */
[----:B------:R-:W2:Y:S04]  /*5a430*/  LDL.LU R9, [R1+0x29fc] ;  /* 0x0029fc0001097983 */ /* 0x000ea80000300800 */
[----:B------:R0:W-:Y:S04]  /*5a440*/  STL [R1+0x7c], R20 ;  /* 0x00007c1401007387 */ /* 0x0001e80000100800 */
[----:B------:R-:W3:Y:S04]  /*5a450*/  LDL.LU R7, [R1+0x29f8] ;  /* 0x0029f80001077983 */ /* 0x000ee80000300800 */
[----:B------:R-:W4:Y:S01]  /*5a460*/  LDL.LU R14, [R1+0x29f4] ;  /* 0x0029f400010e7983 */ /* 0x000f220000300800 */
[----:B0-----:R-:W-:-:S03]  /*5a470*/  VIADD R20, R20, UR70 ;  /* 0x0000004614147c36 */ /* 0x001fc60008000000 */
[----:B------:R-:W2:Y:S01]  /*5a480*/  LDL.LU R13, [R1+0x29f0] ;  /* 0x0029f000010d7983 */ /* 0x000ea20000300800 */
[----:B------:R-:W-:-:S03]  /*5a490*/  VIADD R18, R20, UR71 ;  /* 0x0000004714127c36 */ /* 0x000fc60008000000 */
[----:B------:R-:W2:Y:S01]  /*5a4a0*/  LDL.LU R15, [R1+0x29ec] ;  /* 0x0029ec00010f7983 */ /* 0x000ea20000300800 */
[----:B------:R-:W-:-:S03]  /*5a4b0*/  ISETP.LT.AND P3, PT, R16, UR72, !P4 ;  /* 0x0000004810007c0c */ /* 0x000fc6000e761270 */
[----:B------:R0:W-:Y:S04]  /*5a4c0*/  STL [R1+0xb4], R18 ;  /* 0x0000b41201007387 */ /* 0x0001e80000100800 */
[----:B0-----:R-:W2:Y:S04]  /*5a4d0*/  LDL.LU R18, [R1+0x29e8] ;  /* 0x0029e80001127983 */ /* 0x001ea80000300800 */
[----:B------:R-:W2:Y:S04]  /*5a4e0*/  LDL.LU R17, [R1+0x29e4] ;  /* 0x0029e40001117983 */ /* 0x000ea80000300800 */
[----:B------:R-:W2:Y:S04]  /*5a4f0*/  LDL.LU R19, [R1+0x29e0] ;  /* 0x0029e00001137983 */ /* 0x000ea80000300800 */
[----:B------:R-:W2:Y:S01]  /*5a500*/  LDL.LU R16, [R1+0x29dc] ;  /* 0x0029dc0001107983 */ /* 0x000ea20000300800 */
[----:B------:R-:W-:-:S04]  /*5a510*/  LOP3.LUT R0, R0, 0xfffffff7, RZ, 0xc0, !PT ;  /* 0xfffffff700007812 */ /* 0x000fc800078ec0ff */
[----:B------:R-:W-:Y:S01]  /*5a520*/  @P6 LOP3.LUT R0, R0, 0x8, RZ, 0xfc, !PT ;  /* 0x0000000800006812 */ /* 0x000fe200078efcff */
[----:B------:R0:W-:Y:S01]  /*5a530*/  STL.64 [R1+0x2e40], R36 ;  /* 0x002e402401007387 */ /* 0x0001e20000100a00 */
[----:B------:R-:W-:Y:S01]  /*5a540*/  LOP3.LUT R59, R59, 0xfdffffff, RZ, 0xc0, !PT ;  /* 0xfdffffff3b3b7812 */ /* 0x000fe200078ec0ff */
[----:B------:R-:W1:Y:S01]  /*5a550*/  S2UR UR5, SR_CgaCtaId ;  /* 0x00000000000579c3 */ /* 0x000e620000008800 */
[----:B------:R-:W-:Y:S01]  /*5a560*/  UMOV UR4, 0x400 ;  /* 0x0000040000047882 */ /* 0x000fe20000000000 */
[----:B------:R-:W1:Y:S01]  /*5a570*/  LDCU.64 UR24, c[0x0][0x398] ;  /* 0x00007300ff1877ac */ /* 0x000e620008000a00 */
[----:B------:R-:W1:Y:S01]  /*5a580*/  LDCU.64 UR18, c[0x0][0x398] ;  /* 0x00007300ff1277ac */ /* 0x000e620008000a00 */
[----:B0-----:R-:W-:Y:S01]  /*5a590*/  IMAD.MOV.U32 R37, RZ, RZ, R20 ;  /* 0x000000ffff257224 */ /* 0x001fe200078e0014 */
[----:B------:R-:W2:Y:S01]  /*5a5a0*/  LDL.LU R36, [R1+0x78] ;  /* 0x0000780001247983 */ /* 0x000ea20000300800 */
[----:B------:R-:W0:Y:S03]  /*5a5b0*/  LDCU.64 UR8, c[0x0][0x398] ;  /* 0x00007300ff0877ac */ /* 0x000e260008000a00 */
[----:B------:R-:W3:Y:S01]  /*5a5c0*/  LDL.LU R20, [R1+0x54] ;  /* 0x0000540001147983 */ /* 0x000ee20000300800 */
[----:B------:R-:W0:Y:S03]  /*5a5d0*/  LDCU.64 UR14, c[0x0][0x398] ;  /* 0x00007300ff0e77ac */ /* 0x000e260008000a00 */
[----:B------:R1:W-:Y:S01]  /*5a5e0*/  STL.64 [R1+0x2e38], R38 ;  /* 0x002e382601007387 */ /* 0x0003e20000100a00 */
[----:B------:R-:W0:Y:S01]  /*5a5f0*/  LDCU.64 UR6, c[0x0][0x398] ;  /* 0x00007300ff0677ac */ /* 0x000e220008000a00 */
[----:B------:R-:W0:Y:S01]  /*5a600*/  LDCU.64 UR10, c[0x0][0x398] ;  /* 0x00007300ff0a77ac */ /* 0x000e220008000a00 */
[----:B------:R-:W0:Y:S01]  /*5a610*/  LDCU.64 UR28, c[0x0][0x398] ;  /* 0x00007300ff1c77ac */ /* 0x000e220008000a00 */
[----:B-1----:R-:W4:Y:S01]  /*5a620*/  LDL.LU R38, [R1+0x70] ;  /* 0x0000700001267983 */ /* 0x002f220000300800 */
[----:B------:R-:W1:Y:S03]  /*5a630*/  LDCU.64 UR26, c[0x0][0x398] ;  /* 0x00007300ff1a77ac */ /* 0x000e660008000a00 */
[----:B------:R-:W4:Y:S01]  /*5a640*/  LDL.LU R39, [R1+0x58] ;  /* 0x0000580001277983 */ /* 0x000f220000300800 */
        /* <DEDUP_REMOVED lines=8> */
[----:B------:R-:W-:Y:S01]  /*5a6d0*/  ULEA UR4, UR5, UR4, 0x18 ;  /* 0x0000000405047291 */ /* 0x000fe2000f8ec0ff */
[----:B------:R-:W0:Y:S02]  /*5a6e0*/  LDCU.64 UR40, c[0x0][0x398] ;  /* 0x00007300ff2877ac */ /* 0x000e240008000a00 */
[----:B------:R-:W-:Y:S01]  /*5a6f0*/  STL.64 [R1+0x2e28], R42 ;  /* 0x002e282a01007387 */ /* 0x000fe20000100a00 */
[----:B------:R-:W0:Y:S03]  /*5a700*/  LDCU.64 UR30, c[0x0][0x398] ;  /* 0x00007300ff1e77ac */ /* 0x000e260008000a00 */
        /* <DEDUP_REMOVED lines=8> */
[----:B------:R-:W-:Y:S01]  /*5a790*/  STL [R1+0x2d38], R55 ;  /* 0x002d383701007387 */ /* 0x000fe20000100800 */
[----:B------:R-:W0:Y:S03]  /*5a7a0*/  LDCU UR50, c[0x0][0x39c] ;  /* 0x00007380ff3277ac */ /* 0x000e260008000800 */
        /* <DEDUP_REMOVED lines=8> */
[----:B------:R4:W-:Y:S01]  /*5a830*/  STL [R1+0x2a80], R3 ;  /* 0x002a800301007387 */ /* 0x0009e20000100800 */
[----:B------:R-:W0:Y:S03]  /*5a840*/  LDCU UR48, c[0x0][0x39c] ;  /* 0x00007380ff3077ac */ /* 0x000e260008000800 */
[----:B------:R-:W-:Y:S01]  /*5a850*/  STL [R1+0x2a70], R56 ;  /* 0x002a703801007387 */ /* 0x000fe20000100800 */
[----:B------:R-:W0:Y:S03]  /*5a860*/  LDCU UR46, c[0x0][0x39c] ;  /* 0x00007380ff2e77ac */ /* 0x000e260008000800 */
[----:B------:R-:W-:Y:S01]  /*5a870*/  STL [R1+0x2a68], R57 ;  /* 0x002a683901007387 */ /* 0x000fe20000100800 */
[----:B------:R-:W0:Y:S03]  /*5a880*/  LDCU UR54, c[0x0][0x39c] ;  /* 0x00007380ff3677ac */ /* 0x000e260008000800 */
[----:B------:R-:W-:Y:S04]  /*5a890*/  STL [R1+0x2a60], R58 ;  /* 0x002a603a01007387 */ /* 0x000fe80000100800 */
[----:B------:R-:W-:Y:S04]  /*5a8a0*/  STL [R1+0x2a50], R60 ;  /* 0x002a503c01007387 */ /* 0x000fe80000100800 */
[----:B------:R-:W-:Y:S01]  /*5a8b0*/  STL [R1+0x2a38], R61 ;  /* 0x002a383d01007387 */ /* 0x000fe20000100800 */
[----:B--2---:R-:W-:-:S04]  /*5a8c0*/  LOP3.LUT R36, R36, 0xffff, RZ, 0xc0, !PT ;  /* 0x0000ffff24247812 */ /* 0x004fc800078ec0ff */
[----:B---3--:R-:W-:Y:S02]  /*5a8d0*/  PRMT R20, R20, 0x4210, R36 ;  /* 0x0000421014147816 */ /* 0x008fe40000000024 */
[----:B----4-:R-:W-:Y:S02]  /*5a8e0*/  LOP3.LUT R3, R38, 0xffff, RZ, 0xc0, !PT ;  /* 0x0000ffff26037812 */ /* 0x010fe400078ec0ff */
[----:B------:R-:W-:-:S04]  /*5a8f0*/  LOP3.LUT R40, R40, 0xfeffffff, RZ, 0xc0, !PT ;  /* 0xfeffffff28287812 */ /* 0x000fc800078ec0ff */
[----:B------:R-:W-:Y:S01]  /*5a900*/  @P0 LOP3.LUT R40, R40, 0x1000000, RZ, 0xfc, !PT ;  /* 0x0100000028280812 */ /* 0x000fe200078efcff */
[----:B------:R-:W-:Y:S01]  /*5a910*/  BAR.SYNC.DEFER_BLOCKING 0x0 ;  /* 0x0000000000007b1d */ /* 0x000fe20000010000 */
[----:B------:R-:W-:Y:S02]  /*5a920*/  LOP3.LUT P0, RZ, R0, 0x800, RZ, 0xc0, !PT ;  /* 0x0000080000ff7812 */ /* 0x000fe4000780c0ff */
[----:B------:R-:W-:-:S04]  /*5a930*/  LOP3.LUT R2, R41, 0xffff, RZ, 0xc0, !PT ;  /* 0x0000ffff29027812 */ /* 0x000fc800078ec0ff */
[----:B------:R-:W-:Y:S01]  /*5a940*/  PRMT R21, R21, 0x4210, R2 ;  /* 0x0000421015157816 */ /* 0x000fe20000000002 */
[----:B------:R-:W-:Y:S06]  /*5a950*/  STL [R1+0x318], R40 ;  /* 0x0003182801007387 */ /* 0x000fec0000100800 */
[----:B------:R-:W-:Y:S02]  /*5a960*/  @P0 LOP3.LUT R59, R59, 0x2000000, RZ, 0xfc, !PT ;  /* 0x020000003b3b0812 */ /* 0x000fe400078efcff */
[----:B------:R-:W-:Y:S02]  /*5a970*/  LOP3.LUT P0, RZ, R0, 0x4, RZ, 0xc0, !PT ;  /* 0x0000000400ff7812 */ /* 0x000fe4000780c0ff */
[----:B------:R-:W-:-:S11]  /*5a980*/  LOP3.LUT R59, R59, 0xfbffffff, RZ, 0xc0, !PT ;  /* 0xfbffffff3b3b7812 */ /* 0x000fd600078ec0ff */
[----:B------:R-:W-:Y:S02]  /*5a990*/  @P0 LOP3.LUT R59, R59, 0x4000000, RZ, 0xfc, !PT ;  /* 0x040000003b3b0812 */ /* 0x000fe400078efcff */
[----:B------:R-:W-:Y:S02]  /*5a9a0*/  LOP3.LUT P0, RZ, R0, 0x2, RZ, 0xc0, !PT ;  /* 0x0000000200ff7812 */ /* 0x000fe4000780c0ff */
[----:B------:R-:W-:-:S11]  /*5a9b0*/  LOP3.LUT R59, R59, 0xf7ffffff, RZ, 0xc0, !PT ;  /* 0xf7ffffff3b3b7812 */ /* 0x000fd600078ec0ff */
[----:B------:R-:W-:Y:S02]  /*5a9c0*/  @P0 LOP3.LUT R59, R59, 0x8000000, RZ, 0xfc, !PT ;  /* 0x080000003b3b0812 */ /* 0x000fe400078efcff */
[----:B------:R-:W-:-:S03]  /*5a9d0*/  LOP3.LUT P0, RZ, R0, 0x1, RZ, 0xc0, !PT ;  /* 0x0000000100ff7812 */ /* 0x000fc6000780c0ff */
[----:B------:R-:W-:Y:S04]  /*5a9e0*/  STL [R1+0x2a8c], R59 ;  /* 0x002a8c3b01007387 */ /* 0x000fe80000100800 */
[----:B------:R2:W-:Y:S04]  /*5a9f0*/  STL [R1+0x2dc8], R0 ;  /* 0x002dc80001007387 */ /* 0x0005e80000100800 */
[----:B------:R3:W-:Y:S04]  /*5aa00*/  STL [R1+0x29cc], R36 ;  /* 0x0029cc2401007387 */ /* 0x0007e80000100800 */
[----:B------:R4:W-:Y:S01]  /*5aa10*/  STL [R1+0x29d8], R2 ;  /* 0x0029d80201007387 */ /* 0x0009e20000100800 */
[----:B--2---:R-:W-:-:S03]  /*5aa20*/  LOP3.LUT R0, R39, 0xffff, RZ, 0xc0, !PT ;  /* 0x0000ffff27007812 */ /* 0x004fc600078ec0ff */
[----:B------:R2:W-:Y:S01]  /*5aa30*/  STL [R1+0x29d4], R3 ;  /* 0x0029d40301007387 */ /* 0x0005e20000100800 */
[----:B---3--:R-:W3:Y:S03]  /*5aa40*/  S2R R36, SR_TID.X ;  /* 0x0000000000247919 */ /* 0x008ee60000002100 */
[----:B------:R-:W3:Y:S04]  /*5aa50*/  LDL.LU R61, [R1+0xfe0] ;  /* 0x000fe000013d7983 */ /* 0x000ee80000300800 */
[----:B------:R0:W-:Y:S04]  /*5aa60*/  STL [R1+0x29d0], R0 ;  /* 0x0029d00001007387 */ /* 0x0001e80000100800 */
[----:B----4-:R-:W4:Y:S01]  /*5aa70*/  LDL.LU R2, [R1+0xfe4] ;  /* 0x000fe40001027983 */ /* 0x010f220000300800 */
[----:B------:R-:W-:-:S02]  /*5aa80*/  PRMT R22, R22, 0x4210, R3 ;  /* 0x0000421016167816 */ /* 0x000fc40000000003 */
[----:B------:R-:W-:Y:S01]  /*5aa90*/  PRMT R23, R23, 0x4210, R0 ;  /* 0x0000421017177816 */ /* 0x000fe20000000000 */
[----:B------:R-:W4:Y:S04]  /*5aaa0*/  LDL.LU R60, [R1+0xfe8] ;  /* 0x000fe800013c7983 */ /* 0x000f280000300800 */
[----:B------:R-:W4:Y:S04]  /*5aab0*/  LDL.LU R58, [R1+0xfec] ;  /* 0x000fec00013a7983 */ /* 0x000f280000300800 */
[----:B------:R-:W4:Y:S04]  /*5aac0*/  LDL.LU R57, [R1+0xfd0] ;  /* 0x000fd00001397983 */ /* 0x000f280000300800 */
[----:B------:R-:W4:Y:S04]  /*5aad0*/  LDL.LU R56, [R1+0xfd4] ;  /* 0x000fd40001387983 */ /* 0x000f280000300800 */
[----:B--2---:R-:W2:Y:S01]  /*5aae0*/  LDL.LU R3, [R1+0xfd8] ;  /* 0x000fd80001037983 */ /* 0x004ea20000300800 */
[----:B---3--:R-:W-:-:S03]  /*5aaf0*/  LOP3.LUT R36, R36, 0x1f, RZ, 0xc0, !PT ;  /* 0x0000001f24247812 */ /* 0x008fc600078ec0ff */
[----:B------:R-:W2:Y:S04]  /*5ab00*/  LDL.LU R52, [R1+0xfdc] ;  /* 0x000fdc0001347983 */ /* 0x000ea80000300800 */
[----:B------:R-:W3:Y:S04]  /*5ab10*/  LDL.LU R53, [R1+0xfc0] ;  /* 0x000fc00001357983 */ /* 0x000ee80000300800 */
[----:B------:R-:W3:Y:S01]  /*5ab20*/  LDL.LU R54, [R1+0xfc4] ;  /* 0x000fc40001367983 */ /* 0x000ee20000300800 */
[----:B0-----:R-:W-:Y:S01]  /*5ab30*/  LEA R0, R36, UR4, 0x4 ;  /* 0x0000000424007c11 */ /* 0x001fe2000f8e20ff */
[----:B------:R-:W0:Y:S02]  /*5ab40*/  LDCU.64 UR4, c[0x0][0x398] ;  /* 0x00007300ff0477ac */ /* 0x000e240008000a00 */
[----:B------:R-:W3:Y:S04]  /*5ab50*/  LDL.LU R55, [R1+0xfc8] ;  /* 0x000fc80001377983 */ /* 0x000ee80000300800 */
[----:B------:R-:W3:Y:S04]  /*5ab60*/  LDL.LU R50, [R1+0xfcc] ;  /* 0x000fcc0001327983 */ /* 0x000ee80000300800 */
[----:B------:R-:W3:Y:S04]  /*5ab70*/  LDL.LU R51, [R1+0xfb0] ;  /* 0x000fb00001337983 */ /* 0x000ee80000300800 */
[----:B------:R-:W-:Y:S04]  /*5ab80*/  STL [R1+0x31c], R0 ;  /* 0x00031c0001007387 */ /* 0x000fe80000100800 */
        /* <DEDUP_REMOVED lines=13> */
[----:B------:R0:W-:Y:S02]  /*5ac60*/  STSM.16.M88.4 [R0], R20 ;  /* 0x0000001400007844 */ /* 0x0001e40000000200 */
[----:B0-----:R-:W-:-:S02]  /*5ac70*/  SHF.R.S32.HI R20, RZ, 0x1f, R29 ;  /* 0x0000001fff147819 */ /* 0x001fc4000001141d */
[----:B------:R-:W-:-:S05]  /*5ac80*/  IADD3 R22, P6, PT, R29, R16, RZ ;  /* 0x000000101d167210 */ /* 0x000fca0007fde0ff */
[----:B------:R-:W-:Y:S01]  /*5ac90*/  IMAD.X R23, R20, 0x1, R19, P6 ;  /* 0x0000000114177824 */ /* 0x000fe200030e0613 */
[----:B----4-:R-:W-:-:S05]  /*5aca0*/  F2FP.SATFINITE.E4M3.F32.PACK_AB_MERGE_C R2, R2, R61, RZ ;  /* 0x0000003d0202723e */ /* 0x010fca00048070ff */
[----:B------:R0:W-:Y:S04]  /*5acb0*/  STL [R1+0x2d68], R2 ;  /* 0x002d680201007387 */ /* 0x0001e80000100800 */
[----:B------:R4:W-:Y:S01]  /*5acc0*/  STL.64 [R1+0xff0], R22 ;  /* 0x000ff01601007387 */ /* 0x0009e20000100a00 */
[----:B0-----:R-:W-:Y:S02]  /*5acd0*/  F2FP.SATFINITE.E4M3.F32.PACK_AB_MERGE_C R2, R58, R60, RZ ;  /* 0x0000003c3a02723e */ /* 0x001fe400048070ff */
[----:B------:R-:W-:Y:S02]  /*5ace0*/  F2FP.SATFINITE.E4M3.F32.PACK_AB_MERGE_C R0, R56, R57, RZ ;  /* 0x000000393800723e */ /* 0x000fe400048070ff */
[----:B----4-:R-:W-:Y:S01]  /*5acf0*/  IADD3 R22, P6, PT, R29, R17, RZ ;  /* 0x000000111d167210 */ /* 0x010fe20007fde0ff */
[----:B------:R0:W-:Y:S04]  /*5ad00*/  STL [R1+0xfec], R2 ;  /* 0x000fec0201007387 */ /* 0x0001e80000100800 */
[----:B------:R-:W-:Y:S01]  /*5ad10*/  IMAD.X R23, R20, 0x1, R18, P6 ;  /* 0x0000000114177824 */ /* 0x000fe200030e0612 */
[----:B------:R3:W-:Y:S01]  /*5ad20*/  STL [R1+0xfe8], R0 ;  /* 0x000fe80001007387 */ /* 0x0007e20000100800 */
[----:B--2---:R-:W-:-:S02]  /*5ad30*/  F2FP.SATFINITE.E4M3.F32.PACK_AB_MERGE_C R21, R52, R3, RZ ;  /* 0x000000033415723e */ /* 0x004fc400048070ff */
[----:B0-----:R-:W-:Y:S01]  /*5ad40*/  IADD3 R2, P6, PT, R29, R15, RZ ;  /* 0x0000000f1d027210 */ /* 0x001fe20007fde0ff */
[----:B------:R-:W-:Y:S01]  /*5ad50*/  STL.64 [R1+0xfe0], R22 ;  /* 0x000fe01601007387 */ /* 0x000fe20000100a00 */
[----:B---3--:R-:W-:-:S03]  /*5ad60*/  F2FP.SATFINITE.E4M3.F32.PACK_AB_MERGE_C R0, R54, R53, RZ ;  /* 0x000000353600723e */ /* 0x008fc600048070ff */
[----:B------:R-:W-:Y:S01]  /*5ad70*/  IMAD.X R3, R20, 0x1, R13, P6 ;  /* 0x0000000114037824 */ /* 0x000fe200030e060d */
[----:B------:R-:W-:Y:S01]  /*5ad80*/  F2FP.SATFINITE.E4M3.F32.PACK_AB_MERGE_C R58, R50, R55, RZ ;  /* 0x00000037323a723e */ /* 0x000fe200048070ff */
[----:B------:R-:W-:Y:S04]  /*5ad90*/  STL [R1+0xfd8], R21 ;  /* 0x000fd81501007387 */ /* 0x000fe80000100800 */
[----:B------:R0:W-:Y:S04]  /*5ada0*/  STL [R1+0x3e8], R0 ;  /* 0x0003e80001007387 */ /* 0x0001e80000100800 */
[----:B------:R-:W-:Y:S04]  /*5adb0*/  STL [R1+0x2d80], R58 ;  /* 0x002d803a01007387 */ /* 0x000fe80000100800 */
[----:B------:R2:W-:Y:S01]  /*5adc0*/  STL.64 [R1+0xfd0], R2 ;  /* 0x000fd00201007387 */ /* 0x0005e20000100a00 */
[----:B0-----:R-:W-:-:S02]  /*5add0*/  F2FP.SATFINITE.E4M3.F32.PACK_AB_MERGE_C R0, R48, R51, RZ ;  /* 0x000000333000723e */ /* 0x001fc400048070ff */
[----:B--2---:R-:W-:-:S03]  /*5ade0*/  IADD3 R2, P6, PT, R29, R14, RZ ;  /* 0x0000000e1d027210 */ /* 0x004fc60007fde0ff */
[----:B------:R0:W-:Y:S02]  /*5adf0*/  STL [R1+0x3a0], R0 ;  /* 0x0003a00001007387 */ /* 0x0001e40000100800 */
[----:B------:R-:W-:Y:S01]  /*5ae00*/  IMAD.X R3, R20, 0x1, R7, P6 ;  /* 0x0000000114037824 */ /* 0x000fe200030e0607 */
[----:B------:R-:W-:-:S04]  /*5ae10*/  F2FP.SATFINITE.E4M3.F32.PACK_AB_MERGE_C R21, R46, R49, RZ ;  /* 0x000000312e15723e */ /* 0x000fc800048070ff */
[----:B------:R2:W-:Y:S01]  /*5ae20*/  STL.64 [R1+0xfc0], R2 ;  /* 0x000fc00201007387 */ /* 0x0005e20000100a00 */
[----:B0-----:R-:W-:-:S03]  /*5ae30*/  F2FP.SATFINITE.E4M3.F32.PACK_AB_MERGE_C R0, R44, R47, RZ ;  /* 0x0000002f2c00723e */ /* 0x001fc600048070ff */
[----:B------:R-:W-:Y:S01]  /*5ae40*/  STL [R1+0x3a4], R21 ;  /* 0x0003a41501007387 */ /* 0x000fe20000100800 */
[----:B--2---:R-:W-:-:S03]  /*5ae50*/  IADD3 R2, P6, PT, R29, R9, RZ ;  /* 0x000000091d027210 */ /* 0x004fc60007fde0ff */
[----:B------:R0:W-:Y:S02]  /*5ae60*/  STL [R1+0x26b0], R0 ;  /* 0x0026b00001007387 */ /* 0x0001e40000100800 */
[----:B------:R-:W-:-:S05]  /*5ae70*/  IMAD.X R3, R20, 0x1, R8, P6 ;  /* 0x0000000114037824 */ /* 0x000fca00030e0608 */
[----:B------:R2:W-:Y:S01]  /*5ae80*/  STL.64 [R1+0xfb0], R2 ;  /* 0x000fb00201007387 */ /* 0x0005e20000100a00 */
[----:B0-----:R-:W-:-:S03]  /*5ae90*/  F2FP.SATFINITE.E4M3.F32.PACK_AB_MERGE_C R0, R41, R40, RZ ;  /* 0x000000282900723e */ /* 0x001fc600048070ff */
[----:B------:R-:W3:Y:S01]  /*5aea0*/  LDL.LU R22, [R1+0xf88] ;  /* 0x000f880001167983 */ /* 0x000ee20000300800 */
[----:B--2---:R-:W-:-:S05]  /*5aeb0*/  F2FP.SATFINITE.E4M3.F32.PACK_AB_MERGE_C R2, R42, R45, RZ ;  /* 0x0000002d2a02723e */ /* 0x004fca00048070ff */
[----:B------:R0:W-:Y:S04]  /*5aec0*/  STL [R1+0x26bc], R2 ;  /* 0x0026bc0201007387 */ /* 0x0001e80000100800 */
[----:B------:R-:W3:Y:S04]  /*5aed0*/  LDL.LU R23, [R1+0xf8c] ;  /* 0x000f8c0001177983 */ /* 0x000ee80000300800 */
[----:B------:R2:W-:Y:S01]  /*5aee0*/  STL [R1+0x2860], R0 ;  /* 0x0028600001007387 */ /* 0x0005e20000100800 */
[----:B0-----:R-:W-:-:S03]  /*5aef0*/  IADD3 R2, P6, PT, R29, R11, RZ ;  /* 0x0000000b1d027210 */ /* 0x001fc60007fde0ff */
[----:B------:R-:W4:Y:S04]  /*5af00*/  LDL.LU R44, [R1+0xf70] ;  /* 0x000f7000012c7983 */ /* 0x000f280000300800 */
[----:B------:R-:W4:Y:S01]  /*5af10*/  LDL.LU R45, [R1+0xf74] ;  /* 0x000f7400012d7983 */ /* 0x000f220000300800 */
[----:B------:R-:W-:-:S03]  /*5af20*/  IMAD.X R3, R20, 0x1, R10, P6 ;  /* 0x0000000114037824 */ /* 0x000fc600030e060a */
[----:B------:R-:W4:Y:S04]  /*5af30*/  LDL.LU R40, [R1+0xf78] ;  /* 0x000f780001287983 */ /* 0x000f280000300800 */
[----:B------:R-:W4:Y:S01]  /*5af40*/  LDL.LU R41, [R1+0xf7c] ;  /* 0x000f7c0001297983 */ /* 0x000f220000300800 */
[----:B------:R-:W-:-:S03]  /*5af50*/  F2FP.SATFINITE.E4M3.F32.PACK_AB_MERGE_C R21, R38, R43, RZ ;  /* 0x0000002b2615723e */ /* 0x000fc600048070ff */
[----:B------:R0:W-:Y:S01]  /*5af60*/  STL.64 [R1+0xfa0], R2 ;  /* 0x000fa00201007387 */ /* 0x0001e20000100a00 */
[----:B--2---:R-:W-:-:S03]  /*5af70*/  F2FP.SATFINITE.E4M3.F32.PACK_AB_MERGE_C R0, R36, R39, RZ ;  /* 0x000000272400723e */ /* 0x004fc600048070ff */
[----:B------:R-:W-:Y:S01]  /*5af80*/  STL [R1+0x2870], R21 ;  /* 0x0028701501007387 */ /* 0x000fe20000100800 */
[----:B0-----:R-:W-:-:S03]  /*5af90*/  IADD3 R2, P6, PT, R29, R12, RZ ;  /* 0x0000000c1d027210 */ /* 0x001fc60007fde0ff */
[----:B------:R0:W-:Y:S02]  /*5afa0*/  STL [R1+0x2824], R0 ;  /* 0x0028240001007387 */ /* 0x0001e40000100800 */
[----:B------:R-:W-:Y:S02]  /*5afb0*/  IMAD.X R3, R20, 0x1, R5, P6 ;  /* 0x0000000114037824 */ /* 0x000fe400030e0605 */
[----:B0-----:R-:W2:Y:S04]  /*5afc0*/  LDL.LU R0, [R1+0xf60] ;  /* 0x000f600001007983 */ /* 0x001ea80000300800 */
[----:B------:R-:W2:Y:S04]  /*5afd0*/  LDL.LU R59, [R1+0xf64] ;  /* 0x000f6400013b7983 */ /* 0x000ea80000300800 */
[----:B------:R0:W-:Y:S04]  /*5afe0*/  STL.64 [R1+0xf90], R2 ;  /* 0x000f900201007387 */ /* 0x0001e80000100a00 */
[----:B------:R-:W2:Y:S04]  /*5aff0*/  LDL.LU R61, [R1+0xf68] ;  /* 0x000f6800013d7983 */ /* 0x000ea80000300800 */
[----:B------:R-:W2:Y:S04]  /*5b000*/  LDL.LU R60, [R1+0xf6c] ;  /* 0x000f6c00013c7983 */ /* 0x000ea80000300800 */
[----:B------:R-:W2:Y:S04]  /*5b010*/  LDL.LU R57, [R1+0xf50] ;  /* 0x000f500001397983 */ /* 0x000ea80000300800 */
[----:B------:R-:W2:Y:S04]  /*5b020*/  LDL.LU R56, [R1+0xf54] ;  /* 0x000f540001387983 */ /* 0x000ea80000300800 */
[----:B0-----:R-:W2:Y:S04]  /*5b030*/  LDL.LU R3, [R1+0xf58] ;  /* 0x000f580001037983 */ /* 0x001ea80000300800 */
        /* <DEDUP_REMOVED lines=12> */
[----:B------:R-:W2:Y:S01]  /*5b100*/  LDL.LU R38, [R1+0xf2c] ;  /* 0x000f2c0001267983 */ /* 0x000ea20000300800 */
[----:B------:R-:W-:Y:S01]  /*5b110*/  IADD3 R36, P6, PT, R29, R6, RZ ;  /* 0x000000061d247210 */ /* 0x000fe20007fde0ff */
[----:B------:R-:W-:-:S04]  /*5b120*/  IMAD.MOV.U32 R39, RZ, RZ, R37 ;  /* 0x000000ffff277224 */ /* 0x000fc800078e0025 */
[----:B------:R-:W-:-:S05]  /*5b130*/  IMAD.X R37, R20, 0x1, R4, P6 ;  /* 0x0000000114257824 */ /* 0x000fca00030e0604 */
[----:B------:R0:W-:Y:S04]  /*5b140*/  STL.64 [R1+0xf80], R36 ;  /* 0x000f802401007387 */ /* 0x0001e80000100a00 */
[----:B0-----:R-:W2:Y:S01]  /*5b150*/  LDL.LU.64 R36, [R1+0x2e40] ;  /* 0x002e400001247983 */ /* 0x001ea20000300a00 */
[----:B---3--:R-:W-:Y:S02]  /*5b160*/  F2FP.SATFINITE.E4M3.F32.PACK_AB_MERGE_C R21, R23, R22, RZ ;  /* 0x000000161715723e */ /* 0x008fe400048070ff */
[----:B------:R-:W-:-:S03]  /*5b170*/  IADD3 R22, P6, PT, R28, R16, RZ ;  /* 0x000000101c167210 */ /* 0x000fc60007fde0ff */
[----:B------:R-:W-:Y:S01]  /*5b180*/  STL [R1+0x2828], R21 ;  /* 0x0028281501007387 */ /* 0x000fe20000100800 */
[----:B----4-:R-:W-:-:S03]  /*5b190*/  F2FP.SATFINITE.E4M3.F32.PACK_AB_MERGE_C R20, R45, R44, RZ ;  /* 0x0000002c2d14723e */ /* 0x010fc600048070ff */
[----:B------:R-:W3:Y:S04]  /*5b1a0*/  LDL.LU R44, [R1+0xf10] ;  /* 0x000f1000012c7983 */ /* 0x000ee80000300800 */
[----:B------:R0:W-:Y:S01]  /*5b1b0*/  STL [R1+0x2794], R20 ;  /* 0x0027941401007387 */ /* 0x0001e20000100800 */
[----:B------:R-:W-:-:S03]  /*5b1c0*/  F2FP.SATFINITE.E4M3.F32.PACK_AB_MERGE_C R2, R41, R40, RZ ;  /* 0x000000282902723e */ /* 0x000fc600048070ff */
[----:B------:R-:W3:Y:S01]  /*5b1d0*/  LDL.LU R45, [R1+0xf14] ;  /* 0x000f1400012d7983 */ /* 0x000ee20000300800 */
[----:B0-----:R-:W-:-:S03]  /*5b1e0*/  SHF.R.S32.HI R20, RZ, 0x1f, R28 ;  /* 0x0000001fff147819 */ /* 0x001fc6000001141c */
[----:B------:R2:W-:Y:S04]  /*5b1f0*/  STL [R1+0x2798], R2 ;  /* 0x0027980201007387 */ /* 0x0005e80000100800 */
[----:B------:R-:W4:Y:S01]  /*5b200*/  LDL.LU R40, [R1+0xf18] ;  /* 0x000f180001287983 */ /* 0x000f220000300800 */
[----:B------:R-:W-:-:S03]  /*5b210*/  IMAD.X R23, R20, 0x1, R19, P6 ;  /* 0x0000000114177824 */ /* 0x000fc600030e0613 */
[----:B------:R-:W4:Y:S04]  /*5b220*/  LDL.LU R41, [R1+0xf1c] ;  /* 0x000f1c0001297983 */ /* 0x000f280000300800 */
[----:B------:R0:W-:Y:S01]  /*5b230*/  STL.64 [R1+0xf70], R22 ;  /* 0x000f701601007387 */ /* 0x0001e20000100a00 */
[----:B--2---:R-:W-:Y:S02]  /*5b240*/  F2FP.SATFINITE.E4M3.F32.PACK_AB_MERGE_C R2, R59, R0, RZ ;  /* 0x000000003b02723e */ /* 0x004fe400048070ff */
[----:B0-----:R-:W-:-:S03]  /*5b250*/  IADD3 R22, P6, PT, R28, R17, RZ ;  /* 0x000000111c167210 */ /* 0x001fc60007fde0ff */
[----:B------:R0:W-:Y:S02]  /*5b260*/  STL [R1+0x2760], R2 ;  /* 0x0027600201007387 */ /* 0x0001e40000100800 */
[----:B------:R-:W-:Y:S01]  /*5b270*/  IMAD.X R23, R20, 0x1, R18, P6 ;  /* 0x0000000114177824 */ /* 0x000fe200030e0612 */
[----:B------:R-:W-:Y:S02]  /*5b280*/  F2FP.SATFINITE.E4M3.F32.PACK_AB_MERGE_C R0, R60, R61, RZ ;  /* 0x0000003d3c00723e */ /* 0x000fe400048070ff */
[----:B0-----:R-:W-:-:S03]  /*5b290*/  IADD3 R2, P6, PT, R28, R15, RZ ;  /* 0x0000000f1c027210 */ /* 0x001fc60007fde0ff */
[----:B------:R0:W-:Y:S01]  /*5b2a0*/  STL [R1+0x2778], R0 ;  /* 0x0027780001007387 */ /* 0x0001e20000100800 */
[----:B------:R-:W-:-:S03]  /*5b2b0*/  F2FP.SATFINITE.E4M3.F32.PACK_AB_MERGE_C R21, R56, R57, RZ ;  /* 0x000000393815723e */ /* 0x000fc600048070ff */
[----:B------:R-:W-:Y:S01]  /*5b2c0*/  STL.64 [R1+0xf60], R22 ;  /* 0x000f601601007387 */ /* 0x000fe20000100a00 */
[----:B0-----:R-:W-:Y:S01]  /*5b2d0*/  F2FP.SATFINITE.E4M3.F32.PACK_AB_MERGE_C R0, R52, R3, RZ ;  /* 0x000000033400723e */ /* 0x001fe200048070ff */
[----:B------:R-:W-:Y:S02]  /*5b2e0*/  IMAD.X R3, R20, 0x1, R13, P6 ;  /* 0x0000000114037824 */ /* 0x000fe400030e060d */
[----:B------:R0:W-:Y:S04]  /*5b2f0*/  STL [R1+0x38c], R21 ;  /* 0x00038c1501007387 */ /* 0x0001e80000100800 */
[----:B------:R2:W-:Y:S04]  /*5b300*/  STL [R1+0x272c], R0 ;  /* 0x00272c0001007387 */ /* 0x0005e80000100800 */
[----:B------:R1:W-:Y:S01]  /*5b310*/  STL.64 [R1+0xf50], R2 ;  /* 0x000f500201007387 */ /* 0x0003e20000100a00 */
[----:B0-----:R-:W-:-:S02]  /*5b320*/  F2FP.SATFINITE.E4M3.F32.PACK_AB_MERGE_C R21, R54, R53, RZ ;  /* 0x000000353615723e */ /* 0x001fc400048070ff */
[----:B--2---:R-:W-:Y:S02]  /*5b330*/  F2FP.SATFINITE.E4M3.F32.PACK_AB_MERGE_C R0, R50, R55, RZ ;  /* 0x000000373200723e */ /* 0x004fe400048070ff */
[----:B-1----:R-:W-:Y:S01]  /*5b340*/  IADD3 R2, P6, PT, R28, R14, RZ ;  /* 0x0000000e1c027210 */ /* 0x002fe20007fde0ff */
[----:B------:R0:W-:Y:S04]  /*5b350*/  STL [R1+0x378], R21 ;  /* 0x0003781501007387 */ /* 0x0001e80000100800 */
[----:B------:R-:W-:Y:S01]  /*5b360*/  IMAD.X R3, R20, 0x1, R7, P6 ;  /* 0x0000000114037824 */ /* 0x000fe200030e0607 */
[----:B------:R1:W-:Y:S04]  /*5b370*/  STL [R1+0x374], R0 ;  /* 0x0003740001007387 */ /* 0x0003e80000100800 */
[----:B------:R2:W-:Y:S01]  /*5b380*/  STL.64 [R1+0xf38], R2 ;  /* 0x000f380201007387 */ /* 0x0005e20000100a00 */
[----:B0-----:R-:W-:-:S02]  /*5b390*/  F2FP.SATFINITE.E4M3.F32.PACK_AB_MERGE_C R21, R48, R51, RZ ;  /* 0x000000333015723e */ /* 0x001fc400048070ff */
[----:B-1----:R-:W-:Y:S02]  /*5b3a0*/  F2FP.SATFINITE.E4M3.F32.PACK_AB_MERGE_C R0, R46, R49, RZ ;  /* 0x000000312e00723e */ /* 0x002fe400048070ff */
[----:B--2---:R-:W-:Y:S01]  /*5b3b0*/  IADD3 R2, P6, PT, R28, R9, RZ ;  /* 0x000000091c027210 */ /* 0x004fe20007fde0ff */
[----:B------:R0:W-:Y:S04]  /*5b3c0*/  STL [R1+0x360], R21 ;  /* 0x0003601501007387 */ /* 0x0001e80000100800 */
[----:B------:R-:W-:Y:S01]  /*5b3d0*/  IMAD.X R3, R20, 0x1, R8, P6 ;  /* 0x0000000114037824 */ /* 0x000fe200030e0608 */
[----:B------:R1:W-:Y:S04]  /*5b3e0*/  STL [R1+0x368], R0 ;  /* 0x0003680001007387 */ /* 0x0003e80000100800 */
[----:B------:R2:W-:Y:S01]  /*5b3f0*/  STL.64 [R1+0xf30], R2 ;  /* 0x000f300201007387 */ /* 0x0005e20000100a00 */
[----:B0-----:R-:W-:-:S02]  /*5b400*/  F2FP.SATFINITE.E4M3.F32.PACK_AB_MERGE_C R21, R42, R47, RZ ;  /* 0x0000002f2a15723e */ /* 0x001fc400048070ff */
[----:B-1----:R-:W-:-:S03]  /*5b410*/  F2FP.SATFINITE.E4M3.F32.PACK_AB_MERGE_C R0, R38, R43, RZ ;  /* 0x0000002b2600723e */ /* 0x002fc600048070ff */
[----:B------:R0:W-:Y:S01]  /*5b420*/  STL [R1+0x2464], R21 ;  /* 0x0024641501007387 */ /* 0x0001e20000100800 */
[----:B--2---:R-:W-:-:S03]  /*5b430*/  IADD3 R2, P6, PT, R28, R11, RZ ;  /* 0x0000000b1c027210 */ /* 0x004fc60007fde0ff */
[----:B------:R-:W-:Y:S02]  /*5b440*/  STL [R1+0x2474], R0 ;  /* 0x0024740001007387 */ /* 0x000fe40000100800 */
[----:B------:R-:W-:Y:S02]  /*5b450*/  IMAD.X R3, R20, 0x1, R10, P6 ;  /* 0x0000000114037824 */ /* 0x000fe400030e060a */
[----:B0-----:R-:W2:Y:S04]  /*5b460*/  LDL.LU R21, [R1+0xf00] ;  /* 0x000f000001157983 */ /* 0x001ea80000300800 */
[----:B------:R-:W2:Y:S04]  /*5b470*/  LDL.LU R22, [R1+0xf04] ;  /* 0x000f040001167983 */ /* 0x000ea80000300800 */
[----:B------:R-:W2:Y:S04]  /*5b480*/  LDL.LU R47, [R1+0xf08] ;  /* 0x000f0800012f7983 */ /* 0x000ea80000300800 */
[----:B------:R0:W-:Y:S04]  /*5b490*/  STL.64 [R1+0xf20], R2 ;  /* 0x000f200201007387 */ /* 0x0001e80000100a00 */
[----:B------:R-:W2:Y:S04]  /*5b4a0*/  LDL.LU R42, [R1+0xf0c] ;  /* 0x000f0c00012a7983 */ /* 0x000ea80000300800 */
[----:B------:R-:W2:Y:S04]  /*5b4b0*/  LDL.LU R43, [R1+0xef0] ;  /* 0x000ef000012b7983 */ /* 0x000ea80000300800 */
[----:B------:R-:W2:Y:S01]  /*5b4c0*/  LDL.LU R38, [R1+0xef4] ;  /* 0x000ef40001267983 */ /* 0x000ea20000300800 */
[----:B0-----:R-:W-:-:S05]  /*5b4d0*/  IADD3 R2, P6, PT, R28, R12, RZ ;  /* 0x0000000c1c027210 */ /* 0x001fca0007fde0ff */
[----:B------:R-:W-:Y:S01]  /*5b4e0*/  IMAD.X R3, R20, 0x1, R5, P6 ;  /* 0x0000000114037824 */ /* 0x000fe200030e0605 */
[----:B------:R-:W-:-:S05]  /*5b4f0*/  IADD3 R28, P6, PT, R28, R6, RZ ;  /* 0x000000061c1c7210 */ /* 0x000fca0007fde0ff */
[----:B------:R-:W-:Y:S01]  /*5b500*/  IMAD.X R29, R20, 0x1, R4, P6 ;  /* 0x00000001141d7824 */ /* 0x000fe200030e0604 */
[----:B---3--:R-:W-:-:S05]  /*5b510*/  F2FP.SATFINITE.E4M3.F32.PACK_AB_MERGE_C R52, R45, R44, RZ ;  /* 0x0000002c2d34723e */ /* 0x008fca00048070ff */
[----:B------:R-:W-:Y:S01]  /*5b520*/  STL [R1+0x2d4c], R52 ;  /* 0x002d4c3401007387 */ /* 0x000fe20000100800 */
[----:B----4-:R-:W-:-:S05]  /*5b530*/  F2FP.SATFINITE.E4M3.F32.PACK_AB_MERGE_C R0, R41, R40, RZ ;  /* 0x000000282900723e */ /* 0x010fca00048070ff */
[----:B------:R0:W-:Y:S04]  /*5b540*/  STL [R1+0x2440], R0 ;  /* 0x0024400001007387 */ /* 0x0001e80000100800 */
[----:B------:R-:W3:Y:S04]  /*5b550*/  LDL.LU R23, [R1+0xef8] ;  /* 0x000ef80001177983 */ /* 0x000ee80000300800 */
[----:B------:R-:W3:Y:S04]  /*5b560*/  LDL.LU R59, [R1+0xefc] ;  /* 0x000efc00013b7983 */ /* 0x000ee80000300800 */
[----:B------:R1:W-:Y:S04]  /*5b570*/  STL.64 [R1+0xf18], R2 ;  /* 0x000f180201007387 */ /* 0x0003e80000100a00 */
[----:B0-----:R-:W4:Y:S04]  /*5b580*/  LDL.LU R0, [R1+0xee0] ;  /* 0x000ee00001007983 */ /* 0x001f280000300800 */
[----:B------:R-:W4:Y:S04]  /*5b590*/  LDL.LU R61, [R1+0xee4] ;  /* 0x000ee400013d7983 */ /* 0x000f280000300800 */
[----:B------:R-:W4:Y:S04]  /*5b5a0*/  LDL.LU R60, [R1+0xee8] ;  /* 0x000ee800013c7983 */ /* 0x000f280000300800 */
[----:B------:R-:W4:Y:S04]  /*5b5b0*/  LDL.LU R57, [R1+0xeec] ;  /* 0x000eec0001397983 */ /* 0x000f280000300800 */
        /* <DEDUP_REMOVED lines=14> */
[----:B------:R-:W-:Y:S01]  /*5b6a0*/  STL.64 [R1+0xf10], R28 ;  /* 0x000f101c01007387 */ /* 0x000fe20000100a00 */
[----:B--2---:R-:W-:-:S05]  /*5b6b0*/  F2FP.SATFINITE.E4M3.F32.PACK_AB_MERGE_C R21, R22, R21, RZ ;  /* 0x000000151615723e */ /* 0x004fca00048070ff */
[----:B------:R-:W-:Y:S01]  /*5b6c0*/  STL [R1+0xfb8], R21 ;  /* 0x000fb81501007387 */ /* 0x000fe20000100800 */
[----:B------:R-:W-:-:S03]  /*5b6d0*/  F2FP.SATFINITE.E4M3.F32.PACK_AB_MERGE_C R20, R42, R47, RZ ;  /* 0x0000002f2a14723e */ /* 0x000fc600048070ff */
[----:B------:R-:W2:Y:S01]  /*5b6e0*/  LDL.LU R47, [R1+0xea8] ;  /* 0x000ea800012f7983 */ /* 0x000ea20000300800 */
[----:B------:R-:W-:-:S03]  /*5b6f0*/  F2FP.SATFINITE.E4M3.F32.PACK_AB_MERGE_C R2, R38, R43, RZ ;  /* 0x0000002b2602723e */ /* 0x000fc600048070ff */
[----:B------:R0:W-:Y:S04]  /*5b700*/  STL [R1+0x1008], R20 ;  /* 0x0010081401007387 */ /* 0x0001e80000100800 */
[----:B------:R-:W2:Y:S04]  /*5b710*/  LDL.LU R42, [R1+0xeac] ;  /* 0x000eac00012a7983 */ /* 0x000ea80000300800 */
[----:B------:R1:W-:Y:S04]  /*5b720*/  STL [R1+0xf78], R2 ;  /* 0x000f780201007387 */ /* 0x0003e80000100800 */
[----:B------:R-:W2:Y:S04]  /*5b730*/  LDL.LU R43, [R1+0xe90] ;  /* 0x000e9000012b7983 */ /* 0x000ea80000300800 */
[----:B------:R-:W2:Y:S01]  /*5b740*/  LDL.LU R38, [R1+0xe94] ;  /* 0x000e940001267983 */ /* 0x000ea20000300800 */
[----:B0-----:R-:W-:-:S02]  /*5b750*/  SHF.R.S32.HI R20, RZ, 0x1f, R27 ;  /* 0x0000001fff147819 */ /* 0x001fc4000001141b */
[----:B------:R-:W-:-:S05]  /*5b760*/  IADD3 R28, P6, PT, R27, R16, RZ ;  /* 0x000000101b1c7210 */ /* 0x000fca0007fde0ff */
[----:B------:R-:W-:Y:S01]  /*5b770*/  IMAD.X R29, R20, 0x1, R19, P6 ;  /* 0x00000001141d7824 */ /* 0x000fe200030e0613 */
[----:B------:R-:W-:Y:S02]  /*5b780*/  IADD3 R22, P6, PT, R27, R17, RZ ;  /* 0x000000111b167210 */ /* 0x000fe40007fde0ff */
[----:B---3--:R-:W-:-:S03]  /*5b790*/  F2FP.SATFINITE.E4M3.F32.PACK_AB_MERGE_C R59, R59, R23, RZ ;  /* 0x000000173b3b723e */ /* 0x008fc600048070ff */
[----:B------:R-:W-:Y:S01]  /*5b7a0*/  IMAD.X R23, R20, 0x1, R18, P6 ;  /* 0x0000000114177824 */ /* 0x000fe200030e0612 */
[----:B-1----:R-:W-:Y:S01]  /*5b7b0*/  IADD3 R2, P6, PT, R27, R15, RZ ;  /* 0x0000000f1b027210 */ /* 0x002fe20007fde0ff */
[----:B------:R-:W-:Y:S01]  /*5b7c0*/  STL [R1+0x2d3c], R59 ;  /* 0x002d3c3b01007387 */ /* 0x000fe20000100800 */
[----:B----4-:R-:W-:-:S03]  /*5b7d0*/  F2FP.SATFINITE.E4M3.F32.PACK_AB_MERGE_C R0, R61, R0, RZ ;  /* 0x000000003d00723e */ /* 0x010fc600048070ff */
[----:B------:R-:W-:Y:S04]  /*5b7e0*/  STL.64 [R1+0xf08], R28 ;  /* 0x000f081c01007387 */ /* 0x000fe80000100a00 */
        /* <DEDUP_REMOVED lines=9> */
[----:B-1----:R-:W-:Y:S02]  /*5b880*/  F2FP.SATFINITE.E4M3.F32.PACK_AB_MERGE_C R0, R50, R55, RZ ;  /* 0x000000373200723e */ /* 0x002fe400048070ff */
[----:B---3--:R-:W-:Y:S01]  /*5b890*/  IADD3 R2, P6, PT, R27, R14, RZ ;  /* 0x0000000e1b027210 */ /* 0x008fe20007fde0ff */
[----:B------:R0:W-:Y:S04]  /*5b8a0*/  STL [R1+0x394], R21 ;  /* 0x0003941501007387 */ /* 0x0001e80000100800 */
[----:B------:R-:W-:Y:S01]  /*5b8b0*/  IMAD.X R3, R20, 0x1, R7, P6 ;  /* 0x0000000114037824 */ /* 0x000fe200030e0607 */
[----:B------:R1:W-:Y:S04]  /*5b8c0*/  STL [R1+0x380], R0 ;  /* 0x0003800001007387 */ /* 0x0003e80000100800 */
[----:B------:R3:W-:Y:S01]  /*5b8d0*/  STL.64 [R1+0xef0], R2 ;  /* 0x000ef00201007387 */ /* 0x0007e20000100a00 */
[----:B0-----:R-:W-:-:S02]  /*5b8e0*/  F2FP.SATFINITE.E4M3.F32.PACK_AB_MERGE_C R21, R48, R51, RZ ;  /* 0x000000333015723e */ /* 0x001fc400048070ff */
[----:B-1----:R-:W-:Y:S02]  /*5b8f0*/  F2FP.SATFINITE.E4M3.F32.PACK_AB_MERGE_C R0, R46, R49, RZ ;  /* 0x000000312e00723e */ /* 0x002fe400048070ff */
[----:B---3--:R-:W-:Y:S01]  /*5b900*/  IADD3 R2, P6, PT, R27, R9, RZ ;  /* 0x000000091b027210 */ /* 0x008fe20007fde0ff */
[----:B------:R-:W-:Y:S04]  /*5b910*/  STL [R1+0x388], R21 ;  /* 0x0003881501007387 */ /* 0x000fe80000100800 */
[----:B------:R-:W-:Y:S01]  /*5b920*/  IMAD.X R3, R20, 0x1, R8, P6 ;  /* 0x0000000114037824 */ /* 0x000fe200030e0608 */
[----:B------:R0:W-:Y:S04]  /*5b930*/  STL [R1+0x268c], R0 ;  /* 0x00268c0001007387 */ /* 0x0001e80000100800 */
[----:B------:R1:W-:Y:S01]  /*5b940*/  STL.64 [R1+0xee8], R2 ;  /* 0x000ee80201007387 */ /* 0x0003e20000100a00 */
[----:B0-----:R-:W-:-:S02]  /*5b950*/  F2FP.SATFINITE.E4M3.F32.PACK_AB_MERGE_C R0, R41, R40, RZ ;  /* 0x000000282900723e */ /* 0x001fc400048070ff */
[----:B-1----:R-:W-:-:S05]  /*5b960*/  F2FP.SATFINITE.E4M3.F32.PACK_AB_MERGE_C R2, R45, R44, RZ ;  /* 0x0000002c2d02723e */ /* 0x002fca00048070ff */
[----:B------:R0:W-:Y:S04]  /*5b970*/  STL [R1+0x2690], R2 ;  /* 0x0026900201007387 */ /* 0x0001e80000100800 */
[----:B------:R-:W3:Y:S01]  /*5b980*/  LDL.LU R48, [R1+0xe98] ;  /* 0x000e980001307983 */ /* 0x000ee20000300800 */
[----:B0-----:R-:W-:-:S03]  /*5b990*/  IADD3 R2, P6, PT, R27, R11, RZ ;  /* 0x0000000b1b027210 */ /* 0x001fc60007fde0ff */
[----:B------:R0:W-:Y:S04]  /*5b9a0*/  STL [R1+0x2840], R0 ;  /* 0x0028400001007387 */ /* 0x0001e80000100800 */
[----:B------:R-:W3:Y:S01]  /*5b9b0*/  LDL.LU R49, [R1+0xe9c] ;  /* 0x000e9c0001317983 */ /* 0x000ee20000300800 */
[----:B------:R-:W-:-:S03]  /*5b9c0*/  IMAD.X R3, R20, 0x1, R10, P6 ;  /* 0x0000000114037824 */ /* 0x000fc600030e060a */
[----:B------:R-:W4:Y:S04]  /*5b9d0*/  LDL.LU R44, [R1+0xe80] ;  /* 0x000e8000012c7983 */ /* 0x000f280000300800 */
[----:B------:R-:W4:Y:S04]  /*5b9e0*/  LDL.LU R45, [R1+0xe84] ;  /* 0x000e8400012d7983 */ /* 0x000f280000300800 */
[----:B------:R-:W4:Y:S04]  /*5b9f0*/  LDL.LU R40, [R1+0xe88] ;  /* 0x000e880001287983 */ /* 0x000f280000300800 */
[----:B------:R-:W4:Y:S01]  /*5ba00*/  LDL.LU R41, [R1+0xe8c] ;  /* 0x000e8c0001297983 */ /* 0x000f220000300800 */
[----:B--2---:R-:W-:-:S03]  /*5ba10*/  F2FP.SATFINITE.E4M3.F32.PACK_AB_MERGE_C R21, R42, R47, RZ ;  /* 0x0000002f2a15723e */ /* 0x004fc600048070ff */
[----:B------:R1:W-:Y:S04]  /*5ba20*/  STL.64 [R1+0xee0], R2 ;  /* 0x000ee00201007387 */ /* 0x0003e80000100a00 */
[----:B------:R-:W-:Y:S01]  /*5ba30*/  STL [R1+0x2850], R21 ;  /* 0x0028501501007387 */ /* 0x000fe20000100800 */
[----:B0-----:R-:W-:Y:S02]  /*5ba40*/  F2FP.SATFINITE.E4M3.F32.PACK_AB_MERGE_C R0, R38, R43, RZ ;  /* 0x0000002b2600723e */ /* 0x001fe400048070ff */
[----:B-1----:R-:W-:-:S03]  /*5ba50*/  IADD3 R2, P6, PT, R27, R12, RZ ;  /* 0x0000000c1b027210 */ /* 0x002fc60007fde0ff */
[----:B------:R-:W-:Y:S02]  /*5ba60*/  STL [R1+0x27ec], R0 ;  /* 0x0027ec0001007387 */ /* 0x000fe40000100800 */
[----:B------:R-:W-:Y:S02]  /*5ba70*/  IMAD.X R3, R20, 0x1, R5, P6 ;  /* 0x0000000114037824 */ /* 0x000fe400030e0605 */
[----:B------:R-:W2:Y:S04]  /*5ba80*/  LDL.LU R29, [R1+0xe70] ;  /* 0x000e7000011d7983 */ /* 0x000ea80000300800 */
[----:B------:R-:W2:Y:S04]  /*5ba90*/  LDL.LU R58, [R1+0xe74] ;  /* 0x000e7400013a7983 */ /* 0x000ea80000300800 */
[----:B------:R0:W-:Y:S04]  /*5baa0*/  STL.64 [R1+0xed8], R2 ;  /* 0x000ed80201007387 */ /* 0x0001e80000100a00 */
        /* <DEDUP_REMOVED lines=23> */
[----:B---3--:R-:W-:-:S05]  /*5bc20*/  F2FP.SATFINITE.E4M3.F32.PACK_AB_MERGE_C R28, R49, R48, RZ ;  /* 0x00000030311c723e */ /* 0x008fca00048070ff */
[----:B------:R-:W-:Y:S01]  /*5bc30*/  STL [R1+0x2800], R28 ;  /* 0x0028001c01007387 */ /* 0x000fe20000100800 */
[----:B----4-:R-:W-:-:S03]  /*5bc40*/  F2FP.SATFINITE.E4M3.F32.PACK_AB_MERGE_C R27, R45, R44, RZ ;  /* 0x0000002c2d1b723e */ /* 0x010fc600048070ff */
[----:B------:R-:W3:Y:S04]  /*5bc50*/  LDL.LU R48, [R1+0xe20] ;  /* 0x000e200001307983 */ /* 0x000ee80000300800 */
[----:B------:R-:W-:Y:S01]  /*5bc60*/  STL [R1+0x2780], R27 ;  /* 0x0027801b01007387 */ /* 0x000fe20000100800 */
[----:B------:R-:W-:-:S03]  /*5bc70*/  F2FP.SATFINITE.E4M3.F32.PACK_AB_MERGE_C R20, R41, R40, RZ ;  /* 0x000000282914723e */ /* 0x000fc600048070ff */
[----:B------:R-:W3:Y:S01]  /*5bc80*/  LDL.LU R49, [R1+0xe24] ;  /* 0x000e240001317983 */ /* 0x000ee20000300800 */
[----:B------:R-:W-:-:S03]  /*5bc90*/  IADD3 R40, P6, PT, R26, R16, RZ ;  /* 0x000000101a287210 */ /* 0x000fc60007fde0ff */
[----:B------:R0:W-:Y:S04]  /*5bca0*/  STL [R1+0x2788], R20 ;  /* 0x0027881401007387 */ /* 0x0001e80000100800 */
[----:B------:R-:W4:Y:S04]  /*5bcb0*/  LDL.LU R44, [R1+0xe28] ;  /* 0x000e2800012c7983 */ /* 0x000f280000300800 */
[----:B------:R-:W4:Y:S01]  /*5bcc0*/  LDL.LU R45, [R1+0xe2c] ;  /* 0x000e2c00012d7983 */ /* 0x000f220000300800 */
[----:B0-----:R-:W-:-:S05]  /*5bcd0*/  SHF.R.S32.HI R20, RZ, 0x1f, R26 ;  /* 0x0000001fff147819 */ /* 0x001fca000001141a */
[----:B------:R-:W-:Y:S01]  /*5bce0*/  IMAD.X R41, R20, 0x1, R19, P6 ;  /* 0x0000000114297824 */ /* 0x000fe200030e0613 */
[----:B------:R-:W-:Y:S02]  /*5bcf0*/  IADD3 R28, P6, PT, R26, R17, RZ ;  /* 0x000000111a1c7210 */ /* 0x000fe40007fde0ff */
[----:B--2---:R-:W-:Y:S02]  /*5bd00*/  F2FP.SATFINITE.E4M3.F32.PACK_AB_MERGE_C R27, R58, R29, RZ ;  /* 0x0000001d3a1b723e */ /* 0x004fe400048070ff */
[----:B------:R0:W-:Y:S01]  /*5bd10*/  STL.64 [R1+0xec8], R40 ;  /* 0x000ec82801007387 */ /* 0x0001e20000100a00 */
[----:B------:R-:W-:-:S03]  /*5bd20*/  IMAD.X R29, R20, 0x1, R18, P6 ;  /* 0x00000001141d7824 */ /* 0x000fc600030e0612 */
[----:B0-----:R-:W2:Y:S01]  /*5bd30*/  LDL.LU.64 R40, [R1+0x2e30] ;  /* 0x002e300001287983 */ /* 0x001ea20000300a00 */
[----:B------:R-:W-:-:S03]  /*5bd40*/  F2FP.SATFINITE.E4M3.F32.PACK_AB_MERGE_C R2, R21, R2, RZ ;  /* 0x000000021502723e */ /* 0x000fc600048070ff */
[----:B------:R-:W-:Y:S04]  /*5bd50*/  STL [R1+0x2754], R27 ;  /* 0x0027541b01007387 */ /* 0x000fe80000100800 */
[----:B------:R0:W-:Y:S04]  /*5bd60*/  STL [R1+0x2888], R2 ;  /* 0x0028880201007387 */ /* 0x0001e80000100800 */
[----:B------:R-:W-:Y:S01]  /*5bd70*/  STL.64 [R1+0xec0], R28 ;  /* 0x000ec01c01007387 */ /* 0x000fe20000100a00 */
[----:B0-----:R-:W-:Y:S02]  /*5bd80*/  F2FP.SATFINITE.E4M3.F32.PACK_AB_MERGE_C R2, R23, R22, RZ ;  /* 0x000000161702723e */ /* 0x001fe400048070ff */
[----:B------:R-:W-:-:S02]  /*5bd90*/  IADD3 R22, P6, PT, R26, R15, RZ ;  /* 0x0000000f1a167210 */ /* 0x000fc40007fde0ff */
[----:B------:R-:W-:Y:S01]  /*5bda0*/  F2FP.SATFINITE.E4M3.F32.PACK_AB_MERGE_C R0, R61, R0, RZ ;  /* 0x000000003d00723e */ /* 0x000fe200048070ff */
[----:B------:R0:W-:Y:S02]  /*5bdb0*/  STL [R1+0x2674], R2 ;  /* 0x0026740201007387 */ /* 0x0001e40000100800 */
[----:B------:R-:W-:Y:S02]  /*5bdc0*/  IMAD.X R23, R20, 0x1, R13, P6 ;  /* 0x0000000114177824 */ /* 0x000fe400030e060d */
[----:B------:R1:W-:Y:S01]  /*5bdd0*/  STL [R1+0x288c], R0 ;  /* 0x00288c0001007387 */ /* 0x0003e20000100800 */
[----:B------:R-:W-:Y:S02]  /*5bde0*/  F2FP.SATFINITE.E4M3.F32.PACK_AB_MERGE_C R21, R57, R60, RZ ;  /* 0x0000003c3915723e */ /* 0x000fe400048070ff */
[----:B0-----:R-:W-:Y:S01]  /*5bdf0*/  IADD3 R2, P6, PT, R26, R14, RZ ;  /* 0x0000000e1a027210 */ /* 0x001fe20007fde0ff */
[----:B------:R-:W-:Y:S01]  /*5be00*/  STL.64 [R1+0xeb8], R22 ;  /* 0x000eb81601007387 */ /* 0x000fe20000100a00 */
[----:B-1----:R-:W-:-:S03]  /*5be10*/  F2FP.SATFINITE.E4M3.F32.PACK_AB_MERGE_C R0, R3, R56, RZ ;  /* 0x000000380300723e */ /* 0x002fc600048070ff */
[----:B------:R-:W-:Y:S01]  /*5be20*/  IMAD.X R3, R20, 0x1, R7, P6 ;  /* 0x0000000114037824 */ /* 0x000fe200030e0607 */
[----:B------:R0:W-:Y:S04]  /*5be30*/  STL [R1+0x350], R21 ;  /* 0x0003501501007387 */ /* 0x0001e80000100800 */
[----:B------:R1:W-:Y:S04]  /*5be40*/  STL [R1+0x358], R0 ;  /* 0x0003580001007387 */ /* 0x0003e80000100800 */
[----:B------:R1:W-:Y:S01]  /*5be50*/  STL.64 [R1+0xeb0], R2 ;  /* 0x000eb00201007387 */ /* 0x0003e20000100a00 */
[----:B0-----:R-:W-:-:S02]  /*5be60*/  F2FP.SATFINITE.E4M3.F32.PACK_AB_MERGE_C R21, R54, R53, RZ ;  /* 0x000000353615723e */ /* 0x001fc400048070ff */
[----:B-1----:R-:W-:Y:S02]  /*5be70*/  F2FP.SATFINITE.E4M3.F32.PACK_AB_MERGE_C R0, R50, R55, RZ ;  /* 0x000000373200723e */ /* 0x002fe400048070ff */
[----:B------:R-:W-:Y:S01]  /*5be80*/  IADD3 R2, P6, PT, R26, R9, RZ ;  /* 0x000000091a027210 */ /* 0x000fe20007fde0ff */
[----:B------:R-:W-:Y:S04]  /*5be90*/  STL [R1+0x33c], R21 ;  /* 0x00033c1501007387 */ /* 0x000fe80000100800 */
[----:B------:R-:W-:Y:S01]  /*5bea0*/  IMAD.X R3, R20, 0x1, R8, P6 ;  /* 0x0000000114037824 */ /* 0x000fe200030e0608 */
[----:B------:R0:W-:Y:S04]  /*5beb0*/  STL [R1+0x348], R0 ;  /* 0x0003480001007387 */ /* 0x0001e80000100800 */
[----:B------:R1:W-:Y:S01]  /*5bec0*/  STL.64 [R1+0xea8], R2 ;  /* 0x000ea80201007387 */ /* 0x0003e20000100a00 */
[----:B0-----:R-:W-:-:S02]  /*5bed0*/  F2FP.SATFINITE.E4M3.F32.PACK_AB_MERGE_C R0, R42, R47, RZ ;  /* 0x0000002f2a00723e */ /* 0x001fc400048070ff */
[----:B-1----:R-:W-:-:S05]  /*5bee0*/  F2FP.SATFINITE.E4M3.F32.PACK_AB_MERGE_C R2, R46, R51, RZ ;  /* 0x000000332e02723e */ /* 0x002fca00048070ff */
[----:B------:R0:W-:Y:S04]  /*5bef0*/  STL [R1+0x2448], R2 ;  /* 0x0024480201007387 */ /* 0x0001e80000100800 */
[----:B------:R-:W2:Y:S04]  /*5bf00*/  LDL.LU R54, [R1+0xe10] ;  /* 0x000e100001367983 */ /* 0x000ea80000300800 */
[----:B------:R3:W-:Y:S04]  /*5bf10*/  STL [R1+0x2450], R0 ;  /* 0x0024500001007387 */ /* 0x0007e80000100800 */
[----:B------:R-:W2:Y:S04]  /*5bf20*/  LDL.LU R50, [R1+0xe14] ;  /* 0x000e140001327983 */ /* 0x000ea80000300800 */
[----:B------:R-:W2:Y:S04]  /*5bf30*/  LDL.LU R51, [R1+0xe18] ;  /* 0x000e180001337983 */ /* 0x000ea80000300800 */
[----:B------:R-:W2:Y:S04]  /*5bf40*/  LDL.LU R46, [R1+0xe1c] ;  /* 0x000e1c00012e7983 */ /* 0x000ea80000300800 */
[----:B------:R-:W2:Y:S04]  /*5bf50*/  LDL.LU R47, [R1+0xe00] ;  /* 0x000e0000012f7983 */ /* 0x000ea80000300800 */
[----:B------:R-:W2:Y:S01]  /*5bf60*/  LDL.LU R42, [R1+0xe04] ;  /* 0x000e0400012a7983 */ /* 0x000ea20000300800 */
[----:B0-----:R-:W-:-:S05]  /*5bf70*/  IADD3 R2, P6, PT, R26, R11, RZ ;  /* 0x0000000b1a027210 */ /* 0x001fca0007fde0ff */
[----:B------:R-:W-:Y:S01]  /*5bf80*/  IMAD.X R3, R20, 0x1, R10, P6 ;  /* 0x0000000114037824 */ /* 0x000fe200030e060a */
[----:B---3--:R-:W-:Y:S02]  /*5bf90*/  F2FP.SATFINITE.E4M3.F32.PACK_AB_MERGE_C R0, R49, R48, RZ ;  /* 0x000000303100723e */ /* 0x008fe400048070ff */
[----:B----4-:R-:W-:-:S05]  /*5bfa0*/  F2FP.SATFINITE.E4M3.F32.PACK_AB_MERGE_C R52, R45, R44, RZ ;  /* 0x0000002c2d34723e */ /* 0x010fca00048070ff */
[----:B------:R-:W-:Y:S04]  /*5bfb0*/  STL [R1+0x2d54], R52 ;  /* 0x002d543401007387 */ /* 0x000fe80000100800 */
[----:B------:R0:W-:Y:S04]  /*5bfc0*/  STL.64 [R1+0xea0], R2 ;  /* 0x000ea00201007387 */ /* 0x0001e80000100a00 */
[----:B------:R-:W-:Y:S04]  /*5bfd0*/  STL [R1+0x1010], R0 ;  /* 0x0010100001007387 */ /* 0x000fe80000100800 */
[----:B------:R-:W3:Y:S01]  /*5bfe0*/  LDL.LU R29, [R1+0xe08] ;  /* 0x000e0800011d7983 */ /* 0x000ee20000300800 */
[----:B0-----:R-:W-:-:S03]  /*5bff0*/  IADD3 R2, P6, PT, R26, R12, RZ ;  /* 0x0000000c1a027210 */ /* 0x001fc60007fde0ff */
[----:B------:R-:W3:Y:S02]  /*5c000*/  LDL.LU R58, [R1+0xe0c] ;  /* 0x000e0c00013a7983 */ /* 0x000ee40000300800 */
[----:B------:R-:W-:-:S05]  /*5c010*/  IMAD.X R3, R20, 0x1, R5, P6 ;  /* 0x0000000114037824 */ /* 0x000fca00030e0605 */
[----:B------:R0:W-:Y:S04]  /*5c020*/  STL.64 [R1+0xe98], R2 ;  /* 0x000e980201007387 */ /* 0x0001e80000100a00 */
        /* <DEDUP_REMOVED lines=10> */
[----:B------:R-:W-:-:S03]  /*5c0d0*/  IADD3 R26, P6, PT, R26, R6, RZ ;  /* 0x000000061a1a7210 */ /* 0x000fc60007fde0ff */
[----:B------:R-:W4:Y:S04]  /*5c0e0*/  LDL.LU R53, [R1+0xdd8] ;  /* 0x000dd80001357983 */ /* 0x000f280000300800 */
[----:B------:R-:W4:Y:S01]  /*5c0f0*/  LDL.LU R55, [R1+0xddc] ;  /* 0x000ddc0001377983 */ /* 0x000f220000300800 */
[----:B------:R-:W-:-:S03]  /*5c100*/  IMAD.X R27, R20, 0x1, R4, P6 ;  /* 0x00000001141b7824 */ /* 0x000fc600030e0604 */
[----:B------:R-:W4:Y:S04]  /*5c110*/  LDL.LU R48, [R1+0xdc0] ;  /* 0x000dc00001307983 */ /* 0x000f280000300800 */
[----:B------:R-:W4:Y:S04]  /*5c120*/  LDL.LU R49, [R1+0xdc4] ;  /* 0x000dc40001317983 */ /* 0x000f280000300800 */
[----:B------:R-:W4:Y:S04]  /*5c130*/  LDL.LU R44, [R1+0xdc8] ;  /* 0x000dc800012c7983 */ /* 0x000f280000300800 */
[----:B------:R-:W4:Y:S04]  /*5c140*/  LDL.LU R45, [R1+0xdcc] ;  /* 0x000dcc00012d7983 */ /* 0x000f280000300800 */
[----:B------:R2:W-:Y:S02]  /*5c150*/  STL.64 [R1+0xe90], R26 ;  /* 0x000e901a01007387 */ /* 0x0005e40000100a00 */
[----:B--2---:R-:W-:-:S05]  /*5c160*/  F2FP.SATFINITE.E4M3.F32.PACK_AB_MERGE_C R27, R50, R54, RZ ;  /* 0x00000036321b723e */ /* 0x004fca00048070ff */
[----:B------:R-:W-:Y:S01]  /*5c170*/  STL [R1+0xf88], R27 ;  /* 0x000f881b01007387 */ /* 0x000fe20000100800 */
[----:B------:R-:W-:-:S03]  /*5c180*/  F2FP.SATFINITE.E4M3.F32.PACK_AB_MERGE_C R26, R46, R51, RZ ;  /* 0x000000332e1a723e */ /* 0x000fc600048070ff */
[----:B------:R-:W2:Y:S04]  /*5c190*/  LDL.LU R54, [R1+0xdb0] ;  /* 0x000db00001367983 */ /* 0x000ea80000300800 */
[----:B------:R-:W-:Y:S01]  /*5c1a0*/  STL [R1+0xf8c], R26 ;  /* 0x000f8c1a01007387 */ /* 0x000fe20000100800 */
[----:B------:R-:W-:-:S03]  /*5c1b0*/  F2FP.SATFINITE.E4M3.F32.PACK_AB_MERGE_C R20, R42, R47, RZ ;  /* 0x0000002f2a14723e */ /* 0x000fc600048070ff */
[----:B------:R-:W2:Y:S04]  /*5c1c0*/  LDL.LU R50, [R1+0xdb4] ;  /* 0x000db40001327983 */ /* 0x000ea80000300800 */
[----:B------:R0:W-:Y:S04]  /*5c1d0*/  STL [R1+0xf40], R20 ;  /* 0x000f401401007387 */ /* 0x0001e80000100800 */
[----:B------:R-:W2:Y:S04]  /*5c1e0*/  LDL.LU R51, [R1+0xdb8] ;  /* 0x000db80001337983 */ /* 0x000ea80000300800 */
[----:B------:R-:W2:Y:S04]  /*5c1f0*/  LDL.LU R46, [R1+0xdbc] ;  /* 0x000dbc00012e7983 */ /* 0x000ea80000300800 */
[----:B------:R-:W2:Y:S04]  /*5c200*/  LDL.LU R47, [R1+0xda0] ;  /* 0x000da000012f7983 */ /* 0x000ea80000300800 */
[----:B------:R-:W2:Y:S01]  /*5c210*/  LDL.LU R42, [R1+0xda4] ;  /* 0x000da400012a7983 */ /* 0x000ea20000300800 */
[----:B0-----:R-:W-:-:S02]  /*5c220*/  SHF.R.S32.HI R20, RZ, 0x1f, R25 ;  /* 0x0000001fff147819 */ /* 0x001fc40000011419 */
[----:B------:R-:W-:-:S05]  /*5c230*/  IADD3 R26, P6, PT, R25, R16, RZ ;  /* 0x00000010191a7210 */ /* 0x000fca0007fde0ff */
[----:B------:R-:W-:-:S05]  /*5c240*/  IMAD.X R27, R20, 0x1, R19, P6 ;  /* 0x00000001141b7824 */ /* 0x000fca00030e0613 */
[----:B------:R0:W-:Y:S02]  /*5c250*/  STL.64 [R1+0xe88], R26 ;  /* 0x000e881a01007387 */ /* 0x0001e40000100a00 */
[----:B0-----:R-:W-:-:S05]  /*5c260*/  IADD3 R26, P6, PT, R25, R17, RZ ;  /* 0x00000011191a7210 */ /* 0x001fca0007fde0ff */
[----:B------:R-:W-:Y:S01]  /*5c270*/  IMAD.X R27, R20, 0x1, R18, P6 ;  /* 0x00000001141b7824 */ /* 0x000fe200030e0612 */
[----:B---3--:R-:W-:-:S05]  /*5c280*/  F2FP.SATFINITE.E4M3.F32.PACK_AB_MERGE_C R28, R58, R29, RZ ;  /* 0x0000001d3a1c723e */ /* 0x008fca00048070ff */
[----:B------:R-:W-:Y:S01]  /*5c290*/  STL [R1+0xf44], R28 ;  /* 0x000f441c01007387 */ /* 0x000fe20000100800 */
[----:B----4-:R-:W-:-:S05]  /*5c2a0*/  F2FP.SATFINITE.E4M3.F32.PACK_AB_MERGE_C R2, R21, R2, RZ ;  /* 0x000000021502723e */ /* 0x010fca00048070ff */
[----:B------:R0:W-:Y:S02]  /*5c2b0*/  STL [R1+0x37c], R2 ;  /* 0x00037c0201007387 */ /* 0x0001e40000100800 */
[----:B0-----:R-:W-:Y:S02]  /*5c2c0*/  F2FP.SATFINITE.E4M3.F32.PACK_AB_MERGE_C R2, R23, R22, RZ ;  /* 0x000000161702723e */ /* 0x001fe400048070ff */
[----:B------:R-:W-:Y:S02]  /*5c2d0*/  F2FP.SATFINITE.E4M3.F32.PACK_AB_MERGE_C R58, R61, R0, RZ ;  /* 0x000000003d3a723e */ /* 0x000fe400048070ff */
[----:B------:R-:W-:-:S03]  /*5c2e0*/  IADD3 R22, P6, PT, R25, R15, RZ ;  /* 0x0000000f19167210 */ /* 0x000fc60007fde0ff */
[----:B------:R-:W-:Y:S02]  /*5c2f0*/  STL [R1+0x2d84], R58 ;  /* 0x002d843a01007387 */ /* 0x000fe40000100800 */
[----:B------:R-:W-:Y:S02]  /*5c300*/  IMAD.X R23, R20, 0x1, R13, P6 ;  /* 0x0000000114177824 */ /* 0x000fe400030e060d */
[----:B------:R-:W-:Y:S04]  /*5c310*/  STL.64 [R1+0xe80], R26 ;  /* 0x000e801a01007387 */ /* 0x000fe80000100a00 */
[----:B------:R0:W-:Y:S01]  /*5c320*/  STL [R1+0x384], R2 ;  /* 0x0003840201007387 */ /* 0x0001e20000100800 */
[----:B------:R-:W-:Y:S02]  /*5c330*/  F2FP.SATFINITE.E4M3.F32.PACK_AB_MERGE_C R21, R57, R60, RZ ;  /* 0x0000003c3915723e */ /* 0x000fe400048070ff */
[----:B------:R-:W-:-:S02]  /*5c340*/  F2FP.SATFINITE.E4M3.F32.PACK_AB_MERGE_C R0, R3, R56, RZ ;  /* 0x000000380300723e */ /* 0x000fc400048070ff */
[----:B0-----:R-:W-:Y:S01]  /*5c350*/  IADD3 R2, P6, PT, R25, R14, RZ ;  /* 0x0000000e19027210 */ /* 0x001fe20007fde0ff */
[----:B------:R-:W-:Y:S04]  /*5c360*/  STL.64 [R1+0xe78], R22 ;  /* 0x000e781601007387 */ /* 0x000fe80000100a00 */
[----:B------:R-:W-:Y:S01]  /*5c370*/  IMAD.X R3, R20, 0x1, R7, P6 ;  /* 0x0000000114037824 */ /* 0x000fe200030e0607 */
[----:B------:R0:W-:Y:S04]  /*5c380*/  STL [R1+0x36c], R21 ;  /* 0x00036c1501007387 */ /* 0x0001e80000100800 */
[----:B------:R1:W-:Y:S04]  /*5c390*/  STL [R1+0x34c], R0 ;  /* 0x00034c0001007387 */ /* 0x0003e80000100800 */
[----:B------:R3:W-:Y:S01]  /*5c3a0*/  STL.64 [R1+0xe70], R2 ;  /* 0x000e700201007387 */ /* 0x0007e20000100a00 */
[----:B0-----:R-:W-:-:S02]  /*5c3b0*/  F2FP.SATFINITE.E4M3.F32.PACK_AB_MERGE_C R21, R55, R53, RZ ;  /* 0x000000353715723e */ /* 0x001fc400048070ff */
[----:B-1----:R-:W-:-:S03]  /*5c3c0*/  F2FP.SATFINITE.E4M3.F32.PACK_AB_MERGE_C R0, R49, R48, RZ ;  /* 0x000000303100723e */ /* 0x002fc600048070ff */
[----:B------:R-:W-:Y:S01]  /*5c3d0*/  STL [R1+0x354], R21 ;  /* 0x0003541501007387 */ /* 0x000fe20000100800 */
[----:B---3--:R-:W-:-:S03]  /*5c3e0*/  IADD3 R2, P6, PT, R25, R9, RZ ;  /* 0x0000000919027210 */ /* 0x008fc60007fde0ff */
[----:B------:R0:W-:Y:S02]  /*5c3f0*/  STL [R1+0x2660], R0 ;  /* 0x0026600001007387 */ /* 0x0001e40000100800 */
[----:B------:R-:W-:Y:S02]  /*5c400*/  IMAD.X R3, R20, 0x1, R8, P6 ;  /* 0x0000000114037824 */ /* 0x000fe400030e0608 */
[----:B------:R-:W3:Y:S01]  /*5c410*/  LDL.LU R53, [R1+0xda8] ;  /* 0x000da80001357983 */ /* 0x000ee20000300800 */
[----:B0-----:R-:W-:-:S03]  /*5c420*/  F2FP.SATFINITE.E4M3.F32.PACK_AB_MERGE_C R0, R45, R44, RZ ;  /* 0x0000002c2d00723e */ /* 0x001fc600048070ff */
[----:B------:R0:W-:Y:S04]  /*5c430*/  STL.64 [R1+0xe68], R2 ;  /* 0x000e680201007387 */ /* 0x0001e80000100a00 */
[----:B------:R-:W3:Y:S04]  /*5c440*/  LDL.LU R55, [R1+0xdac] ;  /* 0x000dac0001377983 */ /* 0x000ee80000300800 */
[----:B------:R2:W-:Y:S01]  /*5c450*/  STL [R1+0x266c], R0 ;  /* 0x00266c0001007387 */ /* 0x0005e20000100800 */
[----:B0-----:R-:W-:-:S03]  /*5c460*/  IADD3 R2, P6, PT, R25, R11, RZ ;  /* 0x0000000b19027210 */ /* 0x001fc60007fde0ff */
[----:B------:R-:W4:Y:S04]  /*5c470*/  LDL.LU R48, [R1+0xd90] ;  /* 0x000d900001307983 */ /* 0x000f280000300800 */
[----:B------:R-:W4:Y:S01]  /*5c480*/  LDL.LU R49, [R1+0xd94] ;  /* 0x000d940001317983 */ /* 0x000f220000300800 */
[----:B------:R-:W-:Y:S01]  /*5c490*/  IMAD.X R3, R20, 0x1, R10, P6 ;  /* 0x0000000114037824 */ /* 0x000fe200030e060a */
[----:B--2---:R-:W-:Y:S02]  /*5c4a0*/  F2FP.SATFINITE.E4M3.F32.PACK_AB_MERGE_C R0, R50, R54, RZ ;  /* 0x000000363200723e */ /* 0x004fe400048070ff */
[----:B------:R-:W2:Y:S04]  /*5c4b0*/  LDL.LU R44, [R1+0xd98] ;  /* 0x000d9800012c7983 */ /* 0x000ea80000300800 */
[----:B------:R-:W2:Y:S04]  /*5c4c0*/  LDL.LU R45, [R1+0xd9c] ;  /* 0x000d9c00012d7983 */ /* 0x000ea80000300800 */
[----:B------:R0:W-:Y:S01]  /*5c4d0*/  STL [R1+0x2808], R0 ;  /* 0x0028080001007387 */ /* 0x0001e20000100800 */
[----:B------:R-:W-:-:S03]  /*5c4e0*/  F2FP.SATFINITE.E4M3.F32.PACK_AB_MERGE_C R21, R46, R51, RZ ;  /* 0x000000332e15723e */ /* 0x000fc600048070ff */
[----:B------:R1:W-:Y:S01]  /*5c4f0*/  STL.64 [R1+0xe60], R2 ;  /* 0x000e600201007387 */ /* 0x0003e20000100a00 */
[----:B0-----:R-:W-:-:S03]  /*5c500*/  F2FP.SATFINITE.E4M3.F32.PACK_AB_MERGE_C R0, R42, R47, RZ ;  /* 0x0000002f2a00723e */ /* 0x001fc600048070ff */
[----:B------:R-:W-:Y:S01]  /*5c510*/  STL [R1+0x281c], R21 ;  /* 0x00281c1501007387 */ /* 0x000fe20000100800 */
[----:B-1----:R-:W-:-:S03]  /*5c520*/  IADD3 R2, P6, PT, R25, R12, RZ ;  /* 0x0000000c19027210 */ /* 0x002fc60007fde0ff */
[----:B------:R-:W-:Y:S02]  /*5c530*/  STL [R1+0x2790], R0 ;  /* 0x0027900001007387 */ /* 0x000fe40000100800 */
[----:B------:R-:W-:Y:S02]  /*5c540*/  IMAD.X R3, R20, 0x1, R5, P6 ;  /* 0x0000000114037824 */ /* 0x000fe400030e0605 */
[----:B------:R-:W2:Y:S04]  /*5c550*/  LDL.LU R26, [R1+0xd80] ;  /* 0x000d8000011a7983 */ /* 0x000ea80000300800 */
[----:B------:R-:W2:Y:S04]  /*5c560*/  LDL.LU R52, [R1+0xd84] ;  /* 0x000d840001347983 */ /* 0x000ea80000300800 */
[----:B------:R-:W2:Y:S04]  /*5c570*/  LDL.LU R27, [R1+0xd88] ;  /* 0x000d8800011b7983 */ /* 0x000ea80000300800 */
[----:B------:R0:W-:Y:S04]  /*5c580*/  STL.64 [R1+0xe58], R2 ;  /* 0x000e580201007387 */ /* 0x0001e80000100a00 */
        /* <DEDUP_REMOVED lines=21> */
[----:B------:R-:W-:Y:S04]  /*5c6e0*/  STL [R1+0x278c], R25 ;  /* 0x00278c1901007387 */ /* 0x000fe80000100800 */
[----:B------:R-:W3:Y:S01]  /*5c6f0*/  LDL.LU R57, [R1+0xd48] ;  /* 0x000d480001397983 */ /* 0x000ee20000300800 */
[----:B----4-:R-:W-:-:S05]  /*5c700*/  F2FP.SATFINITE.E4M3.F32.PACK_AB_MERGE_C R3, R49, R48, RZ ;  /* 0x000000303103723e */ /* 0x010fca00048070ff */
[----:B------:R0:W-:Y:S01]  /*5c710*/  STL [R1+0x2750], R3 ;  /* 0x0027500301007387 */ /* 0x0001e20000100800 */
[----:B--2---:R-:W-:Y:S02]  /*5c720*/  F2FP.SATFINITE.E4M3.F32.PACK_AB_MERGE_C R20, R45, R44, RZ ;  /* 0x0000002c2d14723e */ /* 0x004fe400048070ff */
[----:B------:R-:W-:Y:S01]  /*5c730*/  IADD3 R44, P6, PT, R24, R16, RZ ;  /* 0x00000010182c7210 */ /* 0x000fe20007fde0ff */
[----:B0-----:R-:W3:Y:S04]  /*5c740*/  LDL.LU R3, [R1+0xd4c] ;  /* 0x000d4c0001037983 */ /* 0x001ee80000300800 */
[----:B------:R0:W-:Y:S04]  /*5c750*/  STL [R1+0x2764], R20 ;  /* 0x0027641401007387 */ /* 0x0001e80000100800 */
[----:B------:R-:W2:Y:S04]  /*5c760*/  LDL.LU R53, [R1+0xd30] ;  /* 0x000d300001357983 */ /* 0x000ea80000300800 */
[----:B------:R-:W2:Y:S01]  /*5c770*/  LDL.LU R55, [R1+0xd34] ;  /* 0x000d340001377983 */ /* 0x000ea20000300800 */
[----:B0-----:R-:W-:-:S03]  /*5c780*/  SHF.R.S32.HI R20, RZ, 0x1f, R24 ;  /* 0x0000001fff147819 */ /* 0x001fc60000011418 */
[----:B------:R-:W4:Y:S04]  /*5c790*/  LDL.LU R48, [R1+0xd38] ;  /* 0x000d380001307983 */ /* 0x000f280000300800 */
[----:B------:R-:W4:Y:S01]  /*5c7a0*/  LDL.LU R49, [R1+0xd3c] ;  /* 0x000d3c0001317983 */ /* 0x000f220000300800 */
[----:B------:R-:W-:Y:S01]  /*5c7b0*/  IMAD.X R45, R20, 0x1, R19, P6 ;  /* 0x00000001142d7824 */ /* 0x000fe200030e0613 */
[----:B------:R-:W-:Y:S02]  /*5c7c0*/  F2FP.SATFINITE.E4M3.F32.PACK_AB_MERGE_C R52, R52, R26, RZ ;  /* 0x0000001a3434723e */ /* 0x000fe400048070ff */
[----:B------:R-:W-:Y:S02]  /*5c7d0*/  IADD3 R26, P6, PT, R24, R17, RZ ;  /* 0x00000011181a7210 */ /* 0x000fe40007fde0ff */
[----:B------:R0:W-:Y:S01]  /*5c7e0*/  STL.64 [R1+0xe48], R44 ;  /* 0x000e482c01007387 */ /* 0x0001e20000100a00 */
[----:B------:R-:W-:-:S02]  /*5c7f0*/  F2FP.SATFINITE.E4M3.F32.PACK_AB_MERGE_C R25, R59, R27, RZ ;  /* 0x0000001b3b19723e */ /* 0x000fc400048070ff */
[----:B------:R-:W-:Y:S01]  /*5c800*/  IMAD.X R27, R20, 0x1, R18, P6 ;  /* 0x00000001141b7824 */ /* 0x000fe200030e0612 */
[----:B0-----:R-:W4:Y:S04]  /*5c810*/  LDL.LU.64 R44, [R1+0x2e20] ;  /* 0x002e2000012c7983 */ /* 0x001f280000300a00 */
[----:B------:R-:W-:Y:S04]  /*5c820*/  STL [R1+0x26f4], R52 ;  /* 0x0026f43401007387 */ /* 0x000fe80000100800 */
[----:B------:R0:W-:Y:S04]  /*5c830*/  STL [R1+0x2710], R25 ;  /* 0x0027101901007387 */ /* 0x0001e80000100800 */
[----:B------:R1:W-:Y:S01]  /*5c840*/  STL.64 [R1+0xe40], R26 ;  /* 0x000e401a01007387 */ /* 0x0003e20000100a00 */
[----:B------:R-:W-:-:S02]  /*5c850*/  F2FP.SATFINITE.E4M3.F32.PACK_AB_MERGE_C R2, R21, R2, RZ ;  /* 0x000000021502723e */ /* 0x000fc400048070ff */
[----:B0-----:R-:W-:Y:S02]  /*5c860*/  F2FP.SATFINITE.E4M3.F32.PACK_AB_MERGE_C R25, R29, R28, RZ ;  /* 0x0000001c1d19723e */ /* 0x001fe400048070ff */
[----:B-1----:R-:W-:-:S03]  /*5c870*/  IADD3 R26, P6, PT, R24, R15, RZ ;  /* 0x0000000f181a7210 */ /* 0x002fc60007fde0ff */
[----:B------:R-:W-:Y:S04]  /*5c880*/  STL [R1+0x338], R25 ;  /* 0x0003381901007387 */ /* 0x000fe80000100800 */
[----:B------:R0:W-:Y:S01]  /*5c890*/  STL [R1+0x26d0], R2 ;  /* 0x0026d00201007387 */ /* 0x0001e20000100800 */
[----:B------:R-:W-:Y:S01]  /*5c8a0*/  IMAD.X R27, R20, 0x1, R13, P6 ;  /* 0x00000001141b7824 */ /* 0x000fe200030e060d */
[----:B------:R-:W-:Y:S02]  /*5c8b0*/  F2FP.SATFINITE.E4M3.F32.PACK_AB_MERGE_C R0, R61, R0, RZ ;  /* 0x000000003d00723e */ /* 0x000fe400048070ff */
[----:B0-----:R-:W-:Y:S02]  /*5c8c0*/  F2FP.SATFINITE.E4M3.F32.PACK_AB_MERGE_C R2, R23, R22, RZ ;  /* 0x000000161702723e */ /* 0x001fe400048070ff */
[----:B------:R-:W-:Y:S01]  /*5c8d0*/  IADD3 R22, P6, PT, R24, R14, RZ ;  /* 0x0000000e18167210 */ /* 0x000fe20007fde0ff */
        /* <DEDUP_REMOVED lines=8> */
[----:B------:R-:W-:-:S03]  /*5c960*/  IADD3 R22, P6, PT, R24, R9, RZ ;  /* 0x0000000918167210 */ /* 0x000fc60007fde0ff */
[----:B------:R0:W-:Y:S02]  /*5c970*/  STL [R1+0x324], R0 ;  /* 0x0003240001007387 */ /* 0x0001e40000100800 */
[----:B------:R-:W-:Y:S02]  /*5c980*/  IMAD.X R23, R20, 0x1, R8, P6 ;  /* 0x0000000114177824 */ /* 0x000fe400030e0608 */
[----:B------:R-:W4:Y:S01]  /*5c990*/  LDL.LU R60, [R1+0xd20] ;  /* 0x000d2000013c7983 */ /* 0x000f220000300800 */
[----:B0-----:R-:W-:-:S03]  /*5c9a0*/  F2FP.SATFINITE.E4M3.F32.PACK_AB_MERGE_C R0, R46, R51, RZ ;  /* 0x000000332e00723e */ /* 0x001fc600048070ff */
[----:B------:R-:W-:Y:S04]  /*5c9b0*/  STL.64 [R1+0xe28], R22 ;  /* 0x000e281601007387 */ /* 0x000fe80000100a00 */
[----:B------:R3:W-:Y:S04]  /*5c9c0*/  STL [R1+0x2438], R0 ;  /* 0x0024380001007387 */ /* 0x0007e80000100800 */
[----:B------:R-:W4:Y:S04]  /*5c9d0*/  LDL.LU R56, [R1+0xd24] ;  /* 0x000d240001387983 */ /* 0x000f280000300800 */
[----:B------:R-:W4:Y:S04]  /*5c9e0*/  LDL.LU R54, [R1+0xd28] ;  /* 0x000d280001367983 */ /* 0x000f280000300800 */
[----:B------:R-:W4:Y:S04]  /*5c9f0*/  LDL.LU R50, [R1+0xd2c] ;  /* 0x000d2c0001327983 */ /* 0x000f280000300800 */
[----:B------:R-:W4:Y:S04]  /*5ca00*/  LDL.LU R51, [R1+0xd10] ;  /* 0x000d100001337983 */ /* 0x000f280000300800 */
[----:B------:R-:W4:Y:S01]  /*5ca10*/  LDL.LU R46, [R1+0xd14] ;  /* 0x000d1400012e7983 */ /* 0x000f220000300800 */
[----:B------:R-:W-:-:S02]  /*5ca20*/  IADD3 R2, P6, PT, R24, R11, RZ ;  /* 0x0000000b18027210 */ /* 0x000fc40007fde0ff */
[----:B---3--:R-:W-:-:S03]  /*5ca30*/  F2FP.SATFINITE.E4M3.F32.PACK_AB_MERGE_C R0, R3, R57, RZ ;  /* 0x000000390300723e */ /* 0x008fc600048070ff */
[----:B------:R-:W-:Y:S02]  /*5ca40*/  IMAD.X R3, R20, 0x1, R10, P6 ;  /* 0x0000000114037824 */ /* 0x000fe400030e060a */
[----:B------:R4:W-:Y:S01]  /*5ca50*/  STL [R1+0x2444], R0 ;  /* 0x0024440001007387 */ /* 0x0009e20000100800 */
[----:B--2---:R-:W-:-:S03]  /*5ca60*/  F2FP.SATFINITE.E4M3.F32.PACK_AB_MERGE_C R21, R55, R53, RZ ;  /* 0x000000353715723e */ /* 0x004fc600048070ff */
[----:B------:R0:W-:Y:S01]  /*5ca70*/  STL.64 [R1+0xe20], R2 ;  /* 0x000e200201007387 */ /* 0x0001e20000100a00 */
[----:B----4-:R-:W-:-:S03]  /*5ca80*/  F2FP.SATFINITE.E4M3.F32.PACK_AB_MERGE_C R0, R49, R48, RZ ;  /* 0x000000303100723e */ /* 0x010fc600048070ff */
[----:B------:R-:W-:Y:S04]  /*5ca90*/  STL [R1+0xfbc], R21 ;  /* 0x000fbc1501007387 */ /* 0x000fe80000100800 */
[----:B------:R-:W-:Y:S01]  /*5caa0*/  STL [R1+0x1004], R0 ;  /* 0x0010040001007387 */ /* 0x000fe20000100800 */
[----:B0-----:R-:W-:-:S03]  /*5cab0*/  IADD3 R2, P6, PT, R24, R12, RZ ;  /* 0x0000000c18027210 */ /* 0x001fc60007fde0ff */
[----:B------:R-:W2:Y:S04]  /*5cac0*/  LDL.LU R26, [R1+0xd18] ;  /* 0x000d1800011a7983 */ /* 0x000ea80000300800 */
[----:B------:R-:W2:Y:S01]  /*5cad0*/  LDL.LU R55, [R1+0xd1c] ;  /* 0x000d1c0001377983 */ /* 0x000ea20000300800 */
[----:B------:R-:W-:-:S03]  /*5cae0*/  IMAD.X R3, R20, 0x1, R5, P6 ;  /* 0x0000000114037824 */ /* 0x000fc600030e0605 */
[----:B------:R-:W3:Y:S04]  /*5caf0*/  LDL.LU R52, [R1+0xd00] ;  /* 0x000d000001347983 */ /* 0x000ee80000300800 */
[----:B------:R0:W-:Y:S04]  /*5cb00*/  STL.64 [R1+0xe18], R2 ;  /* 0x000e180201007387 */ /* 0x0001e80000100a00 */
[----:B------:R-:W3:Y:S04]  /*5cb10*/  LDL.LU R27, [R1+0xd04] ;  /* 0x000d0400011b7983 */ /* 0x000ee80000300800 */
[----:B------:R-:W4:Y:S04]  /*5cb20*/  LDL.LU R59, [R1+0xd08] ;  /* 0x000d0800013b7983 */ /* 0x000f280000300800 */
[----:B------:R-:W4:Y:S04]  /*5cb30*/  LDL.LU R28, [R1+0xd0c] ;  /* 0x000d0c00011c7983 */ /* 0x000f280000300800 */
[----:B------:R-:W4:Y:S04]  /*5cb40*/  LDL.LU R29, [R1+0xcf0] ;  /* 0x000cf000011d7983 */ /* 0x000f280000300800 */
[----:B0-----:R-:W4:Y:S04]  /*5cb50*/  LDL.LU R2, [R1+0xcf4] ;  /* 0x000cf40001027983 */ /* 0x001f280000300800 */
[----:B------:R-:W4:Y:S04]  /*5cb60*/  LDL.LU R21, [R1+0xcf8] ;  /* 0x000cf80001157983 */ /* 0x000f280000300800 */
[----:B------:R-:W4:Y:S01]  /*5cb70*/  LDL.LU R22, [R1+0xcfc] ;  /* 0x000cfc0001167983 */ /* 0x000f220000300800 */
[----:B------:R-:W-:-:S03]  /*5cb80*/  IADD3 R24, P6, PT, R24, R6, RZ ;  /* 0x0000000618187210 */ /* 0x000fc60007fde0ff */
[----:B------:R-:W4:Y:S04]  /*5cb90*/  LDL.LU R23, [R1+0xce0] ;  /* 0x000ce00001177983 */ /* 0x000f280000300800 */
[----:B------:R-:W4:Y:S04]  /*5cba0*/  LDL.LU R0, [R1+0xce4] ;  /* 0x000ce40001007983 */ /* 0x000f280000300800 */
[----:B------:R-:W4:Y:S01]  /*5cbb0*/  LDL.LU R61, [R1+0xce8] ;  /* 0x000ce800013d7983 */ /* 0x000f220000300800 */
[----:B------:R-:W-:-:S03]  /*5cbc0*/  IMAD.X R25, R20, 0x1, R4, P6 ;  /* 0x0000000114197824 */ /* 0x000fc600030e0604 */
[----:B------:R-:W4:Y:S04]  /*5cbd0*/  LDL.LU R57, [R1+0xcec] ;  /* 0x000cec0001397983 */ /* 0x000f280000300800 */
[----:B------:R-:W4:Y:S04]  /*5cbe0*/  LDL.LU R3, [R1+0xcd0] ;  /* 0x000cd00001037983 */ /* 0x000f280000300800 */
[----:B------:R-:W4:Y:S04]  /*5cbf0*/  LDL.LU R53, [R1+0xcd4] ;  /* 0x000cd40001357983 */ /* 0x000f280000300800 */
[----:B------:R-:W4:Y:S04]  /*5cc00*/  LDL.LU R48, [R1+0xcd8] ;  /* 0x000cd80001307983 */ /* 0x000f280000300800 */
[----:B------:R-:W4:Y:S04]  /*5cc10*/  LDL.LU R49, [R1+0xcdc] ;  /* 0x000cdc0001317983 */ /* 0x000f280000300800 */
[----:B------:R0:W-:Y:S02]  /*5cc20*/  STL.64 [R1+0xe10], R24 ;  /* 0x000e101801007387 */ /* 0x0001e40000100a00 */
[----:B0-----:R-:W-:-:S05]  /*5cc30*/  F2FP.SATFINITE.E4M3.F32.PACK_AB_MERGE_C R25, R56, R60, RZ ;  /* 0x0000003c3819723e */ /* 0x001fca00048070ff */
[----:B------:R-:W-:Y:S01]  /*5cc40*/  STL [R1+0xf6c], R25 ;  /* 0x000f6c1901007387 */ /* 0x000fe20000100800 */
[----:B------:R-:W-:-:S03]  /*5cc50*/  F2FP.SATFINITE.E4M3.F32.PACK_AB_MERGE_C R24, R50, R54, RZ ;  /* 0x000000363218723e */ /* 0x000fc600048070ff */
[----:B------:R-:W4:Y:S04]  /*5cc60*/  LDL.LU R60, [R1+0xcc0] ;  /* 0x000cc000013c7983 */ /* 0x000f280000300800 */
[----:B------:R-:W-:Y:S01]  /*5cc70*/  STL [R1+0xf7c], R24 ;  /* 0x000f7c1801007387 */ /* 0x000fe20000100800 */
[----:B------:R-:W-:-:S03]  /*5cc80*/  F2FP.SATFINITE.E4M3.F32.PACK_AB_MERGE_C R20, R46, R51, RZ ;  /* 0x000000332e14723e */ /* 0x000fc600048070ff */
[----:B------:R-:W4:Y:S04]  /*5cc90*/  LDL.LU R56, [R1+0xcc4] ;  /* 0x000cc40001387983 */ /* 0x000f280000300800 */
[----:B------:R0:W-:Y:S04]  /*5cca0*/  STL [R1+0x370], R20 ;  /* 0x0003701401007387 */ /* 0x0001e80000100800 */
[----:B------:R-:W4:Y:S04]  /*5ccb0*/  LDL.LU R54, [R1+0xcc8] ;  /* 0x000cc80001367983 */ /* 0x000f280000300800 */
[----:B------:R-:W4:Y:S04]  /*5ccc0*/  LDL.LU R50, [R1+0xccc] ;  /* 0x000ccc0001327983 */ /* 0x000f280000300800 */
[----:B------:R-:W4:Y:S04]  /*5ccd0*/  LDL.LU R51, [R1+0xcb0] ;  /* 0x000cb00001337983 */ /* 0x000f280000300800 */
[----:B------:R-:W4:Y:S01]  /*5cce0*/  LDL.LU R46, [R1+0xcb4] ;  /* 0x000cb400012e7983 */ /* 0x000f220000300800 */
[----:B0-----:R-:W-:-:S02]  /*5ccf0*/  SHF.R.S32.HI R20, RZ, 0x1f, R30 ;  /* 0x0000001fff147819 */ /* 0x001fc4000001141e */
[----:B------:R-:W-:-:S05]  /*5cd00*/  IADD3 R24, P6, PT, R30, R16, RZ ;  /* 0x000000101e187210 */ /* 0x000fca0007fde0ff */
[----:B------:R-:W-:Y:S01]  /*5cd10*/  IMAD.X R25, R20, 0x1, R19, P6 ;  /* 0x0000000114197824 */ /* 0x000fe200030e0613 */
[----:B--2---:R-:W-:-:S05]  /*5cd20*/  F2FP.SATFINITE.E4M3.F32.PACK_AB_MERGE_C R55, R55, R26, RZ ;  /* 0x0000001a3737723e */ /* 0x004fca00048070ff */
[----:B------:R-:W-:Y:S04]  /*5cd30*/  STL [R1+0x2d40], R55 ;  /* 0x002d403701007387 */ /* 0x000fe80000100800 */
[----:B------:R0:W-:Y:S01]  /*5cd40*/  STL.64 [R1+0xe00], R24 ;  /* 0x000e001801007387 */ /* 0x0001e20000100a00 */
[----:B---3--:R-:W-:Y:S02]  /*5cd50*/  F2FP.SATFINITE.E4M3.F32.PACK_AB_MERGE_C R26, R27, R52, RZ ;  /* 0x000000341b1a723e */ /* 0x008fe400048070ff */
[----:B0-----:R-:W-:-:S03]  /*5cd60*/  IADD3 R24, P6, PT, R30, R17, RZ ;  /* 0x000000111e187210 */ /* 0x001fc60007fde0ff */
[----:B------:R0:W-:Y:S02]  /*5cd70*/  STL [R1+0x35c], R26 ;  /* 0x00035c1a01007387 */ /* 0x0001e40000100800 */
[----:B------:R-:W-:Y:S01]  /*5cd80*/  IMAD.X R25, R20, 0x1, R18, P6 ;  /* 0x0000000114197824 */ /* 0x000fe200030e0612 */
[----:B----4-:R-:W-:-:S04]  /*5cd90*/  F2FP.SATFINITE.E4M3.F32.PACK_AB_MERGE_C R2, R2, R29, RZ ;  /* 0x0000001d0202723e */ /* 0x010fc800048070ff */
[----:B------:R1:W-:Y:S01]  /*5cda0*/  STL.64 [R1+0xdf0], R24 ;  /* 0x000df01801007387 */ /* 0x0003e20000100a00 */
[----:B0-----:R-:W-:-:S05]  /*5cdb0*/  F2FP.SATFINITE.E4M3.F32.PACK_AB_MERGE_C R26, R28, R59, RZ ;  /* 0x0000003b1c1a723e */ /* 0x001fca00048070ff */
[----:B------:R-:W-:Y:S01]  /*5cdc0*/  STL [R1+0x2484], R26 ;  /* 0x0024841a01007387 */ /* 0x000fe20000100800 */
[----:B-1----:R-:W-:-:S03]  /*5cdd0*/  IADD3 R24, P6, PT, R30, R15, RZ ;  /* 0x0000000f1e187210 */ /* 0x002fc60007fde0ff */
[----:B------:R0:W-:Y:S01]  /*5cde0*/  STL [R1+0x340], R2 ;  /* 0x0003400201007387 */ /* 0x0001e20000100800 */
[----:B------:R-:W-:Y:S01]  /*5cdf0*/  F2FP.SATFINITE.E4M3.F32.PACK_AB_MERGE_C R0, R0, R23, RZ ;  /* 0x000000170000723e */ /* 0x000fe200048070ff */
[----:B------:R-:W-:Y:S01]  /*5ce00*/  IMAD.X R25, R20, 0x1, R13, P6 ;  /* 0x0000000114197824 */ /* 0x000fe200030e060d */
[----:B0-----:R-:W-:Y:S02]  /*5ce10*/  F2FP.SATFINITE.E4M3.F32.PACK_AB_MERGE_C R2, R22, R21, RZ ;  /* 0x000000151602723e */ /* 0x001fe400048070ff */
[----:B------:R-:W-:Y:S02]  /*5ce20*/  IADD3 R22, P6, PT, R30, R14, RZ ;  /* 0x0000000e1e167210 */ /* 0x000fe40007fde0ff */
[----:B------:R-:W-:Y:S01]  /*5ce30*/  STL.64 [R1+0xde8], R24 ;  /* 0x000de81801007387 */ /* 0x000fe20000100a00 */
[----:B------:R-:W-:-:S03]  /*5ce40*/  F2FP.SATFINITE.E4M3.F32.PACK_AB_MERGE_C R21, R57, R61, RZ ;  /* 0x0000003d3915723e */ /* 0x000fc600048070ff */
[----:B------:R0:W-:Y:S01]  /*5ce50*/  STL [R1+0x344], R2 ;  /* 0x0003440201007387 */ /* 0x0001e20000100800 */
[----:B------:R-:W-:-:S03]  /*5ce60*/  IMAD.X R23, R20, 0x1, R7, P6 ;  /* 0x0000000114177824 */ /* 0x000fc600030e0607 */
[----:B------:R1:W-:Y:S01]  /*5ce70*/  STL [R1+0x330], R0 ;  /* 0x0003300001007387 */ /* 0x0003e20000100800 */
[----:B0-----:R-:W-:-:S03]  /*5ce80*/  IADD3 R2, P6, PT, R30, R9, RZ ;  /* 0x000000091e027210 */ /* 0x001fc60007fde0ff */
[----:B------:R0:W-:Y:S01]  /*5ce90*/  STL.64 [R1+0xde0], R22 ;  /* 0x000de01601007387 */ /* 0x0001e20000100a00 */
[----:B-1----:R-:W-:-:S03]  /*5cea0*/  F2FP.SATFINITE.E4M3.F32.PACK_AB_MERGE_C R0, R53, R3, RZ ;  /* 0x000000033500723e */ /* 0x002fc600048070ff */
[----:B------:R-:W-:Y:S01]  /*5ceb0*/  STL [R1+0x334], R21 ;  /* 0x0003341501007387 */ /* 0x000fe20000100800 */
[----:B------:R-:W-:-:S03]  /*5cec0*/  IMAD.X R3, R20, 0x1, R8, P6 ;  /* 0x0000000114037824 */ /* 0x000fc600030e0608 */
[----:B------:R1:W-:Y:S04]  /*5ced0*/  STL [R1+0x2634], R0 ;  /* 0x0026340001007387 */ /* 0x0003e80000100800 */
[----:B------:R-:W2:Y:S01]  /*5cee0*/  LDL.LU R61, [R1+0xcb8] ;  /* 0x000cb800013d7983 */ /* 0x000ea20000300800 */
[----:B0-----:R-:W-:Y:S02]  /*5cef0*/  IADD3 R22, P6, PT, R30, R11, RZ ;  /* 0x0000000b1e167210 */ /* 0x001fe40007fde0ff */
[----:B-1----:R-:W-:Y:S01]  /*5cf00*/  F2FP.SATFINITE.E4M3.F32.PACK_AB_MERGE_C R0, R49, R48, RZ ;  /* 0x000000303100723e */ /* 0x002fe200048070ff */
[----:B------:R0:W-:Y:S04]  /*5cf10*/  STL.64 [R1+0xdd8], R2 ;  /* 0x000dd80201007387 */ /* 0x0001e80000100a00 */
[----:B------:R-:W2:Y:S04]  /*5cf20*/  LDL.LU R57, [R1+0xcbc] ;  /* 0x000cbc0001397983 */ /* 0x000ea80000300800 */
[----:B------:R1:W-:Y:S04]  /*5cf30*/  STL [R1+0x2640], R0 ;  /* 0x0026400001007387 */ /* 0x0003e80000100800 */
[----:B0-----:R-:W3:Y:S01]  /*5cf40*/  LDL.LU R3, [R1+0xca0] ;  /* 0x000ca00001037983 */ /* 0x001ee20000300800 */
[----:B------:R-:W-:-:S03]  /*5cf50*/  IMAD.X R23, R20, 0x1, R10, P6 ;  /* 0x0000000114177824 */ /* 0x000fc600030e060a */
[----:B------:R-:W3:Y:S01]  /*5cf60*/  LDL.LU R53, [R1+0xca4] ;  /* 0x000ca40001357983 */ /* 0x000ee20000300800 */
[----:B-1----:R-:W-:-:S03]  /*5cf70*/  F2FP.SATFINITE.E4M3.F32.PACK_AB_MERGE_C R0, R56, R60, RZ ;  /* 0x0000003c3800723e */ /* 0x002fc600048070ff */
[----:B------:R-:W4:Y:S04]  /*5cf80*/  LDL.LU R48, [R1+0xca8] ;  /* 0x000ca80001307983 */ /* 0x000f280000300800 */
[----:B------:R-:W4:Y:S04]  /*5cf90*/  LDL.LU R49, [R1+0xcac] ;  /* 0x000cac0001317983 */ /* 0x000f280000300800 */
[----:B------:R0:W-:Y:S01]  /*5cfa0*/  STL [R1+0x27c4], R0 ;  /* 0x0027c40001007387 */ /* 0x0001e20000100800 */
[----:B------:R-:W-:-:S03]  /*5cfb0*/  F2FP.SATFINITE.E4M3.F32.PACK_AB_MERGE_C R2, R50, R54, RZ ;  /* 0x000000363202723e */ /* 0x000fc600048070ff */
[----:B------:R1:W-:Y:S01]  /*5cfc0*/  STL.64 [R1+0xdd0], R22 ;  /* 0x000dd01601007387 */ /* 0x0003e20000100a00 */
[----:B0-----:R-:W-:-:S03]  /*5cfd0*/  F2FP.SATFINITE.E4M3.F32.PACK_AB_MERGE_C R0, R46, R51, RZ ;  /* 0x000000332e00723e */ /* 0x001fc600048070ff */
[----:B------:R0:W-:Y:S01]  /*5cfe0*/  STL [R1+0x27dc], R2 ;  /* 0x0027dc0201007387 */ /* 0x0001e20000100800 */
[----:B-1----:R-:W-:-:S03]  /*5cff0*/  IADD3 R22, P6, PT, R30, R12, RZ ;  /* 0x0000000c1e167210 */ /* 0x002fc60007fde0ff */
[----:B------:R-:W-:Y:S02]  /*5d000*/  STL [R1+0x277c], R0 ;  /* 0x00277c0001007387 */ /* 0x000fe40000100800 */
[----:B------:R-:W-:Y:S02]  /*5d010*/  IMAD.X R23, R20, 0x1, R5, P6 ;  /* 0x0000000114177824 */ /* 0x000fe400030e0605 */
[----:B------:R-:W4:Y:S04]  /*5d020*/  LDL.LU R58, [R1+0xc90] ;  /* 0x000c9000013a7983 */ /* 0x000f280000300800 */
[----:B------:R-:W4:Y:S04]  /*5d030*/  LDL.LU R26, [R1+0xc94] ;  /* 0x000c9400011a7983 */ /* 0x000f280000300800 */
[----:B------:R-:W4:Y:S04]  /*5d040*/  LDL.LU R52, [R1+0xc98] ;  /* 0x000c980001347983 */ /* 0x000f280000300800 */
[----:B------:R1:W-:Y:S04]  /*5d050*/  STL.64 [R1+0xe08], R22 ;  /* 0x000e081601007387 */ /* 0x0003e80000100a00 */
[----:B------:R-:W4:Y:S04]  /*5d060*/  LDL.LU R27, [R1+0xc9c] ;  /* 0x000c9c00011b7983 */ /* 0x000f280000300800 */
[----:B------:R-:W4:Y:S04]  /*5d070*/  LDL.LU R59, [R1+0xc80] ;  /* 0x000c8000013b7983 */ /* 0x000f280000300800 */
[----:B------:R-:W4:Y:S04]  /*5d080*/  LDL.LU R28, [R1+0xc84] ;  /* 0x000c8400011c7983 */ /* 0x000f280000300800 */
[----:B------:R-:W4:Y:S04]  /*5d090*/  LDL.LU R29, [R1+0xc88] ;  /* 0x000c8800011d7983 */ /* 0x000f280000300800 */
[----:B0-----:R-:W4:Y:S04]  /*5d0a0*/  LDL.LU R2, [R1+0xc8c] ;  /* 0x000c8c0001027983 */ /* 0x001f280000300800 */
        /* <DEDUP_REMOVED lines=10> */
[----:B------:R-:W-:-:S05]  /*5d150*/  IADD3 R24, P6, PT, R30, R6, RZ ;  /* 0x000000061e187210 */ /* 0x000fca0007fde0ff */
[----:B------:R-:W-:-:S05]  /*5d160*/  IMAD.X R25, R20, 0x1, R4, P6 ;  /* 0x0000000114197824 */ /* 0x000fca00030e0604 */
[----:B------:R2:W-:Y:S02]  /*5d170*/  STL.64 [R1+0xdf8], R24 ;  /* 0x000df81801007387 */ /* 0x0005e40000100a00 */
[----:B--2---:R-:W-:-:S05]  /*5d180*/  F2FP.SATFINITE.E4M3.F32.PACK_AB_MERGE_C R24, R57, R61, RZ ;  /* 0x0000003d3918723e */ /* 0x004fca00048070ff */
[----:B------:R0:W-:Y:S04]  /*5d190*/  STL [R1+0x2784], R24 ;  /* 0x0027841801007387 */ /* 0x0001e80000100800 */
[----:B------:R-:W2:Y:S01]  /*5d1a0*/  LDL.LU R61, [R1+0xc58] ;  /* 0x000c5800013d7983 */ /* 0x000ea20000300800 */
[----:B---3--:R-:W-:Y:S02]  /*5d1b0*/  F2FP.SATFINITE.E4M3.F32.PACK_AB_MERGE_C R20, R53, R3, RZ ;  /* 0x000000033514723e */ /* 0x008fe400048070ff */
[----:B0-----:R-:W-:-:S03]  /*5d1c0*/  IADD3 R24, P6, PT, R31, R16, RZ ;  /* 0x000000101f187210 */ /* 0x001fc60007fde0ff */
[----:B------:R0:W-:Y:S01]  /*5d1d0*/  STL [R1+0x2730], R20 ;  /* 0x0027301401007387 */ /* 0x0001e20000100800 */
[----:B----4-:R-:W-:-:S03]  /*5d1e0*/  F2FP.SATFINITE.E4M3.F32.PACK_AB_MERGE_C R3, R49, R48, RZ ;  /* 0x000000303103723e */ /* 0x010fc600048070ff */
[----:B------:R-:W2:Y:S01]  /*5d1f0*/  LDL.LU R57, [R1+0xc5c] ;  /* 0x000c5c0001397983 */ /* 0x000ea20000300800 */
[----:B0-----:R-:W-:-:S03]  /*5d200*/  SHF.R.S32.HI R20, RZ, 0x1f, R31 ;  /* 0x0000001fff147819 */ /* 0x001fc6000001141f */
[----:B------:R0:W-:Y:S02]  /*5d210*/  STL [R1+0x2744], R3 ;  /* 0x0027440301007387 */ /* 0x0001e40000100800 */
[----:B------:R-:W-:Y:S02]  /*5d220*/  IMAD.X R25, R20, 0x1, R19, P6 ;  /* 0x0000000114197824 */ /* 0x000fe400030e0613 */
[----:B0-----:R-:W3:Y:S04]  /*5d230*/  LDL.LU R3, [R1+0xc40] ;  /* 0x000c400001037983 */ /* 0x001ee80000300800 */
[----:B------:R-:W3:Y:S04]  /*5d240*/  LDL.LU R53, [R1+0xc44] ;  /* 0x000c440001357983 */ /* 0x000ee80000300800 */
[----:B------:R-:W4:Y:S04]  /*5d250*/  LDL.LU R48, [R1+0xc48] ;  /* 0x000c480001307983 */ /* 0x000f280000300800 */
[----:B------:R-:W4:Y:S01]  /*5d260*/  LDL.LU R49, [R1+0xc4c] ;  /* 0x000c4c0001317983 */ /* 0x000f220000300800 */
[----:B------:R-:W-:-:S03]  /*5d270*/  F2FP.SATFINITE.E4M3.F32.PACK_AB_MERGE_C R30, R26, R58, RZ ;  /* 0x0000003a1a1e723e */ /* 0x000fc600048070ff */
[----:B------:R0:W-:Y:S04]  /*5d280*/  STL.64 [R1+0xdc8], R24 ;  /* 0x000dc81801007387 */ /* 0x0001e80000100a00 */
[----:B------:R-:W-:Y:S01]  /*5d290*/  STL [R1+0x26ec], R30 ;  /* 0x0026ec1e01007387 */ /* 0x000fe20000100800 */
[----:B------:R-:W-:Y:S02]  /*5d2a0*/  F2FP.SATFINITE.E4M3.F32.PACK_AB_MERGE_C R26, R27, R52, RZ ;  /* 0x000000341b1a723e */ /* 0x000fe400048070ff */
[----:B0-----:R-:W-:-:S03]  /*5d2b0*/  IADD3 R24, P6, PT, R31, R17, RZ ;  /* 0x000000111f187210 */ /* 0x001fc60007fde0ff */
[----:B------:R0:W-:Y:S02]  /*5d2c0*/  STL [R1+0x282c], R26 ;  /* 0x00282c1a01007387 */ /* 0x0001e40000100800 */
[----:B------:R-:W-:-:S05]  /*5d2d0*/  IMAD.X R25, R20, 0x1, R18, P6 ;  /* 0x0000000114197824 */ /* 0x000fca00030e0612 */
[----:B------:R1:W-:Y:S01]  /*5d2e0*/  STL.64 [R1+0xdc0], R24 ;  /* 0x000dc01801007387 */ /* 0x0003e20000100a00 */
[----:B0-----:R-:W-:Y:S02]  /*5d2f0*/  F2FP.SATFINITE.E4M3.F32.PACK_AB_MERGE_C R26, R28, R59, RZ ;  /* 0x0000003b1c1a723e */ /* 0x001fe400048070ff */
[----:B------:R-:W-:-:S03]  /*5d300*/  F2FP.SATFINITE.E4M3.F32.PACK_AB_MERGE_C R2, R2, R29, RZ ;  /* 0x0000001d0202723e */ /* 0x000fc600048070ff */
[----:B------:R-:W-:Y:S01]  /*5d310*/  STL [R1+0x2608], R26 ;  /* 0x0026081a01007387 */ /* 0x000fe20000100800 */
[----:B-1----:R-:W-:-:S03]  /*5d320*/  IADD3 R24, P6, PT, R31, R15, RZ ;  /* 0x0000000f1f187210 */ /* 0x002fc60007fde0ff */
[----:B------:R0:W-:Y:S02]  /*5d330*/  STL [R1+0x2834], R2 ;  /* 0x0028340201007387 */ /* 0x0001e40000100800 */
        /* <DEDUP_REMOVED lines=17> */
[----:B------:R0:W-:Y:S04]  /*5d450*/  STL.64 [R1+0xda8], R22 ;  /* 0x000da81601007387 */ /* 0x0001e80000100a00 */
[----:B------:R-:W4:Y:S04]  /*5d460*/  LDL.LU R56, [R1+0xc34] ;  /* 0x000c340001387983 */ /* 0x000f280000300800 */
[----:B------:R2:W-:Y:S04]  /*5d470*/  STL [R1+0x25b4], R0 ;  /* 0x0025b40001007387 */ /* 0x0005e80000100800 */
[----:B------:R-:W4:Y:S04]  /*5d480*/  LDL.LU R54, [R1+0xc38] ;  /* 0x000c380001367983 */ /* 0x000f280000300800 */
[----:B------:R-:W4:Y:S04]  /*5d490*/  LDL.LU R50, [R1+0xc3c] ;  /* 0x000c3c0001327983 */ /* 0x000f280000300800 */
[----:B------:R-:W4:Y:S04]  /*5d4a0*/  LDL.LU R51, [R1+0xc20] ;  /* 0x000c200001337983 */ /* 0x000f280000300800 */
[----:B------:R-:W4:Y:S01]  /*5d4b0*/  LDL.LU R46, [R1+0xc24] ;  /* 0x000c2400012e7983 */ /* 0x000f220000300800 */
[----:B0-----:R-:W-:-:S05]  /*5d4c0*/  IADD3 R22, P6, PT, R31, R11, RZ ;  /* 0x0000000b1f167210 */ /* 0x001fca0007fde0ff */
[----:B------:R-:W-:Y:S01]  /*5d4d0*/  IMAD.X R23, R20, 0x1, R10, P6 ;  /* 0x0000000114177824 */ /* 0x000fe200030e060a */
[----:B------:R-:W-:Y:S02]  /*5d4e0*/  IADD3 R2, P6, PT, R31, R12, RZ ;  /* 0x0000000c1f027210 */ /* 0x000fe40007fde0ff */
[----:B--2---:R-:W-:-:S05]  /*5d4f0*/  F2FP.SATFINITE.E4M3.F32.PACK_AB_MERGE_C R0, R57, R61, RZ ;  /* 0x0000003d3900723e */ /* 0x004fca00048070ff */
[----:B------:R4:W-:Y:S04]  /*5d500*/  STL [R1+0x25b8], R0 ;  /* 0x0025b80001007387 */ /* 0x0009e80000100800 */
[----:B------:R-:W-:Y:S01]  /*5d510*/  STL.64 [R1+0xd90], R22 ;  /* 0x000d901601007387 */ /* 0x000fe20000100a00 */
[----:B---3--:R-:W-:Y:S01]  /*5d520*/  F2FP.SATFINITE.E4M3.F32.PACK_AB_MERGE_C R21, R53, R3, RZ ;  /* 0x000000033515723e */ /* 0x008fe200048070ff */
[----:B------:R-:W-:Y:S01]  /*5d530*/  IMAD.X R3, R20, 0x1, R5, P6 ;  /* 0x0000000114037824 */ /* 0x000fe200030e0605 */
[----:B----4-:R-:W-:-:S03]  /*5d540*/  F2FP.SATFINITE.E4M3.F32.PACK_AB_MERGE_C R0, R49, R48, RZ ;  /* 0x000000303100723e */ /* 0x010fc600048070ff */
[----:B------:R-:W-:Y:S04]  /*5d550*/  STL [R1+0x2584], R21 ;  /* 0x0025841501007387 */ /* 0x000fe80000100800 */
[----:B------:R-:W-:Y:S04]  /*5d560*/  STL [R1+0x2598], R0 ;  /* 0x0025980001007387 */ /* 0x000fe80000100800 */
[----:B------:R-:W2:Y:S04]  /*5d570*/  LDL.LU R58, [R1+0xc28] ;  /* 0x000c2800013a7983 */ /* 0x000ea80000300800 */
[----:B------:R-:W2:Y:S04]  /*5d580*/  LDL.LU R26, [R1+0xc2c] ;  /* 0x000c2c00011a7983 */ /* 0x000ea80000300800 */
        /* <DEDUP_REMOVED lines=34> */
[----:B------:R-:W-:-:S05]  /*5d7b0*/  IMAD.X R25, R20, 0x1, R19, P6 ;  /* 0x0000000114197824 */ /* 0x000fca00030e0613 */
[----:B------:R0:W-:Y:S02]  /*5d7c0*/  STL.64 [R1+0xd80], R24 ;  /* 0x000d801801007387 */ /* 0x0001e40000100a00 */
[----:B0-----:R-:W-:-:S05]  /*5d7d0*/  IADD3 R24, P6, PT, R32, R17, RZ ;  /* 0x0000001120187210 */ /* 0x001fca0007fde0ff */
[----:B------:R-:W-:Y:S01]  /*5d7e0*/  IMAD.X R25, R20, 0x1, R18, P6 ;  /* 0x0000000114197824 */ /* 0x000fe200030e0612 */
[----:B--2---:R-:W-:-:S05]  /*5d7f0*/  F2FP.SATFINITE.E4M3.F32.PACK_AB_MERGE_C R30, R26, R58, RZ ;  /* 0x0000003a1a1e723e */ /* 0x004fca00048070ff */
[----:B------:R-:W-:Y:S01]  /*5d800*/  STL [R1+0x2548], R30 ;  /* 0x0025481e01007387 */ /* 0x000fe20000100800 */
[----:B---3--:R-:W-:-:S05]  /*5d810*/  F2FP.SATFINITE.E4M3.F32.PACK_AB_MERGE_C R26, R27, R52, RZ ;  /* 0x000000341b1a723e */ /* 0x008fca00048070ff */
[----:B------:R4:W-:Y:S04]  /*5d820*/  STL [R1+0x2530], R26 ;  /* 0x0025301a01007387 */ /* 0x0009e80000100800 */
[----:B------:R0:W-:Y:S01]  /*5d830*/  STL.64 [R1+0xd88], R24 ;  /* 0x000d881801007387 */ /* 0x0001e20000100a00 */
[----:B----4-:R-:W-:Y:S02]  /*5d840*/  F2FP.SATFINITE.E4M3.F32.PACK_AB_MERGE_C R26, R28, R59, RZ ;  /* 0x0000003b1c1a723e */ /* 0x010fe400048070ff */
[----:B------:R-:W-:Y:S02]  /*5d850*/  F2FP.SATFINITE.E4M3.F32.PACK_AB_MERGE_C R2, R2, R29, RZ ;  /* 0x0000001d0202723e */ /* 0x000fe400048070ff */
[----:B0-----:R-:W-:Y:S01]  /*5d860*/  IADD3 R24, P6, PT, R32, R15, RZ ;  /* 0x0000000f20187210 */ /* 0x001fe20007fde0ff */
[----:B------:R-:W-:Y:S04]  /*5d870*/  STL [R1+0x2538], R26 ;  /* 0x0025381a01007387 */ /* 0x000fe80000100800 */
[----:B------:R0:W-:Y:S01]  /*5d880*/  STL [R1+0x2518], R2 ;  /* 0x0025180201007387 */ /* 0x0001e20000100800 */
[----:B------:R-:W-:Y:S01]  /*5d890*/  IMAD.X R25, R20, 0x1, R13, P6 ;  /* 0x0000000114197824 */ /* 0x000fe200030e060d */
[----:B0-----:R-:W-:-:S02]  /*5d8a0*/  F2FP.SATFINITE.E4M3.F32.PACK_AB_MERGE_C R2, R22, R21, RZ ;  /* 0x000000151602723e */ /* 0x001fc400048070ff */
[----:B------:R-:W-:Y:S02]  /*5d8b0*/  IADD3 R22, P6, PT, R32, R14, RZ ;  /* 0x0000000e20167210 */ /* 0x000fe40007fde0ff */
[----:B------:R-:W-:Y:S01]  /*5d8c0*/  STL.64 [R1+0xd78], R24 ;  /* 0x000d781801007387 */ /* 0x000fe20000100a00 */
[----:B------:R-:W-:-:S03]  /*5d8d0*/  F2FP.SATFINITE.E4M3.F32.PACK_AB_MERGE_C R0, R0, R23, RZ ;  /* 0x000000170000723e */ /* 0x000fc600048070ff */
[----:B------:R0:W-:Y:S01]  /*5d8e0*/  STL [R1+0x2520], R2 ;  /* 0x0025200201007387 */ /* 0x0001e20000100800 */
[----:B------:R-:W-:Y:S01]  /*5d8f0*/  IMAD.X R23, R20, 0x1, R7, P6 ;  /* 0x0000000114177824 */ /* 0x000fe200030e0607 */
[----:B------:R-:W-:Y:S02]  /*5d900*/  F2FP.SATFINITE.E4M3.F32.PACK_AB_MERGE_C R21, R57, R61, RZ ;  /* 0x0000003d3915723e */ /* 0x000fe400048070ff */
[----:B------:R1:W-:Y:S01]  /*5d910*/  STL [R1+0x24fc], R0 ;  /* 0x0024fc0001007387 */ /* 0x0003e20000100800 */
[----:B0-----:R-:W-:-:S03]  /*5d920*/  IADD3 R2, P6, PT, R32, R9, RZ ;  /* 0x0000000920027210 */ /* 0x001fc60007fde0ff */
[----:B------:R0:W-:Y:S01]  /*5d930*/  STL.64 [R1+0xd68], R22 ;  /* 0x000d681601007387 */ /* 0x0001e20000100a00 */
[----:B-1----:R-:W-:Y:S01]  /*5d940*/  F2FP.SATFINITE.E4M3.F32.PACK_AB_MERGE_C R0, R53, R3, RZ ;  /* 0x000000033500723e */ /* 0x002fe200048070ff */
[----:B------:R-:W-:Y:S02]  /*5d950*/  IMAD.X R3, R20, 0x1, R8, P6 ;  /* 0x0000000114037824 */ /* 0x000fe400030e0608 */
[----:B------:R-:W-:Y:S04]  /*5d960*/  STL [R1+0x2504], R21 ;  /* 0x0025041501007387 */ /* 0x000fe80000100800 */
[----:B------:R1:W-:Y:S04]  /*5d970*/  STL [R1+0x2680], R0 ;  /* 0x0026800001007387 */ /* 0x0003e80000100800 */
[----:B------:R2:W-:Y:S01]  /*5d980*/  STL.64 [R1+0xd70], R2 ;  /* 0x000d700201007387 */ /* 0x0005e20000100a00 */
[----:B0-----:R-:W-:-:S03]  /*5d990*/  IADD3 R22, P6, PT, R32, R11, RZ ;  /* 0x0000000b20167210 */ /* 0x001fc60007fde0ff */
[----:B-1----:R-:W3:Y:S04]  /*5d9a0*/  LDL.LU R0, [R1+0xbc8] ;  /* 0x000bc80001007983 */ /* 0x002ee80000300800 */
[----:B------:R-:W3:Y:S01]  /*5d9b0*/  LDL.LU R57, [R1+0xbcc] ;  /* 0x000bcc0001397983 */ /* 0x000ee20000300800 */
[----:B--2---:R-:W-:Y:S01]  /*5d9c0*/  F2FP.SATFINITE.E4M3.F32.PACK_AB_MERGE_C R2, R49, R48, RZ ;  /* 0x000000303102723e */ /* 0x004fe200048070ff */
[----:B------:R-:W-:-:S04]  /*5d9d0*/  IMAD.X R23, R20, 0x1, R10, P6 ;  /* 0x0000000114177824 */ /* 0x000fc800030e060a */
[----:B------:R0:W-:Y:S04]  /*5d9e0*/  STL [R1+0x2678], R2 ;  /* 0x0026780201007387 */ /* 0x0001e80000100800 */
[----:B------:R-:W2:Y:S04]  /*5d9f0*/  LDL.LU R3, [R1+0xbb0] ;  /* 0x000bb00001037983 */ /* 0x000ea80000300800 */
[----:B------:R-:W2:Y:S01]  /*5da00*/  LDL.LU R53, [R1+0xbb4] ;  /* 0x000bb40001357983 */ /* 0x000ea20000300800 */
[----:B0-----:R-:W-:-:S03]  /*5da10*/  F2FP.SATFINITE.E4M3.F32.PACK_AB_MERGE_C R2, R56, R60, RZ ;  /* 0x0000003c3802723e */ /* 0x001fc600048070ff */
[----:B------:R-:W4:Y:S04]  /*5da20*/  LDL.LU R48, [R1+0xbb8] ;  /* 0x000bb80001307983 */ /* 0x000f280000300800 */
[----:B------:R-:W4:Y:S01]  /*5da30*/  LDL.LU R49, [R1+0xbbc] ;  /* 0x000bbc0001317983 */ /* 0x000f220000300800 */
[----:B------:R-:W-:-:S03]  /*5da40*/  F2FP.SATFINITE.E4M3.F32.PACK_AB_MERGE_C R21, R50, R54, RZ ;  /* 0x000000363215723e */ /* 0x000fc600048070ff */
[----:B------:R0:W-:Y:S04]  /*5da50*/  STL [R1+0x285c], R2 ;  /* 0x00285c0201007387 */ /* 0x0001e80000100800 */
[----:B------:R1:W-:Y:S01]  /*5da60*/  STL.64 [R1+0xd60], R22 ;  /* 0x000d601601007387 */ /* 0x0003e20000100a00 */
[----:B0-----:R-:W-:-:S03]  /*5da70*/  F2FP.SATFINITE.E4M3.F32.PACK_AB_MERGE_C R2, R46, R51, RZ ;  /* 0x000000332e02723e */ /* 0x001fc600048070ff */
[----:B------:R-:W-:Y:S01]  /*5da80*/  STL [R1+0x2858], R21 ;  /* 0x0028581501007387 */ /* 0x000fe20000100800 */
[----:B-1----:R-:W-:-:S03]  /*5da90*/  IADD3 R22, P6, PT, R32, R12, RZ ;  /* 0x0000000c20167210 */ /* 0x002fc60007fde0ff */
[----:B------:R0:W-:Y:S02]  /*5daa0*/  STL [R1+0x287c], R2 ;  /* 0x00287c0201007387 */ /* 0x0001e40000100800 */
        /* <DEDUP_REMOVED lines=15> */
[----:B------:R-:W4:Y:S04]  /*5dba0*/  LDL.LU R61, [R1+0x2b4] ;  /* 0x0002b400013d7983 */ /* 0x000f280000300800 */
[----:B------:R-:W4:Y:S04]  /*5dbb0*/  LDL.LU R60, [R1+0x2b8] ;  /* 0x0002b800013c7983 */ /* 0x000f280000300800 */
[----:B------:R-:W4:Y:S04]  /*5dbc0*/  LDL.LU R56, [R1+0x2bc] ;  /* 0x0002bc0001387983 */ /* 0x000f280000300800 */
[----:B------:R-:W4:Y:S04]  /*5dbd0*/  LDL.LU R54, [R1+0xb60] ;  /* 0x000b600001367983 */ /* 0x000f280000300800 */
[----:B------:R-:W4:Y:S01]  /*5dbe0*/  LDL.LU R50, [R1+0xb64] ;  /* 0x000b640001327983 */ /* 0x000f220000300800 */
[----:B------:R-:W-:Y:S01]  /*5dbf0*/  IADD3 R46, P6, PT, R32, R6, RZ ;  /* 0x00000006202e7210 */ /* 0x000fe20007fde0ff */
[----:B------:R-:W-:-:S04]  /*5dc00*/  IMAD.MOV.U32 R51, RZ, RZ, R47 ;  /* 0x000000ffff337224 */ /* 0x000fc800078e002f */
[----:B------:R-:W-:-:S05]  /*5dc10*/  IMAD.X R47, R20, 0x1, R4, P6 ;  /* 0x00000001142f7824 */ /* 0x000fca00030e0604 */
[----:B------:R0:W-:Y:S04]  /*5dc20*/  STL.64 [R1+0xd50], R46 ;  /* 0x000d502e01007387 */ /* 0x0001e80000100a00 */
[----:B0-----:R-:W4:Y:S01]  /*5dc30*/  LDL.LU.64 R46, [R1+0x2e18] ;  /* 0x002e1800012e7983 */ /* 0x001f220000300a00 */
[----:B---3--:R-:W-:-:S05]  /*5dc40*/  F2FP.SATFINITE.E4M3.F32.PACK_AB_MERGE_C R20, R57, R0, RZ ;  /* 0x000000003914723e */ /* 0x008fca00048070ff */
[----:B------:R0:W-:Y:S04]  /*5dc50*/  STL [R1+0x2878], R20 ;  /* 0x0028781401007387 */ /* 0x0001e80000100800 */
[----:B------:R-:W3:Y:S01]  /*5dc60*/  LDL.LU R21, [R1+0xb68] ;  /* 0x000b680001157983 */ /* 0x000ee20000300800 */
[----:B--2---:R-:W-:-:S05]  /*5dc70*/  F2FP.SATFINITE.E4M3.F32.PACK_AB_MERGE_C R3, R53, R3, RZ ;  /* 0x000000033503723e */ /* 0x004fca00048070ff */
[----:B------:R-:W-:Y:S01]  /*5dc80*/  STL [R1+0x2894], R3 ;  /* 0x0028940301007387 */ /* 0x000fe20000100800 */
[----:B----4-:R-:W-:-:S03]  /*5dc90*/  F2FP.SATFINITE.E4M3.F32.PACK_AB_MERGE_C R0, R49, R48, RZ ;  /* 0x000000303100723e */ /* 0x010fc600048070ff */
[----:B------:R-:W3:Y:S04]  /*5dca0*/  LDL.LU R23, [R1+0xb6c] ;  /* 0x000b6c0001177983 */ /* 0x000ee80000300800 */
[----:B------:R1:W-:Y:S01]  /*5dcb0*/  STL [R1+0x2890], R0 ;  /* 0x0028900001007387 */ /* 0x0003e20000100800 */
[----:B0-----:R-:W-:Y:S02]  /*5dcc0*/  SHF.R.S32.HI R20, RZ, 0x1f, R33 ;  /* 0x0000001fff147819 */ /* 0x001fe40000011421 */
[----:B------:R-:W-:Y:S01]  /*5dcd0*/  IADD3 R48, P6, PT, R33, R16, RZ ;  /* 0x0000001021307210 */ /* 0x000fe20007fde0ff */
[----:B-1----:R-:W2:Y:S04]  /*5dce0*/  LDL.LU R0, [R1+0xb50] ;  /* 0x000b500001007983 */ /* 0x002ea80000300800 */
[----:B------:R-:W2:Y:S04]  /*5dcf0*/  LDL.LU R57, [R1+0xb54] ;  /* 0x000b540001397983 */ /* 0x000ea80000300800 */
[----:B------:R-:W4:Y:S04]  /*5dd00*/  LDL.LU R3, [R1+0xb58] ;  /* 0x000b580001037983 */ /* 0x000f280000300800 */
[----:B------:R-:W4:Y:S01]  /*5dd10*/  LDL.LU R53, [R1+0xb5c] ;  /* 0x000b5c0001357983 */ /* 0x000f220000300800 */
[----:B------:R-:W-:Y:S01]  /*5dd20*/  IMAD.X R49, R20, 0x1, R19, P6 ;  /* 0x0000000114317824 */ /* 0x000fe200030e0613 */
[----:B------:R-:W-:-:S04]  /*5dd30*/  F2FP.SATFINITE.E4M3.F32.PACK_AB_MERGE_C R31, R55, R30, RZ ;  /* 0x0000001e371f723e */ /* 0x000fc800048070ff */
[----:B------:R0:W-:Y:S01]  /*5dd40*/  STL.64 [R1+0xd48], R48 ;  /* 0x000d483001007387 */ /* 0x0001e20000100a00 */
[----:B------:R-:W-:Y:S02]  /*5dd50*/  F2FP.SATFINITE.E4M3.F32.PACK_AB_MERGE_C R30, R25, R24, RZ ;  /* 0x00000018191e723e */ /* 0x000fe400048070ff */
[----:B------:R-:W-:Y:S01]  /*5dd60*/  IADD3 R24, P6, PT, R33, R17, RZ ;  /* 0x0000001121187210 */ /* 0x000fe20007fde0ff */
[----:B0-----:R-:W4:Y:S04]  /*5dd70*/  LDL.LU.64 R48, [R1+0x2e10] ;  /* 0x002e100001307983 */ /* 0x001f280000300a00 */
[----:B------:R-:W-:Y:S01]  /*5dd80*/  IMAD.X R25, R20, 0x1, R18, P6 ;  /* 0x0000000114197824 */ /* 0x000fe200030e0612 */
[----:B------:R-:W-:Y:S04]  /*5dd90*/  STL [R1+0x28ac], R31 ;  /* 0x0028ac1f01007387 */ /* 0x000fe80000100800 */
[----:B------:R0:W-:Y:S04]  /*5dda0*/  STL [R1+0x28a8], R30 ;  /* 0x0028a81e01007387 */ /* 0x0001e80000100800 */
[----:B------:R1:W-:Y:S01]  /*5ddb0*/  STL.64 [R1+0xd40], R24 ;  /* 0x000d401801007387 */ /* 0x0003e20000100a00 */
[----:B0-----:R-:W-:-:S02]  /*5ddc0*/  F2FP.SATFINITE.E4M3.F32.PACK_AB_MERGE_C R30, R26, R58, RZ ;  /* 0x0000003a1a1e723e */ /* 0x001fc400048070ff */
[----:B------:R-:W-:Y:S02]  /*5ddd0*/  F2FP.SATFINITE.E4M3.F32.PACK_AB_MERGE_C R26, R27, R52, RZ ;  /* 0x000000341b1a723e */ /* 0x000fe400048070ff */
[----:B-1----:R-:W-:Y:S01]  /*5dde0*/  IADD3 R24, P6, PT, R33, R15, RZ ;  /* 0x0000000f21187210 */ /* 0x002fe20007fde0ff */
[----:B------:R-:W-:Y:S04]  /*5ddf0*/  STL [R1+0x28c4], R30 ;  /* 0x0028c41e01007387 */ /* 0x000fe80000100800 */
[----:B------:R-:W-:Y:S01]  /*5de00*/  IMAD.X R25, R20, 0x1, R13, P6 ;  /* 0x0000000114197824 */ /* 0x000fe200030e060d */
[----:B------:R0:W-:Y:S04]  /*5de10*/  STL [R1+0x28c0], R26 ;  /* 0x0028c01a01007387 */ /* 0x0001e80000100800 */
[----:B------:R1:W-:Y:S01]  /*5de20*/  STL.64 [R1+0xd38], R24 ;  /* 0x000d381801007387 */ /* 0x0003e20000100a00 */
[----:B------:R-:W-:-:S02]  /*5de30*/  F2FP.SATFINITE.E4M3.F32.PACK_AB_MERGE_C R2, R2, R29, RZ ;  /* 0x0000001d0202723e */ /* 0x000fc400048070ff */
[----:B0-----:R-:W-:Y:S02]  /*5de40*/  F2FP.SATFINITE.E4M3.F32.PACK_AB_MERGE_C R26, R28, R59, RZ ;  /* 0x0000003b1c1a723e */ /* 0x001fe400048070ff */
[----:B-1----:R-:W-:-:S03]  /*5de50*/  IADD3 R24, P6, PT, R33, R14, RZ ;  /* 0x0000000e21187210 */ /* 0x002fc60007fde0ff */
[----:B------:R-:W-:Y:S02]  /*5de60*/  STL [R1+0x28d4], R26 ;  /* 0x0028d41a01007387 */ /* 0x000fe40000100800 */
[----:B------:R-:W-:Y:S02]  /*5de70*/  IMAD.X R25, R20, 0x1, R7, P6 ;  /* 0x0000000114197824 */ /* 0x000fe400030e0607 */
[----:B------:R0:W-:Y:S01]  /*5de80*/  STL [R1+0x28d0], R2 ;  /* 0x0028d00201007387 */ /* 0x0001e20000100800 */
[----:B------:R-:W-:-:S03]  /*5de90*/  F2FP.SATFINITE.E4M3.F32.PACK_AB_MERGE_C R22, R61, R22, RZ ;  /* 0x000000163d16723e */ /* 0x000fc600048070ff */
[----:B------:R1:W-:Y:S01]  /*5dea0*/  STL.64 [R1+0xd30], R24 ;  /* 0x000d301801007387 */ /* 0x0003e20000100a00 */
[----:B0-----:R-:W-:-:S03]  /*5deb0*/  F2FP.SATFINITE.E4M3.F32.PACK_AB_MERGE_C R2, R56, R60, RZ ;  /* 0x0000003c3802723e */ /* 0x001fc600048070ff */
[----:B------:R0:W-:Y:S01]  /*5dec0*/  STL [R1+0x28ec], R22 ;  /* 0x0028ec1601007387 */ /* 0x0001e20000100800 */
[----:B-1----:R-:W-:-:S03]  /*5ded0*/  IADD3 R24, P6, PT, R33, R9, RZ ;  /* 0x0000000921187210 */ /* 0x002fc60007fde0ff */
[----:B------:R1:W-:Y:S02]  /*5dee0*/  STL [R1+0x28e8], R2 ;  /* 0x0028e80201007387 */ /* 0x0003e40000100800 */
[----:B------:R-:W-:Y:S02]  /*5def0*/  IMAD.X R25, R20, 0x1, R8, P6 ;  /* 0x0000000114197824 */ /* 0x000fe400030e0608 */
[----:B0-----:R-:W4:Y:S01]  /*5df00*/  LDL.LU R22, [R1+0xb40] ;  /* 0x000b400001167983 */ /* 0x001f220000300800 */
[----:B-1----:R-:W-:-:S03]  /*5df10*/  F2FP.SATFINITE.E4M3.F32.PACK_AB_MERGE_C R2, R50, R54, RZ ;  /* 0x000000363202723e */ /* 0x002fc600048070ff */
        /* <DEDUP_REMOVED lines=9> */
[----:B---3--:R-:W-:-:S05]  /*5dfb0*/  F2FP.SATFINITE.E4M3.F32.PACK_AB_MERGE_C R2, R23, R21, RZ ;  /* 0x000000151702723e */ /* 0x008fca00048070ff */
[----:B------:R0:W-:Y:S04]  /*5dfc0*/  STL [R1+0x2594], R2 ;  /* 0x0025940201007387 */ /* 0x0001e80000100800 */
[----:B------:R1:W-:Y:S01]  /*5dfd0*/  STL.64 [R1+0xd20], R24 ;  /* 0x000d201801007387 */ /* 0x0003e20000100a00 */
[----:B0-----:R-:W-:Y:S02]  /*5dfe0*/  IADD3 R2, P6, PT, R33, R12, RZ ;  /* 0x0000000c21027210 */ /* 0x001fe40007fde0ff */
[----:B--2---:R-:W-:Y:S02]  /*5dff0*/  F2FP.SATFINITE.E4M3.F32.PACK_AB_MERGE_C R21, R57, R0, RZ ;  /* 0x000000003915723e */ /* 0x004fe400048070ff */
[----:B----4-:R-:W-:-:S03]  /*5e000*/  F2FP.SATFINITE.E4M3.F32.PACK_AB_MERGE_C R0, R53, R3, RZ ;  /* 0x000000033500723e */ /* 0x010fc600048070ff */
[----:B------:R-:W-:Y:S01]  /*5e010*/  STL [R1+0x2554], R21 ;  /* 0x0025541501007387 */ /* 0x000fe20000100800 */
[----:B------:R-:W-:-:S03]  /*5e020*/  IMAD.X R3, R20, 0x1, R5, P6 ;  /* 0x0000000114037824 */ /* 0x000fc600030e0605 */
[----:B------:R-:W-:Y:S04]  /*5e030*/  STL [R1+0x259c], R0 ;  /* 0x00259c0001007387 */ /* 0x000fe80000100800 */
[----:B------:R-:W2:Y:S04]  /*5e040*/  LDL.LU R30, [R1+0xb38] ;  /* 0x000b3800011e7983 */ /* 0x000ea80000300800 */
[----:B------:R-:W2:Y:S04]  /*5e050*/  LDL.LU R55, [R1+0xb3c] ;  /* 0x000b3c0001377983 */ /* 0x000ea80000300800 */
[----:B-1----:R-:W3:Y:S04]  /*5e060*/  LDL.LU R24, [R1+0xb20] ;  /* 0x000b200001187983 */ /* 0x002ee80000300800 */
[----:B------:R0:W-:Y:S04]  /*5e070*/  STL.64 [R1+0xd10], R2 ;  /* 0x000d100201007387 */ /* 0x0001e80000100a00 */
        /* <DEDUP_REMOVED lines=8> */
[----:B0-----:R-:W4:Y:S01]  /*5e100*/  LDL.LU R2, [R1+0xb04] ;  /* 0x000b040001027983 */ /* 0x001f220000300800 */
        /* <DEDUP_REMOVED lines=8> */
[----:B------:R-:W-:Y:S01]  /*5e190*/  STL.64 [R1+0xd18], R32 ;  /* 0x000d182001007387 */ /* 0x000fe20000100a00 */
[----:B------:R-:W-:-:S05]  /*5e1a0*/  F2FP.SATFINITE.E4M3.F32.PACK_AB_MERGE_C R22, R61, R22, RZ ;  /* 0x000000163d16723e */ /* 0x000fca00048070ff */
[----:B------:R0:W-:Y:S01]  /*5e1b0*/  STL [R1+0x2534], R22 ;  /* 0x0025341601007387 */ /* 0x0001e20000100800 */
[----:B------:R-:W-:-:S03]  /*5e1c0*/  F2FP.SATFINITE.E4M3.F32.PACK_AB_MERGE_C R31, R56, R60, RZ ;  /* 0x0000003c381f723e */ /* 0x000fc600048070ff */
[----:B0-----:R-:W4:Y:S04]  /*5e1d0*/  LDL.LU R22, [R1+0xae0] ;  /* 0x000ae00001167983 */ /* 0x001f280000300800 */
        /* <DEDUP_REMOVED lines=11> */
[----:B------:R-:W-:Y:S01]  /*5e290*/  STL.64 [R1+0xd08], R32 ;  /* 0x000d082001007387 */ /* 0x000fe20000100a00 */
[----:B--2---:R-:W-:Y:S02]  /*5e2a0*/  F2FP.SATFINITE.E4M3.F32.PACK_AB_MERGE_C R31, R55, R30, RZ ;  /* 0x0000001e371f723e */ /* 0x004fe400048070ff */
[----:B---3--:R-:W-:Y:S02]  /*5e2b0*/  F2FP.SATFINITE.E4M3.F32.PACK_AB_MERGE_C R30, R25, R24, RZ ;  /* 0x00000018191e723e */ /* 0x008fe400048070ff */
[----:B------:R-:W-:Y:S01]  /*5e2c0*/  IADD3 R24, P6, PT, R34, R17, RZ ;  /* 0x0000001122187210 */ /* 0x000fe20007fde0ff */
[----:B------:R-:W-:Y:S04]  /*5e2d0*/  STL [R1+0x25a8], R31 ;  /* 0x0025a81f01007387 */ /* 0x000fe80000100800 */
[----:B------:R-:W-:Y:S01]  /*5e2e0*/  IMAD.X R25, R20, 0x1, R18, P6 ;  /* 0x0000000114197824 */ /* 0x000fe200030e0612 */
[----:B------:R4:W-:Y:S04]  /*5e2f0*/  STL [R1+0x2500], R30 ;  /* 0x0025001e01007387 */ /* 0x0009e80000100800 */
[----:B------:R0:W-:Y:S01]  /*5e300*/  STL.64 [R1+0xd00], R24 ;  /* 0x000d001801007387 */ /* 0x0001e20000100a00 */
[----:B----4-:R-:W-:-:S02]  /*5e310*/  F2FP.SATFINITE.E4M3.F32.PACK_AB_MERGE_C R30, R26, R58, RZ ;  /* 0x0000003a1a1e723e */ /* 0x010fc400048070ff */
[----:B------:R-:W-:Y:S02]  /*5e320*/  F2FP.SATFINITE.E4M3.F32.PACK_AB_MERGE_C R26, R27, R52, RZ ;  /* 0x000000341b1a723e */ /* 0x000fe400048070ff */
[----:B0-----:R-:W-:Y:S01]  /*5e330*/  IADD3 R24, P6, PT, R34, R15, RZ ;  /* 0x0000000f22187210 */ /* 0x001fe20007fde0ff */
        /* <DEDUP_REMOVED lines=9> */
[----:B------:R0:W-:Y:S04]  /*5e3d0*/  STL [R1+0x2490], R2 ;  /* 0x0024900201007387 */ /* 0x0001e80000100800 */
[----:B------:R1:W-:Y:S01]  /*5e3e0*/  STL.64 [R1+0xcf8], R24 ;  /* 0x000cf81801007387 */ /* 0x0003e20000100a00 */
[----:B------:R-:W-:Y:S02]  /*5e3f0*/  F2FP.SATFINITE.E4M3.F32.PACK_AB_MERGE_C R0, R57, R0, RZ ;  /* 0x000000003900723e */ /* 0x000fe400048070ff */
[----:B0-----:R-:W-:-:S02]  /*5e400*/  F2FP.SATFINITE.E4M3.F32.PACK_AB_MERGE_C R2, R23, R21, RZ ;  /* 0x000000151702723e */ /* 0x001fc400048070ff */
[----:B-1----:R-:W-:-:S03]  /*5e410*/  IADD3 R24, P6, PT, R34, R9, RZ ;  /* 0x0000000922187210 */ /* 0x002fc60007fde0ff */
[----:B------:R-:W-:Y:S02]  /*5e420*/  STL [R1+0x25bc], R2 ;  /* 0x0025bc0201007387 */ /* 0x000fe40000100800 */
[----:B------:R-:W-:Y:S02]  /*5e430*/  IMAD.X R25, R20, 0x1, R8, P6 ;  /* 0x0000000114197824 */ /* 0x000fe400030e0608 */
[----:B------:R0:W-:Y:S04]  /*5e440*/  STL [R1+0x264c], R0 ;  /* 0x00264c0001007387 */ /* 0x0001e80000100800 */
[----:B------:R-:W2:Y:S04]  /*5e450*/  LDL.LU R21, [R1+0xad8] ;  /* 0x000ad80001157983 */ /* 0x000ea80000300800 */
[----:B------:R1:W-:Y:S01]  /*5e460*/  STL.64 [R1+0xce8], R24 ;  /* 0x000ce81801007387 */ /* 0x0003e20000100a00 */
[----:B0-----:R-:W-:-:S03]  /*5e470*/  F2FP.SATFINITE.E4M3.F32.PACK_AB_MERGE_C R0, R53, R3, RZ ;  /* 0x000000033500723e */ /* 0x001fc600048070ff */
[----:B------:R-:W2:Y:S04]  /*5e480*/  LDL.LU R23, [R1+0xadc] ;  /* 0x000adc0001177983 */ /* 0x000ea80000300800 */
[----:B------:R0:W-:Y:S01]  /*5e490*/  STL [R1+0x2648], R0 ;  /* 0x0026480001007387 */ /* 0x0001e20000100800 */
[----:B-1----:R-:W-:-:S05]  /*5e4a0*/  IADD3 R24, P6, PT, R34, R11, RZ ;  /* 0x0000000b22187210 */ /* 0x002fca0007fde0ff */
[----:B------:R-:W-:Y:S01]  /*5e4b0*/  IMAD.X R25, R20, 0x1, R10, P6 ;  /* 0x0000000114197824 */ /* 0x000fe200030e060a */
[----:B0-----:R-:W3:Y:S01]  /*5e4c0*/  LDL.LU R0, [R1+0xac0] ;  /* 0x000ac00001007983 */ /* 0x001ee20000300800 */
[----:B------:R-:W-:-:S03]  /*5e4d0*/  F2FP.SATFINITE.E4M3.F32.PACK_AB_MERGE_C R2, R61, R22, RZ ;  /* 0x000000163d02723e */ /* 0x000fc600048070ff */
[----:B------:R-:W3:Y:S04]  /*5e4e0*/  LDL.LU R57, [R1+0xac4] ;  /* 0x000ac40001397983 */ /* 0x000ee80000300800 */
[----:B------:R-:W4:Y:S04]  /*5e4f0*/  LDL.LU R3, [R1+0xac8] ;  /* 0x000ac80001037983 */ /* 0x000f280000300800 */
[----:B------:R-:W4:Y:S01]  /*5e500*/  LDL.LU R53, [R1+0xacc] ;  /* 0x000acc0001357983 */ /* 0x000f220000300800 */
[----:B------:R-:W-:-:S03]  /*5e510*/  F2FP.SATFINITE.E4M3.F32.PACK_AB_MERGE_C R22, R56, R60, RZ ;  /* 0x0000003c3816723e */ /* 0x000fc600048070ff */
[----:B------:R0:W-:Y:S04]  /*5e520*/  STL [R1+0x283c], R2 ;  /* 0x00283c0201007387 */ /* 0x0001e80000100800 */
[----:B------:R1:W-:Y:S01]  /*5e530*/  STL.64 [R1+0xce0], R24 ;  /* 0x000ce01801007387 */ /* 0x0003e20000100a00 */
[----:B0-----:R-:W-:Y:S02]  /*5e540*/  F2FP.SATFINITE.E4M3.F32.PACK_AB_MERGE_C R2, R50, R54, RZ ;  /* 0x000000363202723e */ /* 0x001fe400048070ff */
[----:B-1----:R-:W-:Y:S01]  /*5e550*/  IADD3 R24, P6, PT, R34, R12, RZ ;  /* 0x0000000c22187210 */ /* 0x002fe20007fde0ff */
[----:B------:R-:W-:Y:S04]  /*5e560*/  STL [R1+0x2838], R22 ;  /* 0x0028381601007387 */ /* 0x000fe80000100800 */
[----:B------:R-:W-:Y:S01]  /*5e570*/  IMAD.X R25, R20, 0x1, R5, P6 ;  /* 0x0000000114197824 */ /* 0x000fe200030e0605 */
[----:B------:R-:W-:Y:S04]  /*5e580*/  STL [R1+0x284c], R2 ;  /* 0x00284c0201007387 */ /* 0x000fe80000100800 */
[----:B------:R-:W4:Y:S04]  /*5e590*/  LDL.LU R30, [R1+0xab0] ;  /* 0x000ab000011e7983 */ /* 0x000f280000300800 */
[----:B------:R-:W4:Y:S04]  /*5e5a0*/  LDL.LU R55, [R1+0xab4] ;  /* 0x000ab40001377983 */ /* 0x000f280000300800 */
        /* <DEDUP_REMOVED lines=20> */
[----:B0-----:R-:W-:Y:S02]  /*5e6f0*/  IADD3 R32, P6, PT, R35, R16, RZ ;  /* 0x0000001023207210 */ /* 0x001fe40007fde0ff */
[----:B--2---:R-:W-:-:S05]  /*5e700*/  F2FP.SATFINITE.E4M3.F32.PACK_AB_MERGE_C R21, R23, R21, RZ ;  /* 0x000000151715723e */ /* 0x004fca00048070ff */
[----:B------:R0:W-:Y:S04]  /*5e710*/  STL [R1+0x2848], R21 ;  /* 0x0028481501007387 */ /* 0x0001e80000100800 */
[----:B0-----:R-:W2:Y:S01]  /*5e720*/  LDL.LU R21, [R1+0xa88] ;  /* 0x000a880001157983 */ /* 0x001ea20000300800 */
[----:B---3--:R-:W-:-:S05]  /*5e730*/  F2FP.SATFINITE.E4M3.F32.PACK_AB_MERGE_C R20, R57, R0, RZ ;  /* 0x000000003914723e */ /* 0x008fca00048070ff */
[----:B------:R0:W-:Y:S01]  /*5e740*/  STL [R1+0x286c], R20 ;  /* 0x00286c1401007387 */ /* 0x0001e20000100800 */
[----:B----4-:R-:W-:-:S03]  /*5e750*/  F2FP.SATFINITE.E4M3.F32.PACK_AB_MERGE_C R0, R53, R3, RZ ;  /* 0x000000033500723e */ /* 0x010fc600048070ff */
[----:B------:R-:W2:Y:S04]  /*5e760*/  LDL.LU R23, [R1+0xa8c] ;  /* 0x000a8c0001177983 */ /* 0x000ea80000300800 */
[----:B------:R1:W-:Y:S01]  /*5e770*/  STL [R1+0x2868], R0 ;  /* 0x0028680001007387 */ /* 0x0003e20000100800 */
[----:B0-----:R-:W-:-:S03]  /*5e780*/  SHF.R.S32.HI R20, RZ, 0x1f, R35 ;  /* 0x0000001fff147819 */ /* 0x001fc60000011423 */
[----:B-1----:R-:W3:Y:S04]  /*5e790*/  LDL.LU R0, [R1+0xa70] ;  /* 0x000a700001007983 */ /* 0x002ee80000300800 */
[----:B------:R-:W3:Y:S04]  /*5e7a0*/  LDL.LU R57, [R1+0xa74] ;  /* 0x000a740001397983 */ /* 0x000ee80000300800 */
[----:B------:R-:W4:Y:S04]  /*5e7b0*/  LDL.LU R3, [R1+0xa78] ;  /* 0x000a780001037983 */ /* 0x000f280000300800 */
[----:B------:R-:W4:Y:S01]  /*5e7c0*/  LDL.LU R53, [R1+0xa7c] ;  /* 0x000a7c0001357983 */ /* 0x000f220000300800 */
[----:B------:R-:W-:Y:S01]  /*5e7d0*/  IMAD.X R33, R20, 0x1, R19, P6 ;  /* 0x0000000114217824 */ /* 0x000fe200030e0613 */
[----:B------:R-:W-:-:S04]  /*5e7e0*/  F2FP.SATFINITE.E4M3.F32.PACK_AB_MERGE_C R31, R55, R30, RZ ;  /* 0x0000001e371f723e */ /* 0x000fc800048070ff */
[----:B------:R-:W-:Y:S04]  /*5e7f0*/  STL.64 [R1+0xcc8], R32 ;  /* 0x000cc82001007387 */ /* 0x000fe80000100a00 */
[----:B------:R-:W-:Y:S01]  /*5e800*/  STL [R1+0x2884], R31 ;  /* 0x0028841f01007387 */ /* 0x000fe20000100800 */
[----:B------:R-:W-:Y:S02]  /*5e810*/  F2FP.SATFINITE.E4M3.F32.PACK_AB_MERGE_C R30, R25, R24, RZ ;  /* 0x00000018191e723e */ /* 0x000fe400048070ff */
[----:B------:R-:W-:-:S05]  /*5e820*/  IADD3 R24, P6, PT, R35, R17, RZ ;  /* 0x0000001123187210 */ /* 0x000fca0007fde0ff */
[----:B------:R-:W-:Y:S01]  /*5e830*/  IMAD.X R25, R20, 0x1, R18, P6 ;  /* 0x0000000114197824 */ /* 0x000fe200030e0612 */
[----:B------:R0:W-:Y:S04]  /*5e840*/  STL [R1+0x2880], R30 ;  /* 0x0028801e01007387 */ /* 0x0001e80000100800 */
[----:B------:R1:W-:Y:S01]  /*5e850*/  STL.64 [R1+0xcc0], R24 ;  /* 0x000cc01801007387 */ /* 0x0003e20000100a00 */
[----:B0-----:R-:W-:Y:S02]  /*5e860*/  F2FP.SATFINITE.E4M3.F32.PACK_AB_MERGE_C R30, R26, R58, RZ ;  /* 0x0000003a1a1e723e */ /* 0x001fe400048070ff */
        /* <DEDUP_REMOVED lines=30> */
[----:B--2---:R-:W-:-:S05]  /*5ea50*/  F2FP.SATFINITE.E4M3.F32.PACK_AB_MERGE_C R2, R23, R21, RZ ;  /* 0x000000151702723e */ /* 0x004fca00048070ff */
[----:B------:R0:W-:Y:S04]  /*5ea60*/  STL [R1+0xfac], R2 ;  /* 0x000fac0201007387 */ /* 0x0001e80000100800 */
[----:B------:R1:W-:Y:S01]  /*5ea70*/  STL.64 [R1+0xca0], R24 ;  /* 0x000ca01801007387 */ /* 0x0003e20000100a00 */
[----:B0-----:R-:W-:Y:S02]  /*5ea80*/  IADD3 R2, P6, PT, R35, R12, RZ ;  /* 0x0000000c23027210 */ /* 0x001fe40007fde0ff */
[----:B---3--:R-:W-:Y:S02]  /*5ea90*/  F2FP.SATFINITE.E4M3.F32.PACK_AB_MERGE_C R21, R57, R0, RZ ;  /* 0x000000003915723e */ /* 0x008fe400048070ff */
        /* <DEDUP_REMOVED lines=64> */
[----:B0-----:R-:W-:Y:S02]  /*5eea0*/  F2FP.SATFINITE.E4M3.F32.PACK_AB_MERGE_C R2, R23, R21, RZ ;  /* 0x000000151702723e */ /* 0x001fe400048070ff */
[----:B-1----:R-:W-:-:S03]  /*5eeb0*/  IADD3 R24, P6, PT, R36, R9, RZ ;  /* 0x0000000924187210 */ /* 0x002fc60007fde0ff */
[----:B------:R-:W-:Y:S02]  /*5eec0*/  STL [R1+0x2b0], R2 ;  /* 0x0002b00201007387 */ /* 0x000fe40000100800 */
[----:B------:R-:W-:Y:S02]  /*5eed0*/  IMAD.X R25, R20, 0x1, R8, P6 ;  /* 0x0000000114197824 */ /* 0x000fe400030e0608 */
[----:B------:R0:W-:Y:S04]  /*5eee0*/  STL [R1+0x2a4], R0 ;  /* 0x0002a40001007387 */ /* 0x0001e80000100800 */
[----:B------:R-:W2:Y:S01]  /*5eef0*/  LDL.LU R21, [R1+0x9f8] ;  /* 0x0009f80001157983 */ /* 0x000ea20000300800 */
[----:B0-----:R-:W-:-:S03]  /*5ef00*/  F2FP.SATFINITE.E4M3.F32.PACK_AB_MERGE_C R0, R53, R3, RZ ;  /* 0x000000033500723e */ /* 0x001fc600048070ff */
[----:B------:R0:W-:Y:S04]  /*5ef10*/  STL.64 [R1+0xc68], R24 ;  /* 0x000c681801007387 */ /* 0x0001e80000100a00 */
[----:B------:R1:W-:Y:S04]  /*5ef20*/  STL [R1+0x2a0], R0 ;  /* 0x0002a00001007387 */ /* 0x0003e80000100800 */
[----:B------:R-:W2:Y:S01]  /*5ef30*/  LDL.LU R23, [R1+0x9fc] ;  /* 0x0009fc0001177983 */ /* 0x000ea20000300800 */
[----:B0-----:R-:W-:-:S03]  /*5ef40*/  IADD3 R24, P6, PT, R36, R11, RZ ;  /* 0x0000000b24187210 */ /* 0x001fc60007fde0ff */
[----:B-1----:R-:W3:Y:S04]  /*5ef50*/  LDL.LU R0, [R1+0x9e0] ;  /* 0x0009e00001007983 */ /* 0x002ee80000300800 */
[----:B------:R-:W3:Y:S01]  /*5ef60*/  LDL.LU R57, [R1+0x9e4] ;  /* 0x0009e40001397983 */ /* 0x000ee20000300800 */
[----:B------:R-:W-:-:S03]  /*5ef70*/  IMAD.X R25, R20, 0x1, R10, P6 ;  /* 0x0000000114197824 */ /* 0x000fc600030e060a */
[----:B------:R-:W4:Y:S01]  /*5ef80*/  LDL.LU R3, [R1+0x9e8] ;  /* 0x0009e80001037983 */ /* 0x000f220000300800 */
[----:B------:R-:W-:-:S03]  /*5ef90*/  F2FP.SATFINITE.E4M3.F32.PACK_AB_MERGE_C R2, R61, R22, RZ ;  /* 0x000000163d02723e */ /* 0x000fc600048070ff */
[----:B------:R-:W4:Y:S04]  /*5efa0*/  LDL.LU R53, [R1+0x9ec] ;  /* 0x0009ec0001357983 */ /* 0x000f280000300800 */
[----:B------:R0:W-:Y:S04]  /*5efb0*/  STL [R1+0x2574], R2 ;  /* 0x0025740201007387 */ /* 0x0001e80000100800 */
[----:B------:R1:W-:Y:S01]  /*5efc0*/  STL.64 [R1+0xc60], R24 ;  /* 0x000c601801007387 */ /* 0x0003e20000100a00 */
[----:B------:R-:W-:Y:S02]  /*5efd0*/  F2FP.SATFINITE.E4M3.F32.PACK_AB_MERGE_C R22, R56, R60, RZ ;  /* 0x0000003c3816723e */ /* 0x000fe400048070ff */
[----:B0-----:R-:W-:-:S02]  /*5efe0*/  F2FP.SATFINITE.E4M3.F32.PACK_AB_MERGE_C R2, R50, R54, RZ ;  /* 0x000000363202723e */ /* 0x001fc400048070ff */
        /* <DEDUP_REMOVED lines=28> */
[----:B------:R0:W-:Y:S01]  /*5f1b0*/  STL [R1+0x2714], R21 ;  /* 0x0027141501007387 */ /* 0x0001e20000100800 */
[----:B---3--:R-:W-:-:S03]  /*5f1c0*/  F2FP.SATFINITE.E4M3.F32.PACK_AB_MERGE_C R20, R57, R0, RZ ;  /* 0x000000003914723e */ /* 0x008fc600048070ff */
[----:B0-----:R-:W2:Y:S01]  /*5f1d0*/  LDL.LU R21, [R1+0x298] ;  /* 0x0002980001157983 */ /* 0x001ea20000300800 */
[----:B----4-:R-:W-:-:S03]  /*5f1e0*/  F2FP.SATFINITE.E4M3.F32.PACK_AB_MERGE_C R0, R53, R3, RZ ;  /* 0x000000033500723e */ /* 0x010fc600048070ff */
[----:B------:R0:W-:Y:S04]  /*5f1f0*/  STL [R1+0x26c0], R20 ;  /* 0x0026c01401007387 */ /* 0x0001e80000100800 */
        /* <DEDUP_REMOVED lines=21> */
[----:B------:R0:W-:Y:S01]  /*5f350*/  STL [R1+0x2624], R26 ;  /* 0x0026241a01007387 */ /* 0x0001e20000100800 */
[----:B------:R-:W-:-:S03]  /*5f360*/  F2FP.SATFINITE.E4M3.F32.PACK_AB_MERGE_C R2, R2, R29, RZ ;  /* 0x0000001d0202723e */ /* 0x000fc600048070ff */
[----:B------:R1:W-:Y:S01]  /*5f370*/  STL.64 [R1+0xc38], R24 ;  /* 0x000c381801007387 */ /* 0x0003e20000100a00 */
[----:B0-----:R-:W-:Y:S02]  /*5f380*/  F2FP.SATFINITE.E4M3.F32.PACK_AB_MERGE_C R26, R28, R59, RZ ;  /* 0x0000003b1c1a723e */ /* 0x001fe400048070ff */
[----:B-1----:R-:W-:-:S03]  /*5f390*/  IADD3 R24, P6, PT, R37, R14, RZ ;  /* 0x0000000e25187210 */ /* 0x002fc60007fde0ff */
[----:B------:R-:W-:Y:S01]  /*5f3a0*/  STL [R1+0x214], R26 ;  /* 0x0002141a01007387 */ /* 0x000fe20000100800 */
[----:B------:R-:W-:Y:S01]  /*5f3b0*/  F2FP.SATFINITE.E4M3.F32.PACK_AB_MERGE_C R22, R61, R22, RZ ;  /* 0x000000163d16723e */ /* 0x000fe200048070ff */
[----:B------:R-:W-:Y:S02]  /*5f3c0*/  IMAD.X R25, R20, 0x1, R7, P6 ;  /* 0x0000000114197824 */ /* 0x000fe400030e0607 */
[----:B------:R0:W-:Y:S04]  /*5f3d0*/  STL [R1+0x21c], R2 ;  /* 0x00021c0201007387 */ /* 0x0001e80000100800 */
[----:B------:R-:W-:Y:S01]  /*5f3e0*/  STL.64 [R1+0xc30], R24 ;  /* 0x000c301801007387 */ /* 0x000fe20000100a00 */
[----:B0-----:R-:W-:-:S03]  /*5f3f0*/  F2FP.SATFINITE.E4M3.F32.PACK_AB_MERGE_C R2, R56, R60, RZ ;  /* 0x0000003c3802723e */ /* 0x001fc600048070ff */
[----:B------:R-:W-:Y:S04]  /*5f400*/  STL [R1+0x1e8], R22 ;  /* 0x0001e81601007387 */ /* 0x000fe80000100800 */
[----:B------:R0:W-:Y:S02]  /*5f410*/  STL [R1+0x200], R2 ;  /* 0x0002000201007387 */ /* 0x0001e40000100800 */
[----:B0-----:R-:W-:Y:S02]  /*5f420*/  F2FP.SATFINITE.E4M3.F32.PACK_AB_MERGE_C R2, R50, R54, RZ ;  /* 0x000000363202723e */ /* 0x001fe400048070ff */
[----:B------:R-:W4:Y:S04]  /*5f430*/  LDL.LU R54, [R1+0x980] ;  /* 0x0009800001367983 */ /* 0x000f280000300800 */
[----:B------:R-:W4:Y:S01]  /*5f440*/  LDL.LU R50, [R1+0x984] ;  /* 0x0009840001327983 */ /* 0x000f220000300800 */
[----:B------:R-:W-:-:S05]  /*5f450*/  IADD3 R24, P6, PT, R37, R9, RZ ;  /* 0x0000000925187210 */ /* 0x000fca0007fde0ff */
[----:B------:R-:W-:-:S05]  /*5f460*/  IMAD.X R25, R20, 0x1, R8, P6 ;  /* 0x0000000114197824 */ /* 0x000fca00030e0608 */
[----:B------:R0:W-:Y:S04]  /*5f470*/  STL.64 [R1+0xc28], R24 ;  /* 0x000c281801007387 */ /* 0x0001e80000100a00 */
        /* <DEDUP_REMOVED lines=15> */
[----:B------:R0:W-:Y:S04]  /*5f570*/  STL [R1+0xfa8], R0 ;  /* 0x000fa80001007387 */ /* 0x0001e80000100800 */
        /* <DEDUP_REMOVED lines=14> */
[----:B0-----:R-:W4:Y:S04]  /*5f660*/  LDL.LU R0, [R1+0x948] ;  /* 0x0009480001007983 */ /* 0x001f280000300800 */
[----:B------:R-:W4:Y:S01]  /*5f670*/  LDL.LU R57, [R1+0x94c] ;  /* 0x00094c0001397983 */ /* 0x000f220000300800 */
[----:B------:R-:W-:-:S03]  /*5f680*/  IMAD.X R33, R20, 0x1, R4, P6 ;  /* 0x0000000114217824 */ /* 0x000fc600030e0604 */
[----:B-1----:R-:W4:Y:S04]  /*5f690*/  LDL.LU R3, [R1+0x930] ;  /* 0x0009300001037983 */ /* 0x002f280000300800 */
[----:B------:R-:W4:Y:S01]  /*5f6a0*/  LDL.LU R53, [R1+0x934] ;  /* 0x0009340001357983 */ /* 0x000f220000300800 */
[----:B------:R-:W-:-:S03]  /*5f6b0*/  F2FP.SATFINITE.E4M3.F32.PACK_AB_MERGE_C R2, R50, R54, RZ ;  /* 0x000000363202723e */ /* 0x000fc600048070ff */
[----:B------:R-:W4:Y:S04]  /*5f6c0*/  LDL.LU R54, [R1+0x938] ;  /* 0x0009380001367983 */ /* 0x000f280000300800 */
[----:B------:R0:W-:Y:S04]  /*5f6d0*/  STL.64 [R1+0xc18], R32 ;  /* 0x000c182001007387 */ /* 0x0001e80000100a00 */
[----:B------:R1:W-:Y:S04]  /*5f6e0*/  STL [R1+0xf2c], R2 ;  /* 0x000f2c0201007387 */ /* 0x0003e80000100800 */
[----:B------:R-:W4:Y:S01]  /*5f6f0*/  LDL.LU R50, [R1+0x93c] ;  /* 0x00093c0001327983 */ /* 0x000f220000300800 */
[----:B------:R-:W-:-:S02]  /*5f700*/  SHF.R.S32.HI R20, RZ, 0x1f, R38 ;  /* 0x0000001fff147819 */ /* 0x000fc40000011426 */
[----:B0-----:R-:W-:Y:S02]  /*5f710*/  IADD3 R32, P6, PT, R38, R16, RZ ;  /* 0x0000001026207210 */ /* 0x001fe40007fde0ff */
[----:B------:R-:W-:-:S03]  /*5f720*/  F2FP.SATFINITE.E4M3.F32.PACK_AB_MERGE_C R21, R61, R22, RZ ;  /* 0x000000163d15723e */ /* 0x000fc600048070ff */
[----:B------:R-:W-:Y:S01]  /*5f730*/  IMAD.X R33, R20, 0x1, R19, P6 ;  /* 0x0000000114217824 */ /* 0x000fe200030e0613 */
[----:B-1----:R-:W-:Y:S01]  /*5f740*/  F2FP.SATFINITE.E4M3.F32.PACK_AB_MERGE_C R2, R56, R60, RZ ;  /* 0x0000003c3802723e */ /* 0x002fe200048070ff */
[----:B------:R-:W-:Y:S04]  /*5f750*/  STL [R1+0xf4c], R21 ;  /* 0x000f4c1501007387 */ /* 0x000fe80000100800 */
[----:B------:R0:W-:Y:S04]  /*5f760*/  STL [R1+0x2e0], R2 ;  /* 0x0002e00201007387 */ /* 0x0001e80000100800 */
[----:B0-----:R-:W4:Y:S04]  /*5f770*/  LDL.LU R2, [R1+0x920] ;  /* 0x0009200001027983 */ /* 0x001f280000300800 */
[----:B------:R-:W4:Y:S04]  /*5f780*/  LDL.LU R21, [R1+0x924] ;  /* 0x0009240001157983 */ /* 0x000f280000300800 */
[----:B------:R-:W4:Y:S04]  /*5f790*/  LDL.LU R22, [R1+0x928] ;  /* 0x0009280001167983 */ /* 0x000f280000300800 */
[----:B------:R-:W-:Y:S04]  /*5f7a0*/  STL.64 [R1+0xbf8], R32 ;  /* 0x000bf82001007387 */ /* 0x000fe80000100a00 */
[----:B------:R-:W4:Y:S04]  /*5f7b0*/  LDL.LU R61, [R1+0x92c] ;  /* 0x00092c00013d7983 */ /* 0x000f280000300800 */
[----:B------:R-:W4:Y:S04]  /*5f7c0*/  LDL.LU R60, [R1+0x910] ;  /* 0x00091000013c7983 */ /* 0x000f280000300800 */
[----:B------:R-:W4:Y:S01]  /*5f7d0*/  LDL.LU R56, [R1+0x914] ;  /* 0x0009140001387983 */ /* 0x000f220000300800 */
[----:B--2---:R-:W-:-:S02]  /*5f7e0*/  F2FP.SATFINITE.E4M3.F32.PACK_AB_MERGE_C R31, R55, R30, RZ ;  /* 0x0000001e371f723e */ /* 0x004fc400048070ff */
        /* <DEDUP_REMOVED lines=15> */
[----:B------:R-:W-:Y:S02]  /*5f8e0*/  F2FP.SATFINITE.E4M3.F32.PACK_AB_MERGE_C R57, R57, R0, RZ ;  /* 0x000000003939723e */ /* 0x000fe400048070ff */
[----:B-1----:R-:W-:Y:S01]  /*5f8f0*/  IADD3 R24, P6, PT, R38, R14, RZ ;  /* 0x0000000e26187210 */ /* 0x002fe20007fde0ff */
[----:B------:R-:W-:Y:S04]  /*5f900*/  STL [R1+0x2b8], R26 ;  /* 0x0002b81a01007387 */ /* 0x000fe80000100800 */
[----:B------:R-:W-:Y:S01]  /*5f910*/  IMAD.X R25, R20, 0x1, R7, P6 ;  /* 0x0000000114197824 */ /* 0x000fe200030e0607 */
[----:B------:R-:W-:Y:S04]  /*5f920*/  STL [R1+0x298], R23 ;  /* 0x0002981701007387 */ /* 0x000fe80000100800 */
[----:B------:R-:W-:Y:S04]  /*5f930*/  STL [R1+0x2d74], R57 ;  /* 0x002d743901007387 */ /* 0x000fe80000100800 */
[----:B------:R0:W-:Y:S01]  /*5f940*/  STL.64 [R1+0xc08], R24 ;  /* 0x000c081801007387 */ /* 0x0001e20000100a00 */
[----:B------:R-:W-:-:S02]  /*5f950*/  F2FP.SATFINITE.E4M3.F32.PACK_AB_MERGE_C R58, R53, R3, RZ ;  /* 0x00000003353a723e */ /* 0x000fc400048070ff */
[----:B0-----:R-:W-:-:S03]  /*5f960*/  IADD3 R24, P6, PT, R38, R9, RZ ;  /* 0x0000000926187210 */ /* 0x001fc60007fde0ff */
[----:B------:R-:W-:Y:S02]  /*5f970*/  STL [R1+0x2d88], R58 ;  /* 0x002d883a01007387 */ /* 0x000fe40000100800 */
[----:B------:R-:W-:Y:S02]  /*5f980*/  IMAD.X R25, R20, 0x1, R8, P6 ;  /* 0x0000000114197824 */ /* 0x000fe400030e0608 */
[----:B------:R-:W2:Y:S04]  /*5f990*/  LDL.LU R23, [R1+0x918] ;  /* 0x0009180001177983 */ /* 0x000ea80000300800 */
[----:B------:R-:W-:Y:S04]  /*5f9a0*/  STL.64 [R1+0xc00], R24 ;  /* 0x000c001801007387 */ /* 0x000fe80000100a00 */
[----:B------:R-:W2:Y:S01]  /*5f9b0*/  LDL.LU R0, [R1+0x91c] ;  /* 0x00091c0001007983 */ /* 0x000ea20000300800 */
[----:B------:R-:W-:-:S05]  /*5f9c0*/  F2FP.SATFINITE.E4M3.F32.PACK_AB_MERGE_C R3, R50, R54, RZ ;  /* 0x000000363203723e */ /* 0x000fca00048070ff */
[----:B------:R0:W-:Y:S04]  /*5f9d0*/  STL [R1+0x294], R3 ;  /* 0x0002940301007387 */ /* 0x0001e80000100800 */
[----:B0-----:R-:W3:Y:S04]  /*5f9e0*/  LDL.LU R3, [R1+0x900] ;  /* 0x0009000001037983 */ /* 0x001ee80000300800 */
[----:B------:R-:W3:Y:S04]  /*5f9f0*/  LDL.LU R53, [R1+0x904] ;  /* 0x0009040001357983 */ /* 0x000ee80000300800 */
[----:B------:R-:W4:Y:S04]  /*5fa00*/  LDL.LU R54, [R1+0x908] ;  /* 0x0009080001367983 */ /* 0x000f280000300800 */
[----:B------:R-:W4:Y:S01]  /*5fa10*/  LDL.LU R50, [R1+0x90c] ;  /* 0x00090c0001327983 */ /* 0x000f220000300800 */
[----:B------:R-:W-:-:S05]  /*5fa20*/  IADD3 R24, P6, PT, R38, R11, RZ ;  /* 0x0000000b26187210 */ /* 0x000fca0007fde0ff */
[----:B------:R-:W-:Y:S01]  /*5fa30*/  IMAD.X R25, R20, 0x1, R10, P6 ;  /* 0x0000000114197824 */ /* 0x000fe200030e060a */
[----:B------:R-:W-:-:S05]  /*5fa40*/  F2FP.SATFINITE.E4M3.F32.PACK_AB_MERGE_C R2, R21, R2, RZ ;  /* 0x000000021502723e */ /* 0x000fca00048070ff */
[----:B------:R0:W-:Y:S04]  /*5fa50*/  STL [R1+0x208], R2 ;  /* 0x0002080201007387 */ /* 0x0001e80000100800 */
[----:B------:R1:W-:Y:S01]  /*5fa60*/  STL.64 [R1+0xbe8], R24 ;  /* 0x000be81801007387 */ /* 0x0003e20000100a00 */
[----:B------:R-:W-:Y:S02]  /*5fa70*/  F2FP.SATFINITE.E4M3.F32.PACK_AB_MERGE_C R21, R61, R22, RZ ;  /* 0x000000163d15723e */ /* 0x000fe400048070ff */
[----:B0-----:R-:W-:Y:S02]  /*5fa80*/  F2FP.SATFINITE.E4M3.F32.PACK_AB_MERGE_C R2, R56, R60, RZ ;  /* 0x0000003c3802723e */ /* 0x001fe400048070ff */
[----:B-1----:R-:W-:Y:S01]  /*5fa90*/  IADD3 R24, P6, PT, R38, R12, RZ ;  /* 0x0000000c26187210 */ /* 0x002fe20007fde0ff */
[----:B------:R-:W-:Y:S04]  /*5faa0*/  STL [R1+0x204], R21 ;  /* 0x0002041501007387 */ /* 0x000fe80000100800 */
[----:B------:R-:W-:Y:S01]  /*5fab0*/  IMAD.X R25, R20, 0x1, R5, P6 ;  /* 0x0000000114197824 */ /* 0x000fe200030e0605 */
[----:B------:R-:W-:Y:S04]  /*5fac0*/  STL [R1+0x253c], R2 ;  /* 0x00253c0201007387 */ /* 0x000fe80000100800 */
[----:B------:R-:W4:Y:S04]  /*5fad0*/  LDL.LU R32, [R1+0x8f0] ;  /* 0x0008f00001207983 */ /* 0x000f280000300800 */
[----:B------:R-:W4:Y:S04]  /*5fae0*/  LDL.LU R31, [R1+0x8f4] ;  /* 0x0008f400011f7983 */ /* 0x000f280000300800 */
[----:B------:R-:W4:Y:S04]  /*5faf0*/  LDL.LU R30, [R1+0x8f8] ;  /* 0x0008f800011e7983 */ /* 0x000f280000300800 */
[----:B------:R0:W-:Y:S04]  /*5fb00*/  STL.64 [R1+0xbe0], R24 ;  /* 0x000be01801007387 */ /* 0x0001e80000100a00 */
[----:B------:R-:W4:Y:S04]  /*5fb10*/  LDL.LU R55, [R1+0x8fc] ;  /* 0x0008fc0001377983 */ /* 0x000f280000300800 */
        /* <DEDUP_REMOVED lines=16> */
[----:B------:R-:W-:Y:S01]  /*5fc20*/  STL.64 [R1+0xbd0], R34 ;  /* 0x000bd02201007387 */ /* 0x000fe20000100a00 */
[----:B--2---:R-:W-:-:S05]  /*5fc30*/  F2FP.SATFINITE.E4M3.F32.PACK_AB_MERGE_C R20, R0, R23, RZ ;  /* 0x000000170014723e */ /* 0x004fca00048070ff */
[----:B------:R-:W-:Y:S04]  /*5fc40*/  STL [R1+0x2540], R20 ;  /* 0x0025401401007387 */ /* 0x000fe80000100800 */
[----:B------:R-:W2:Y:S01]  /*5fc50*/  LDL.LU R23, [R1+0x8b8] ;  /* 0x0008b80001177983 */ /* 0x000ea20000300800 */
[----:B---3--:R-:W-:-:S05]  /*5fc60*/  F2FP.SATFINITE.E4M3.F32.PACK_AB_MERGE_C R0, R53, R3, RZ ;  /* 0x000000033500723e */ /* 0x008fca00048070ff */
[----:B------:R0:W-:Y:S01]  /*5fc70*/  STL [R1+0x26f0], R0 ;  /* 0x0026f00001007387 */ /* 0x0001e20000100800 */
[----:B----4-:R-:W-:-:S03]  /*5fc80*/  F2FP.SATFINITE.E4M3.F32.PACK_AB_MERGE_C R3, R50, R54, RZ ;  /* 0x000000363203723e */ /* 0x010fc600048070ff */
[----:B0-----:R-:W2:Y:S04]  /*5fc90*/  LDL.LU R0, [R1+0x8bc] ;  /* 0x0008bc0001007983 */ /* 0x001ea80000300800 */
[----:B------:R0:W-:Y:S04]  /*5fca0*/  STL [R1+0x26f8], R3 ;  /* 0x0026f80301007387 */ /* 0x0001e80000100800 */
[----:B0-----:R-:W3:Y:S04]  /*5fcb0*/  LDL.LU R3, [R1+0x280] ;  /* 0x0002800001037983 */ /* 0x001ee80000300800 */
[----:B------:R-:W3:Y:S04]  /*5fcc0*/  LDL.LU R53, [R1+0x284] ;  /* 0x0002840001357983 */ /* 0x000ee80000300800 */
[----:B------:R-:W4:Y:S04]  /*5fcd0*/  LDL.LU R54, [R1+0x288] ;  /* 0x0002880001367983 */ /* 0x000f280000300800 */
[----:B------:R-:W4:Y:S01]  /*5fce0*/  LDL.LU R50, [R1+0x28c] ;  /* 0x00028c0001327983 */ /* 0x000f220000300800 */
[----:B------:R-:W-:-:S02]  /*5fcf0*/  SHF.R.S32.HI R20, RZ, 0x1f, R39 ;  /* 0x0000001fff147819 */ /* 0x000fc40000011427 */
[----:B------:R-:W-:-:S05]  /*5fd00*/  IADD3 R34, P6, PT, R39, R16, RZ ;  /* 0x0000001027227210 */ /* 0x000fca0007fde0ff */
[----:B------:R-:W-:Y:S01]  /*5fd10*/  IMAD.X R35, R20, 0x1, R19, P6 ;  /* 0x0000000114237824 */ /* 0x000fe200030e0613 */
[----:B------:R-:W-:-:S04]  /*5fd20*/  F2FP.SATFINITE.E4M3.F32.PACK_AB_MERGE_C R33, R31, R32, RZ ;  /* 0x000000201f21723e */ /* 0x000fc800048070ff */
[----:B------:R-:W-:Y:S01]  /*5fd30*/  STL.64 [R1+0xbc8], R34 ;  /* 0x000bc82201007387 */ /* 0x000fe20000100a00 */
[----:B------:R-:W-:Y:S02]  /*5fd40*/  F2FP.SATFINITE.E4M3.F32.PACK_AB_MERGE_C R32, R55, R30, RZ ;  /* 0x0000001e3720723e */ /* 0x000fe400048070ff */
[----:B------:R-:W-:Y:S01]  /*5fd50*/  IADD3 R30, P6, PT, R39, R17, RZ ;  /* 0x00000011271e7210 */ /* 0x000fe20007fde0ff */
[----:B------:R-:W-:Y:S04]  /*5fd60*/  STL [R1+0x2698], R33 ;  /* 0x0026982101007387 */ /* 0x000fe80000100800 */
[----:B------:R-:W-:Y:S01]  /*5fd70*/  IMAD.X R31, R20, 0x1, R18, P6 ;  /* 0x00000001141f7824 */ /* 0x000fe200030e0612 */
[----:B------:R-:W-:Y:S04]  /*5fd80*/  STL [R1+0x26a0], R32 ;  /* 0x0026a02001007387 */ /* 0x000fe80000100800 */
[----:B------:R0:W-:Y:S02]  /*5fd90*/  STL.64 [R1+0xbc0], R30 ;  /* 0x000bc01e01007387 */ /* 0x0001e40000100a00 */
[----:B0-----:R-:W-:-:S02]  /*5fda0*/  F2FP.SATFINITE.E4M3.F32.PACK_AB_MERGE_C R30, R25, R24, RZ ;  /* 0x00000018191e723e */ /* 0x001fc400048070ff */
[----:B------:R-:W-:Y:S02]  /*5fdb0*/  IADD3 R24, P6, PT, R39, R15, RZ ;  /* 0x0000000f27187210 */ /* 0x000fe40007fde0ff */
[----:B------:R-:W-:-:S03]  /*5fdc0*/  F2FP.SATFINITE.E4M3.F32.PACK_AB_MERGE_C R26, R52, R26, RZ ;  /* 0x0000001a341a723e */ /* 0x000fc600048070ff */
[----:B------:R-:W-:Y:S01]  /*5fdd0*/  IMAD.X R25, R20, 0x1, R13, P6 ;  /* 0x0000000114197824 */ /* 0x000fe200030e060d */
[----:B------:R-:W-:Y:S04]  /*5fde0*/  STL [R1+0x2658], R30 ;  /* 0x0026581e01007387 */ /* 0x000fe80000100800 */
[----:B------:R0:W-:Y:S04]  /*5fdf0*/  STL [R1+0x2670], R26 ;  /* 0x0026701a01007387 */ /* 0x0001e80000100800 */
[----:B------:R1:W-:Y:S01]  /*5fe00*/  STL.64 [R1+0xbb8], R24 ;  /* 0x000bb81801007387 */ /* 0x0003e20000100a00 */
[----:B------:R-:W-:-:S02]  /*5fe10*/  F2FP.SATFINITE.E4M3.F32.PACK_AB_MERGE_C R27, R59, R27, RZ ;  /* 0x0000001b3b1b723e */ /* 0x000fc400048070ff */
[----:B0-----:R-:W-:Y:S02]  /*5fe20*/  F2FP.SATFINITE.E4M3.F32.PACK_AB_MERGE_C R26, R29, R28, RZ ;  /* 0x0000001c1d1a723e */ /* 0x001fe400048070ff */
[----:B-1----:R-:W-:Y:S01]  /*5fe30*/  IADD3 R24, P6, PT, R39, R14, RZ ;  /* 0x0000000e27187210 */ /* 0x002fe20007fde0ff */
[----:B------:R-:W-:Y:S04]  /*5fe40*/  STL [R1+0x2610], R27 ;  /* 0x0026101b01007387 */ /* 0x000fe80000100800 */
[----:B------:R-:W-:Y:S01]  /*5fe50*/  IMAD.X R25, R20, 0x1, R7, P6 ;  /* 0x0000000114197824 */ /* 0x000fe200030e0607 */
[----:B------:R-:W-:Y:S01]  /*5fe60*/  STL [R1+0x2618], R26 ;  /* 0x0026181a01007387 */ /* 0x000fe20000100800 */
[----:B------:R-:W-:Y:S02]  /*5fe70*/  F2FP.SATFINITE.E4M3.F32.PACK_AB_MERGE_C R21, R21, R2, RZ ;  /* 0x000000021515723e */ /* 0x000fe400048070ff */
[----:B------:R-:W-:Y:S01]  /*5fe80*/  F2FP.SATFINITE.E4M3.F32.PACK_AB_MERGE_C R2, R61, R22, RZ ;  /* 0x000000163d02723e */ /* 0x000fe200048070ff */
[----:B------:R0:W-:Y:S04]  /*5fe90*/  STL.64 [R1+0xbb0], R24 ;  /* 0x000bb01801007387 */ /* 0x0001e80000100a00 */
[----:B------:R-:W-:Y:S01]  /*5fea0*/  STL [R1+0x194], R21 ;  /* 0x0001941501007387 */ /* 0x000fe20000100800 */
[----:B0-----:R-:W-:-:S03]  /*5feb0*/  IADD3 R24, P6, PT, R39, R9, RZ ;  /* 0x0000000927187210 */ /* 0x001fc60007fde0ff */
[----:B------:R0:W-:Y:S02]  /*5fec0*/  STL [R1+0x2528], R2 ;  /* 0x0025280201007387 */ /* 0x0001e40000100800 */
[----:B------:R-:W-:Y:S02]  /*5fed0*/  IMAD.X R25, R20, 0x1, R8, P6 ;  /* 0x0000000114197824 */ /* 0x000fe400030e0608 */
[----:B------:R-:W4:Y:S01]  /*5fee0*/  LDL.LU R32, [R1+0x8a0] ;  /* 0x0008a00001207983 */ /* 0x000f220000300800 */
[----:B0-----:R-:W-:-:S03]  /*5fef0*/  F2FP.SATFINITE.E4M3.F32.PACK_AB_MERGE_C R2, R56, R60, RZ ;  /* 0x0000003c3802723e */ /* 0x001fc600048070ff */
[----:B------:R-:W-:Y:S04]  /*5ff00*/  STL.64 [R1+0xba8], R24 ;  /* 0x000ba81801007387 */ /* 0x000fe80000100a00 */
[----:B------:R-:W-:Y:S04]  /*5ff10*/  STL [R1+0x158], R2 ;  /* 0x0001580201007387 */ /* 0x000fe80000100800 */
[----:B------:R-:W4:Y:S04]  /*5ff20*/  LDL.LU R31, [R1+0x8a4] ;  /* 0x0008a400011f7983 */ /* 0x000f280000300800 */
[----:B------:R-:W4:Y:S04]  /*5ff30*/  LDL.LU R30, [R1+0x8a8] ;  /* 0x0008a800011e7983 */ /* 0x000f280000300800 */
[----:B------:R-:W4:Y:S04]  /*5ff40*/  LDL.LU R61, [R1+0x8ac] ;  /* 0x0008ac00013d7983 */ /* 0x000f280000300800 */
[----:B------:R-:W4:Y:S04]  /*5ff50*/  LDL.LU R60, [R1+0x890] ;  /* 0x00089000013c7983 */ /* 0x000f280000300800 */
[----:B------:R-:W4:Y:S01]  /*5ff60*/  LDL.LU R56, [R1+0x894] ;  /* 0x0008940001387983 */ /* 0x000f220000300800 */
[----:B------:R-:W-:-:S02]  /*5ff70*/  IADD3 R22, P6, PT, R39, R11, RZ ;  /* 0x0000000b27167210 */ /* 0x000fc40007fde0ff */
[----:B--2---:R-:W-:-:S05]  /*5ff80*/  F2FP.SATFINITE.E4M3.F32.PACK_AB_MERGE_C R0, R0, R23, RZ ;  /* 0x000000170000723e */ /* 0x004fca00048070ff */
[----:B------:R3:W-:Y:S01]  /*5ff90*/  STL [R1+0x174], R0 ;  /* 0x0001740001007387 */ /* 0x0007e20000100800 */
[----:B------:R-:W-:Y:S01]  /*5ffa0*/  IMAD.X R23, R20, 0x1, R10, P6 ;  /* 0x0000000114177824 */ /* 0x000fe200030e060a */
[----:B---3--:R-:W-:Y:S02]  /*5ffb0*/  F2FP.SATFINITE.E4M3.F32.PACK_AB_MERGE_C R0, R53, R3, RZ ;  /* 0x000000033500723e */ /* 0x008fe400048070ff */
[----:B------:R-:W2:Y:S04]  /*5ffc0*/  LDL.LU R3, [R1+0x898] ;  /* 0x0008980001037983 */ /* 0x000ea80000300800 */
[----:B------:R-:W2:Y:S04]  /*5ffd0*/  LDL.LU R53, [R1+0x89c] ;  /* 0x00089c0001357983 */ /* 0x000ea80000300800 */
[----:B------:R-:W-:Y:S04]  /*5ffe0*/  STL.64 [R1+0xb90], R22 ;  /* 0x000b901601007387 */ /* 0x000fe80000100a00 */
[----:B------:R4:W-:Y:S02]  /*5fff0*/  STL [R1+0x11c], R0 ;  /* 0x00011c0001007387 */ /* 0x0009e40000100800 */
[----:B----4-:R-:W-:-:S02]  /*60000*/  F2FP.SATFINITE.E4M3.F32.PACK_AB_MERGE_C R0, R50, R54, RZ ;  /* 0x000000363200723e */ /* 0x010fc400048070ff */
[----:B------:R-:W3:Y:S04]  /*60010*/  LDL.LU R54, [R1+0x880] ;  /* 0x0008800001367983 */ /* 0x000ee80000300800 */
[----:B------:R-:W3:Y:S01]  /*60020*/  LDL.LU R50, [R1+0x884] ;  /* 0x0008840001327983 */ /* 0x000ee20000300800 */
[----:B------:R-:W-:-:S03]  /*60030*/  IADD3 R22, P6, PT, R39, R12, RZ ;  /* 0x0000000c27167210 */ /* 0x000fc60007fde0ff */
        /* <DEDUP_REMOVED lines=14> */
[----:B------:R-:W4:Y:S04]  /*60120*/  LDL.LU R21, [R1+0x850] ;  /* 0x0008500001157983 */ /* 0x000f280000300800 */
[----:B0-----:R-:W4:Y:S04]  /*60130*/  LDL.LU R22, [R1+0x854] ;  /* 0x0008540001167983 */ /* 0x001f280000300800 */
[----:B------:R-:W4:Y:S01]  /*60140*/  LDL.LU R23, [R1+0x858] ;  /* 0x0008580001177983 */ /* 0x000f220000300800 */
[----:B------:R-:W-:-:S03]  /*60150*/  IMAD.X R35, R20, 0x1, R4, P6 ;  /* 0x0000000114237824 */ /* 0x000fc600030e0604 */
[----:B------:R-:W4:Y:S04]  /*60160*/  LDL.LU R0, [R1+0x85c] ;  /* 0x00085c0001007983 */ /* 0x000f280000300800 */
[----:B------:R-:W-:Y:S01]  /*60170*/  STL.64 [R1+0xb98], R34 ;  /* 0x000b982201007387 */ /* 0x000fe20000100a00 */
[----:B------:R-:W-:-:S05]  /*60180*/  F2FP.SATFINITE.E4M3.F32.PACK_AB_MERGE_C R31, R31, R32, RZ ;  /* 0x000000201f1f723e */ /* 0x000fca00048070ff */
[----:B------:R-:W-:Y:S01]  /*60190*/  STL [R1+0xf48], R31 ;  /* 0x000f481f01007387 */ /* 0x000fe20000100800 */
[----:B------:R-:W-:-:S03]  /*601a0*/  F2FP.SATFINITE.E4M3.F32.PACK_AB_MERGE_C R30, R61, R30, RZ ;  /* 0x0000001e3d1e723e */ /* 0x000fc600048070ff */
[----:B------:R-:W4:Y:S01]  /*601b0*/  LDL.LU R61, [R1+0x840] ;  /* 0x00084000013d7983 */ /* 0x000f220000300800 */
[----:B------:R-:W-:-:S03]  /*601c0*/  F2FP.SATFINITE.E4M3.F32.PACK_AB_MERGE_C R20, R56, R60, RZ ;  /* 0x0000003c3814723e */ /* 0x000fc600048070ff */
[----:B------:R0:W-:Y:S04]  /*601d0*/  STL [R1+0xf58], R30 ;  /* 0x000f581e01007387 */ /* 0x0001e80000100800 */
[----:B------:R-:W4:Y:S04]  /*601e0*/  LDL.LU R60, [R1+0x844] ;  /* 0x00084400013c7983 */ /* 0x000f280000300800 */
[----:B------:R1:W-:Y:S01]  /*601f0*/  STL [R1+0x2c0], R20 ;  /* 0x0002c01401007387 */ /* 0x0003e20000100800 */
[----:B0-----:R-:W-:Y:S02]  /*60200*/  IADD3 R30, P6, PT, R40, R16, RZ ;  /* 0x00000010281e7210 */ /* 0x001fe40007fde0ff */
[----:B-1----:R-:W-:-:S05]  /*60210*/  SHF.R.S32.HI R20, RZ, 0x1f, R40 ;  /* 0x0000001fff147819 */ /* 0x002fca0000011428 */
[----:B------:R-:W-:-:S05]  /*60220*/  IMAD.X R31, R20, 0x1, R19, P6 ;  /* 0x00000001141f7824 */ /* 0x000fca00030e0613 */
[----:B------:R2:W-:Y:S02]  /*60230*/  STL.64 [R1+0xb80], R30 ;  /* 0x000b801e01007387 */ /* 0x0005e40000100a00 */
[----:B--2---:R-:W-:Y:S02]  /*60240*/  F2FP.SATFINITE.E4M3.F32.PACK_AB_MERGE_C R30, R53, R3, RZ ;  /* 0x00000003351e723e */ /* 0x004fe400048070ff */
[----:B------:R-:W2:Y:S04]  /*60250*/  LDL.LU R3, [R1+0x848] ;  /* 0x0008480001037983 */ /* 0x000ea80000300800 */
[----:B------:R-:W2:Y:S04]  /*60260*/  LDL.LU R53, [R1+0x84c] ;  /* 0x00084c0001357983 */ /* 0x000ea80000300800 */
[----:B------:R0:W-:Y:S01]  /*60270*/  STL [R1+0x2c4], R30 ;  /* 0x0002c41e01007387 */ /* 0x0001e20000100800 */
[----:B---3--:R-:W-:-:S05]  /*60280*/  F2FP.SATFINITE.E4M3.F32.PACK_AB_MERGE_C R56, R50, R54, RZ ;  /* 0x000000363238723e */ /* 0x008fca00048070ff */
[----:B------:R-:W-:Y:S04]  /*60290*/  STL [R1+0x2d5c], R56 ;  /* 0x002d5c3801007387 */ /* 0x000fe80000100800 */
[----:B------:R-:W3:Y:S04]  /*602a0*/  LDL.LU R54, [R1+0x830] ;  /* 0x0008300001367983 */ /* 0x000ee80000300800 */
[----:B------:R-:W3:Y:S01]  /*602b0*/  LDL.LU R50, [R1+0x834] ;  /* 0x0008340001327983 */ /* 0x000ee20000300800 */
[----:B0-----:R-:W-:-:S05]  /*602c0*/  IADD3 R30, P6, PT, R40, R17, RZ ;  /* 0x00000011281e7210 */ /* 0x001fca0007fde0ff */
[----:B------:R-:W-:-:S05]  /*602d0*/  IMAD.X R31, R20, 0x1, R18, P6 ;  /* 0x00000001141f7824 */ /* 0x000fca00030e0612 */
[----:B------:R0:W-:Y:S01]  /*602e0*/  STL.64 [R1+0xb88], R30 ;  /* 0x000b881e01007387 */ /* 0x0001e20000100a00 */
[----:B----4-:R-:W-:Y:S02]  /*602f0*/  F2FP.SATFINITE.E4M3.F32.PACK_AB_MERGE_C R26, R26, R25, RZ ;  /* 0x000000191a1a723e */ /* 0x010fe400048070ff */
[----:B0-----:R-:W-:Y:S02]  /*60300*/  F2FP.SATFINITE.E4M3.F32.PACK_AB_MERGE_C R30, R24, R55, RZ ;  /* 0x00000037181e723e */ /* 0x001fe400048070ff */
[----:B------:R-:W-:-:S05]  /*60310*/  IADD3 R24, P6, PT, R40, R15, RZ ;  /* 0x0000000f28187210 */ /* 0x000fca0007fde0ff */
        /* <DEDUP_REMOVED lines=18> */
[----:B------:R-:W4:Y:S04]  /*60440*/  LDL.LU R32, [R1+0x838] ;  /* 0x0008380001207983 */ /* 0x000f280000300800 */
[----:B------:R0:W-:Y:S04]  /*60450*/  STL.64 [R1+0xb70], R24 ;  /* 0x000b701801007387 */ /* 0x0001e80000100a00 */
[----:B------:R-:W-:Y:S04]  /*60460*/  STL [R1+0x1e4], R0 ;  /* 0x0001e40001007387 */ /* 0x000fe80000100800 */
[----:B------:R-:W4:Y:S04]  /*60470*/  LDL.LU R31, [R1+0x83c] ;  /* 0x00083c00011f7983 */ /* 0x000f280000300800 */
[----:B------:R-:W4:Y:S04]  /*60480*/  LDL.LU R27, [R1+0x820] ;  /* 0x00082000011b7983 */ /* 0x000f280000300800 */
[----:B------:R-:W4:Y:S04]  /*60490*/  LDL.LU R59, [R1+0x824] ;  /* 0x00082400013b7983 */ /* 0x000f280000300800 */
[----:B------:R-:W4:Y:S04]  /*604a0*/  LDL.LU R21, [R1+0x828] ;  /* 0x0008280001157983 */ /* 0x000f280000300800 */
[----:B------:R-:W4:Y:S01]  /*604b0*/  LDL.LU R22, [R1+0x82c] ;  /* 0x00082c0001167983 */ /* 0x000f220000300800 */
[----:B0-----:R-:W-:-:S02]  /*604c0*/  IADD3 R24, P6, PT, R40, R11, RZ ;  /* 0x0000000b28187210 */ /* 0x001fc40007fde0ff */
[----:B------:R-:W-:-:S03]  /*604d0*/  F2FP.SATFINITE.E4M3.F32.PACK_AB_MERGE_C R58, R60, R61, RZ ;  /* 0x0000003d3c3a723e */ /* 0x000fc600048070ff */
[----:B------:R-:W-:Y:S02]  /*604e0*/  IMAD.X R25, R20, 0x1, R10, P6 ;  /* 0x0000000114197824 */ /* 0x000fe400030e060a */
[----:B------:R-:W-:Y:S04]  /*604f0*/  STL [R1+0x2d90], R58 ;  /* 0x002d903a01007387 */ /* 0x000fe80000100800 */
[----:B------:R-:W4:Y:S04]  /*60500*/  LDL.LU R2, [R1+0x810] ;  /* 0x0008100001027983 */ /* 0x000f280000300800 */
[----:B------:R-:W4:Y:S04]  /*60510*/  LDL.LU R23, [R1+0x814] ;  /* 0x0008140001177983 */ /* 0x000f280000300800 */
[----:B------:R0:W-:Y:S04]  /*60520*/  STL.64 [R1+0xb60], R24 ;  /* 0x000b601801007387 */ /* 0x0001e80000100a00 */
[----:B------:R-:W4:Y:S01]  /*60530*/  LDL.LU R61, [R1+0x818] ;  /* 0x00081800013d7983 */ /* 0x000f220000300800 */
[----:B0-----:R-:W-:-:S05]  /*60540*/  IADD3 R24, P6, PT, R40, R12, RZ ;  /* 0x0000000c28187210 */ /* 0x001fca0007fde0ff */
[----:B------:R-:W-:Y:S01]  /*60550*/  IMAD.X R25, R20, 0x1, R5, P6 ;  /* 0x0000000114197824 */ /* 0x000fe200030e0605 */
[----:B--2---:R-:W-:Y:S02]  /*60560*/  F2FP.SATFINITE.E4M3.F32.PACK_AB_MERGE_C R53, R53, R3, RZ ;  /* 0x000000033535723e */ /* 0x004fe400048070ff */
[----:B------:R-:W2:Y:S04]  /*60570*/  LDL.LU R3, [R1+0x81c] ;  /* 0x00081c0001037983 */ /* 0x000ea80000300800 */
[----:B------:R-:W-:Y:S01]  /*60580*/  STL [R1+0x2d94], R53 ;  /* 0x002d943501007387 */ /* 0x000fe20000100800 */
[----:B---3--:R-:W-:-:S05]  /*60590*/  F2FP.SATFINITE.E4M3.F32.PACK_AB_MERGE_C R0, R50, R54, RZ ;  /* 0x000000363200723e */ /* 0x008fca00048070ff */
[----:B------:R-:W-:Y:S04]  /*605a0*/  STL [R1+0x154], R0 ;  /* 0x0001540001007387 */ /* 0x000fe80000100800 */
[----:B------:R-:W3:Y:S04]  /*605b0*/  LDL.LU R30, [R1+0x800] ;  /* 0x00080000011e7983 */ /* 0x000ee80000300800 */
[----:B------:R-:W3:Y:S04]  /*605c0*/  LDL.LU R55, [R1+0x804] ;  /* 0x0008040001377983 */ /* 0x000ee80000300800 */
[----:B------:R0:W-:Y:S04]  /*605d0*/  STL.64 [R1+0xb58], R24 ;  /* 0x000b581801007387 */ /* 0x0001e80000100a00 */
[----:B0-----:R-:W3:Y:S04]  /*605e0*/  LDL.LU R24, [R1+0x808] ;  /* 0x0008080001187983 */ /* 0x001ee80000300800 */
        /* <DEDUP_REMOVED lines=9> */
[----:B------:R-:W-:-:S05]  /*60680*/  IADD3 R34, P6, PT, R40, R6, RZ ;  /* 0x0000000628227210 */ /* 0x000fca0007fde0ff */
[----:B------:R-:W-:Y:S01]  /*60690*/  IMAD.X R35, R20, 0x1, R4, P6 ;  /* 0x0000000114237824 */ /* 0x000fe200030e0604 */
[----:B----4-:R-:W-:-:S05]  /*606a0*/  F2FP.SATFINITE.E4M3.F32.PACK_AB_MERGE_C R53, R31, R32, RZ ;  /* 0x000000201f35723e */ /* 0x010fca00048070ff */
[----:B------:R-:W-:Y:S01]  /*606b0*/  STL [R1+0x2d98], R53 ;  /* 0x002d983501007387 */ /* 0x000fe20000100800 */
[----:B------:R-:W-:-:S03]  /*606c0*/  F2FP.SATFINITE.E4M3.F32.PACK_AB_MERGE_C R27, R59, R27, RZ ;  /* 0x0000001b3b1b723e */ /* 0x000fc600048070ff */
[----:B------:R-:W-:Y:S04]  /*606d0*/  STL.64 [R1+0xb50], R34 ;  /* 0x000b502201007387 */ /* 0x000fe80000100a00 */
[----:B------:R0:W-:Y:S01]  /*606e0*/  STL [R1+0x24a4], R27 ;  /* 0x0024a41b01007387 */ /* 0x0001e20000100800 */
[----:B------:R-:W-:-:S03]  /*606f0*/  F2FP.SATFINITE.E4M3.F32.PACK_AB_MERGE_C R20, R22, R21, RZ ;  /* 0x000000151614723e */ /* 0x000fc600048070ff */
[----:B0-----:R-:W4:Y:S04]  /*60700*/  LDL.LU R27, [R1+0x7d0] ;  /* 0x0007d000011b7983 */ /* 0x001f280000300800 */
[----:B------:R-:W4:Y:S04]  /*60710*/  LDL.LU R59, [R1+0x7d4] ;  /* 0x0007d400013b7983 */ /* 0x000f280000300800 */
[----:B------:R0:W-:Y:S01]  /*60720*/  STL [R1+0x24a0], R20 ;  /* 0x0024a01401007387 */ /* 0x0001e20000100800 */
[----:B------:R-:W-:-:S03]  /*60730*/  IADD3 R32, P6, PT, R41, R16, RZ ;  /* 0x0000001029207210 */ /* 0x000fc60007fde0ff */
[----:B------:R-:W4:Y:S04]  /*60740*/  LDL.LU R21, [R1+0x7d8] ;  /* 0x0007d80001157983 */ /* 0x000f280000300800 */
[----:B------:R-:W4:Y:S01]  /*60750*/  LDL.LU R22, [R1+0x7dc] ;  /* 0x0007dc0001167983 */ /* 0x000f220000300800 */
[----:B0-----:R-:W-:Y:S02]  /*60760*/  SHF.R.S32.HI R20, RZ, 0x1f, R41 ;  /* 0x0000001fff147819 */ /* 0x001fe40000011429 */
[----:B------:R-:W-:-:S03]  /*60770*/  F2FP.SATFINITE.E4M3.F32.PACK_AB_MERGE_C R23, R23, R2, RZ ;  /* 0x000000021717723e */ /* 0x000fc600048070ff */
[----:B------:R-:W-:Y:S01]  /*60780*/  IMAD.X R33, R20, 0x1, R19, P6 ;  /* 0x0000000114217824 */ /* 0x000fe200030e0613 */
[----:B--2---:R-:W-:Y:S02]  /*60790*/  F2FP.SATFINITE.E4M3.F32.PACK_AB_MERGE_C R2, R3, R61, RZ ;  /* 0x0000003d0302723e */ /* 0x004fe400048070ff */
[----:B------:R-:W2:Y:S04]  /*607a0*/  LDL.LU R61, [R1+0x7c0] ;  /* 0x0007c000013d7983 */ /* 0x000ea80000300800 */
[----:B------:R0:W-:Y:S04]  /*607b0*/  STL.64 [R1+0xb48], R32 ;  /* 0x000b482001007387 */ /* 0x0001e80000100a00 */
[----:B------:R-:W-:Y:S04]  /*607c0*/  STL [R1+0x26a8], R23 ;  /* 0x0026a81701007387 */ /* 0x000fe80000100800 */
[----:B------:R-:W2:Y:S01]  /*607d0*/  LDL.LU R3, [R1+0x7c4] ;  /* 0x0007c40001037983 */ /* 0x000ea20000300800 */
[----:B0-----:R-:W-:-:S03]  /*607e0*/  IADD3 R32, P6, PT, R41, R17, RZ ;  /* 0x0000001129207210 */ /* 0x001fc60007fde0ff */
[----:B------:R0:W-:Y:S02]  /*607f0*/  STL [R1+0x26ac], R2 ;  /* 0x0026ac0201007387 */ /* 0x0001e40000100800 */
[----:B------:R-:W-:Y:S02]  /*60800*/  IMAD.X R33, R20, 0x1, R18, P6 ;  /* 0x0000000114217824 */ /* 0x000fe400030e0612 */
[----:B0-----:R-:W2:Y:S04]  /*60810*/  LDL.LU R2, [R1+0x7c8] ;  /* 0x0007c80001027983 */ /* 0x001ea80000300800 */
[----:B------:R-:W2:Y:S01]  /*60820*/  LDL.LU R23, [R1+0x7cc] ;  /* 0x0007cc0001177983 */ /* 0x000ea20000300800 */
[----:B---3--:R-:W-:-:S03]  /*60830*/  F2FP.SATFINITE.E4M3.F32.PACK_AB_MERGE_C R31, R55, R30, RZ ;  /* 0x0000001e371f723e */ /* 0x008fc600048070ff */
        /* <DEDUP_REMOVED lines=12> */
[----:B------:R-:W-:Y:S04]  /*60900*/  STL [R1+0x2614], R26 ;  /* 0x0026141a01007387 */ /* 0x000fe80000100800 */
[----:B------:R0:W-:Y:S02]  /*60910*/  STL.64 [R1+0xb30], R24 ;  /* 0x000b301801007387 */ /* 0x0001e40000100a00 */
[----:B0-----:R-:W-:-:S02]  /*60920*/  F2FP.SATFINITE.E4M3.F32.PACK_AB_MERGE_C R25, R60, R0, RZ ;  /* 0x000000003c19723e */ /* 0x001fc400048070ff */
[----:B------:R-:W3:Y:S04]  /*60930*/  LDL.LU R0, [R1+0x270] ;  /* 0x0002700001007983 */ /* 0x000ee80000300800 */
[----:B------:R-:W-:Y:S04]  /*60940*/  STL [R1+0x25c8], R25 ;  /* 0x0025c81901007387 */ /* 0x000fe80000100800 */
[----:B------:R-:W3:Y:S01]  /*60950*/  LDL.LU R60, [R1+0x274] ;  /* 0x00027400013c7983 */ /* 0x000ee20000300800 */
[----:B------:R-:W-:-:S05]  /*60960*/  F2FP.SATFINITE.E4M3.F32.PACK_AB_MERGE_C R24, R50, R54, RZ ;  /* 0x000000363218723e */ /* 0x000fca00048070ff */
[----:B------:R0:W-:Y:S04]  /*60970*/  STL [R1+0x25ac], R24 ;  /* 0x0025ac1801007387 */ /* 0x0001e80000100800 */
[----:B------:R-:W3:Y:S04]  /*60980*/  LDL.LU R28, [R1+0x278] ;  /* 0x00027800011c7983 */ /* 0x000ee80000300800 */
[----:B------:R-:W3:Y:S01]  /*60990*/  LDL.LU R29, [R1+0x27c] ;  /* 0x00027c00011d7983 */ /* 0x000ee20000300800 */
[----:B0-----:R-:W-:-:S05]  /*609a0*/  IADD3 R24, P6, PT, R41, R9, RZ ;  /* 0x0000000929187210 */ /* 0x001fca0007fde0ff */
[----:B------:R-:W-:-:S05]  /*609b0*/  IMAD.X R25, R20, 0x1, R8, P6 ;  /* 0x0000000114197824 */ /* 0x000fca00030e0608 */
[----:B------:R4:W-:Y:S04]  /*609c0*/  STL.64 [R1+0xb28], R24 ;  /* 0x000b281801007387 */ /* 0x0009e80000100a00 */
[----:B------:R-:W3:Y:S04]  /*609d0*/  LDL.LU R54, [R1+0x7b0] ;  /* 0x0007b00001367983 */ /* 0x000ee80000300800 */
[----:B------:R-:W3:Y:S01]  /*609e0*/  LDL.LU R50, [R1+0x7b4] ;  /* 0x0007b40001327983 */ /* 0x000ee20000300800 */
[----:B----4-:R-:W-:Y:S02]  /*609f0*/  F2FP.SATFINITE.E4M3.F32.PACK_AB_MERGE_C R24, R59, R27, RZ ;  /* 0x0000001b3b18723e */ /* 0x010fe400048070ff */
[----:B------:R-:W-:-:S02]  /*60a00*/  F2FP.SATFINITE.E4M3.F32.PACK_AB_MERGE_C R53, R22, R21, RZ ;  /* 0x000000151635723e */ /* 0x000fc400048070ff */
[----:B------:R-:W4:Y:S04]  /*60a10*/  LDL.LU R21, [R1+0x7b8] ;  /* 0x0007b80001157983 */ /* 0x000f280000300800 */
[----:B------:R0:W-:Y:S04]  /*60a20*/  STL [R1+0xdc], R24 ;  /* 0x0000dc1801007387 */ /* 0x0001e80000100800 */
[----:B------:R-:W4:Y:S01]  /*60a30*/  LDL.LU R22, [R1+0x7bc] ;  /* 0x0007bc0001167983 */ /* 0x000f220000300800 */
[----:B0-----:R-:W-:-:S03]  /*60a40*/  IADD3 R24, P6, PT, R41, R11, RZ ;  /* 0x0000000b29187210 */ /* 0x001fc60007fde0ff */
[----:B------:R-:W-:Y:S02]  /*60a50*/  STL [R1+0x2d9c], R53 ;  /* 0x002d9c3501007387 */ /* 0x000fe40000100800 */
[----:B------:R-:W-:-:S05]  /*60a60*/  IMAD.X R25, R20, 0x1, R10, P6 ;  /* 0x0000000114197824 */ /* 0x000fca00030e060a */
[----:B------:R2:W-:Y:S02]  /*60a70*/  STL.64 [R1+0xb20], R24 ;  /* 0x000b201801007387 */ /* 0x0005e40000100a00 */
[----:B--2---:R-:W-:Y:S02]  /*60a80*/  F2FP.SATFINITE.E4M3.F32.PACK_AB_MERGE_C R24, R3, R61, RZ ;  /* 0x0000003d0318723e */ /* 0x004fe400048070ff */
[----:B------:R-:W2:Y:S04]  /*60a90*/  LDL.LU R61, [R1+0x7a0] ;  /* 0x0007a000013d7983 */ /* 0x000ea80000300800 */
[----:B------:R-:W2:Y:S04]  /*60aa0*/  LDL.LU R3, [R1+0x7a4] ;  /* 0x0007a40001037983 */ /* 0x000ea80000300800 */
[----:B------:R0:W-:Y:S01]  /*60ab0*/  STL [R1+0x94], R24 ;  /* 0x0000941801007387 */ /* 0x0001e20000100800 */
[----:B------:R-:W-:-:S02]  /*60ac0*/  F2FP.SATFINITE.E4M3.F32.PACK_AB_MERGE_C R2, R23, R2, RZ ;  /* 0x000000021702723e */ /* 0x000fc400048070ff */
[----:B0-----:R-:W-:-:S03]  /*60ad0*/  IADD3 R24, P6, PT, R41, R12, RZ ;  /* 0x0000000c29187210 */ /* 0x001fc60007fde0ff */
[----:B------:R-:W-:Y:S02]  /*60ae0*/  STL [R1+0x9c], R2 ;  /* 0x00009c0201007387 */ /* 0x000fe40000100800 */
[----:B------:R-:W-:Y:S02]  /*60af0*/  IMAD.X R25, R20, 0x1, R5, P6 ;  /* 0x0000000114197824 */ /* 0x000fe400030e0605 */
[----:B------:R-:W2:Y:S04]  /*60b00*/  LDL.LU R31, [R1+0x7a8] ;  /* 0x0007a800011f7983 */ /* 0x000ea80000300800 */
[----:B------:R-:W2:Y:S04]  /*60b10*/  LDL.LU R30, [R1+0x7ac] ;  /* 0x0007ac00011e7983 */ /* 0x000ea80000300800 */
[----:B------:R-:W2:Y:S04]  /*60b20*/  LDL.LU R55, [R1+0x790] ;  /* 0x0007900001377983 */ /* 0x000ea80000300800 */
[----:B------:R0:W-:Y:S04]  /*60b30*/  STL.64 [R1+0xb10], R24 ;  /* 0x000b101801007387 */ /* 0x0001e80000100a00 */
[----:B------:R-:W2:Y:S01]  /*60b40*/  LDL.LU R52, [R1+0x794] ;  /* 0x0007940001347983 */ /* 0x000ea20000300800 */
[----:B0-----:R-:W-:-:S05]  /*60b50*/  IADD3 R24, P6, PT, R41, R6, RZ ;  /* 0x0000000629187210 */ /* 0x001fca0007fde0ff */
[----:B------:R-:W-:-:S05]  /*60b60*/  IMAD.X R25, R20, 0x1, R4, P6 ;  /* 0x0000000114197824 */ /* 0x000fca00030e0604 */
[----:B------:R0:W-:Y:S04]  /*60b70*/  STL.64 [R1+0xb18], R24 ;  /* 0x000b181801007387 */ /* 0x0001e80000100a00 */
[----:B0-----:R-:W2:Y:S04]  /*60b80*/  LDL.LU R24, [R1+0x798] ;  /* 0x0007980001187983 */ /* 0x001ea80000300800 */
[----:B------:R-:W2:Y:S04]  /*60b90*/  LDL.LU R25, [R1+0x79c] ;  /* 0x00079c0001197983 */ /* 0x000ea80000300800 */
[----:B------:R-:W2:Y:S04]  /*60ba0*/  LDL.LU R26, [R1+0x780] ;  /* 0x00078000011a7983 */ /* 0x000ea80000300800 */
[----:B------:R-:W2:Y:S04]  /*60bb0*/  LDL.LU R27, [R1+0x784] ;  /* 0x00078400011b7983 */ /* 0x000ea80000300800 */
[----:B------:R-:W2:Y:S04]  /*60bc0*/  LDL.LU R2, [R1+0x788] ;  /* 0x0007880001027983 */ /* 0x000ea80000300800 */
[----:B------:R-:W2:Y:S01]  /*60bd0*/  LDL.LU R23, [R1+0x78c] ;  /* 0x00078c0001177983 */ /* 0x000ea20000300800 */
[----:B---3--:R-:W-:-:S05]  /*60be0*/  F2FP.SATFINITE.E4M3.F32.PACK_AB_MERGE_C R0, R60, R0, RZ ;  /* 0x000000003c00723e */ /* 0x008fca00048070ff */
[----:B------:R0:W-:Y:S04]  /*60bf0*/  STL [R1+0x90], R0 ;  /* 0x0000900001007387 */ /* 0x0001e80000100800 */
[----:B0-----:R-:W3:Y:S04]  /*60c00*/  LDL.LU R0, [R1+0x770] ;  /* 0x0007700001007983 */ /* 0x001ee80000300800 */
[----:B------:R-:W3:Y:S01]  /*60c10*/  LDL.LU R60, [R1+0x774] ;  /* 0x00077400013c7983 */ /* 0x000ee20000300800 */
[----:B------:R-:W-:Y:S02]  /*60c20*/  F2FP.SATFINITE.E4M3.F32.PACK_AB_MERGE_C R28, R29, R28, RZ ;  /* 0x0000001c1d1c723e */ /* 0x000fe400048070ff */
[----:B------:R-:W-:-:S02]  /*60c30*/  F2FP.SATFINITE.E4M3.F32.PACK_AB_MERGE_C R20, R50, R54, RZ ;  /* 0x000000363214723e */ /* 0x000fc400048070ff */
[----:B------:R-:W3:Y:S04]  /*60c40*/  LDL.LU R54, [R1+0x778] ;  /* 0x0007780001367983 */ /* 0x000ee80000300800 */
[----:B------:R0:W-:Y:S04]  /*60c50*/  STL [R1+0x70], R28 ;  /* 0x0000701c01007387 */ /* 0x0001e80000100800 */
[----:B------:R-:W3:Y:S04]  /*60c60*/  LDL.LU R50, [R1+0x77c] ;  /* 0x00077c0001327983 */ /* 0x000ee80000300800 */
[----:B------:R1:W-:Y:S01]  /*60c70*/  STL [R1+0x7b0], R20 ;  /* 0x0007b01401007387 */ /* 0x0003e20000100800 */
[----:B0-----:R-:W-:-:S02]  /*60c80*/  IADD3 R28, P6, PT, R42, R16, RZ ;  /* 0x000000102a1c7210 */ /* 0x001fc40007fde0ff */
[----:B-1----:R-:W-:Y:S02]  /*60c90*/  SHF.R.S32.HI R20, RZ, 0x1f, R42 ;  /* 0x0000001fff147819 */ /* 0x002fe4000001142a */
[----:B----4-:R-:W-:-:S03]  /*60ca0*/  F2FP.SATFINITE.E4M3.F32.PACK_AB_MERGE_C R59, R22, R21, RZ ;  /* 0x00000015163b723e */ /* 0x010fc600048070ff */
[----:B------:R-:W-:-:S05]  /*60cb0*/  IMAD.X R29, R20, 0x1, R19, P6 ;  /* 0x00000001141d7824 */ /* 0x000fca00030e0613 */
[----:B------:R0:W-:Y:S04]  /*60cc0*/  STL.64 [R1+0xb08], R28 ;  /* 0x000b081c01007387 */ /* 0x0001e80000100a00 */
[----:B0-----:R-:W4:Y:S04]  /*60cd0*/  LDL.LU R28, [R1+0x760] ;  /* 0x00076000011c7983 */ /* 0x001f280000300800 */
[----:B------:R-:W4:Y:S04]  /*60ce0*/  LDL.LU R29, [R1+0x764] ;  /* 0x00076400011d7983 */ /* 0x000f280000300800 */
[----:B------:R-:W-:Y:S04]  /*60cf0*/  STL [R1+0x2d44], R59 ;  /* 0x002d443b01007387 */ /* 0x000fe80000100800 */
[----:B------:R-:W4:Y:S01]  /*60d00*/  LDL.LU R21, [R1+0x768] ;  /* 0x0007680001157983 */ /* 0x000f220000300800 */
[----:B------:R-:W-:-:S05]  /*60d10*/  IADD3 R32, P6, PT, R42, R17, RZ ;  /* 0x000000112a207210 */ /* 0x000fca0007fde0ff */
[----:B------:R-:W-:Y:S01]  /*60d20*/  IMAD.X R33, R20, 0x1, R18, P6 ;  /* 0x0000000114217824 */ /* 0x000fe200030e0612 */
[----:B--2---:R-:W-:Y:S02]  /*60d30*/  F2FP.SATFINITE.E4M3.F32.PACK_AB_MERGE_C R22, R3, R61, RZ ;  /* 0x0000003d0316723e */ /* 0x004fe400048070ff */
[----:B------:R-:W2:Y:S04]  /*60d40*/  LDL.LU R3, [R1+0x76c] ;  /* 0x00076c0001037983 */ /* 0x000ea80000300800 */
[----:B------:R0:W-:Y:S04]  /*60d50*/  STL [R1+0x278], R22 ;  /* 0x0002781601007387 */ /* 0x0001e80000100800 */
[----:B0-----:R-:W2:Y:S04]  /*60d60*/  LDL.LU R22, [R1+0x750] ;  /* 0x0007500001167983 */ /* 0x001ea80000300800 */
[----:B------:R-:W2:Y:S01]  /*60d70*/  LDL.LU R61, [R1+0x754] ;  /* 0x00075400013d7983 */ /* 0x000ea20000300800 */
[----:B------:R-:W-:-:S02]  /*60d80*/  F2FP.SATFINITE.E4M3.F32.PACK_AB_MERGE_C R30, R30, R31, RZ ;  /* 0x0000001f1e1e723e */ /* 0x000fc400048070ff */
[----:B------:R-:W-:-:S05]  /*60d90*/  F2FP.SATFINITE.E4M3.F32.PACK_AB_MERGE_C R52, R52, R55, RZ ;  /* 0x000000373434723e */ /* 0x000fca00048070ff */
[----:B------:R-:W-:Y:S04]  /*60da0*/  STL [R1+0x2d58], R52 ;  /* 0x002d583401007387 */ /* 0x000fe80000100800 */
[----:B------:R-:W-:Y:S04]  /*60db0*/  STL.64 [R1+0xb00], R32 ;  /* 0x000b002001007387 */ /* 0x000fe80000100a00 */
[----:B------:R0:W-:Y:S02]  /*60dc0*/  STL [R1+0x27c], R30 ;  /* 0x00027c1e01007387 */ /* 0x0001e40000100800 */
[----:B0-----:R-:W-:-:S05]  /*60dd0*/  IADD3 R30, P6, PT, R42, R15, RZ ;  /* 0x0000000f2a1e7210 */ /* 0x001fca0007fde0ff */
[----:B------:R-:W-:-:S05]  /*60de0*/  IMAD.X R31, R20, 0x1, R13, P6 ;  /* 0x00000001141f7824 */ /* 0x000fca00030e060d */
[----:B------:R0:W-:Y:S02]  /*60df0*/  STL.64 [R1+0xaf0], R30 ;  /* 0x000af01e01007387 */ /* 0x0001e40000100a00 */
[----:B0-----:R-:W-:Y:S02]  /*60e00*/  F2FP.SATFINITE.E4M3.F32.PACK_AB_MERGE_C R30, R25, R24, RZ ;  /* 0x00000018191e723e */ /* 0x001fe400048070ff */
[----:B------:R-:W-:Y:S02]  /*60e10*/  IADD3 R24, P6, PT, R42, R14, RZ ;  /* 0x0000000e2a187210 */ /* 0x000fe40007fde0ff */
[----:B------:R-:W-:Y:S02]  /*60e20*/  F2FP.SATFINITE.E4M3.F32.PACK_AB_MERGE_C R26, R27, R26, RZ ;  /* 0x0000001a1b1a723e */ /* 0x000fe400048070ff */
[----:B------:R-:W-:Y:S01]  /*60e30*/  F2FP.SATFINITE.E4M3.F32.PACK_AB_MERGE_C R56, R23, R2, RZ ;  /* 0x000000021738723e */ /* 0x000fe200048070ff */
[----:B------:R-:W-:Y:S01]  /*60e40*/  IMAD.X R25, R20, 0x1, R7, P6 ;  /* 0x0000000114197824 */ /* 0x000fe200030e0607 */
[----:B------:R-:W-:Y:S04]  /*60e50*/  STL [R1+0x274], R30 ;  /* 0x0002741e01007387 */ /* 0x000fe80000100800 */
[----:B------:R-:W-:Y:S04]  /*60e60*/  STL [R1+0x1ec], R26 ;  /* 0x0001ec1a01007387 */ /* 0x000fe80000100800 */
[----:B------:R-:W-:Y:S04]  /*60e70*/  STL [R1+0x2d64], R56 ;  /* 0x002d643801007387 */ /* 0x000fe80000100800 */
[----:B------:R-:W-:Y:S04]  /*60e80*/  STL.64 [R1+0xaf8], R24 ;  /* 0x000af81801007387 */ /* 0x000fe80000100a00 */
[----:B------:R-:W2:Y:S01]  /*60e90*/  LDL.LU R23, [R1+0x758] ;  /* 0x0007580001177983 */ /* 0x000ea20000300800 */
[----:B---3--:R-:W-:-:S05]  /*60ea0*/  F2FP.SATFINITE.E4M3.F32.PACK_AB_MERGE_C R0, R60, R0, RZ ;  /* 0x000000003c00723e */ /* 0x008fca00048070ff */
[----:B------:R0:W-:Y:S04]  /*60eb0*/  STL [R1+0x1b8], R0 ;  /* 0x0001b80001007387 */ /* 0x0001e80000100800 */
[----:B0-----:R-:W3:Y:S04]  /*60ec0*/  LDL.LU R0, [R1+0x75c] ;  /* 0x00075c0001007983 */ /* 0x001ee80000300800 */
[----:B------:R-:W3:Y:S04]  /*60ed0*/  LDL.LU R27, [R1+0x740] ;  /* 0x00074000011b7983 */ /* 0x000ee80000300800 */
[----:B------:R-:W3:Y:S01]  /*60ee0*/  LDL.LU R60, [R1+0x744] ;  /* 0x00074400013c7983 */ /* 0x000ee20000300800 */
[----:B------:R-:W-:-:S05]  /*60ef0*/  IADD3 R24, P6, PT, R42, R9, RZ ;  /* 0x000000092a187210 */ /* 0x000fca0007fde0ff */
[----:B------:R-:W-:Y:S01]  /*60f00*/  IMAD.X R25, R20, 0x1, R8, P6 ;  /* 0x0000000114197824 */ /* 0x000fe200030e0608 */
[----:B------:R-:W-:-:S04]  /*60f10*/  F2FP.SATFINITE.E4M3.F32.PACK_AB_MERGE_C R2, R50, R54, RZ ;  /* 0x000000363202723e */ /* 0x000fc800048070ff */
[----:B------:R0:W-:Y:S04]  /*60f20*/  STL.64 [R1+0xae8], R24 ;  /* 0x000ae81801007387 */ /* 0x0001e80000100a00 */
[----:B------:R-:W3:Y:S04]  /*60f30*/  LDL.LU R54, [R1+0x748] ;  /* 0x0007480001367983 */ /* 0x000ee80000300800 */
[----:B------:R-:W3:Y:S01]  /*60f40*/  LDL.LU R50, [R1+0x74c] ;  /* 0x00074c0001327983 */ /* 0x000ee20000300800 */
[----:B0-----:R-:W-:-:S03]  /*60f50*/  IADD3 R24, P6, PT, R42, R11, RZ ;  /* 0x0000000b2a187210 */ /* 0x001fc60007fde0ff */
[----:B------:R0:W-:Y:S02]  /*60f60*/  STL [R1+0x2d70], R2 ;  /* 0x002d700201007387 */ /* 0x0001e40000100800 */
[----:B------:R-:W-:Y:S01]  /*60f70*/  IMAD.X R25, R20, 0x1, R10, P6 ;  /* 0x0000000114197824 */ /* 0x000fe200030e060a */
[----:B0-----:R-:W-:Y:S02]  /*60f80*/  IADD3 R2, P6, PT, R42, R12, RZ ;  /* 0x0000000c2a027210 */ /* 0x001fe40007fde0ff */
[----:B----4-:R-:W-:-:S05]  /*60f90*/  F2FP.SATFINITE.E4M3.F32.PACK_AB_MERGE_C R57, R29, R28, RZ ;  /* 0x0000001c1d39723e */ /* 0x010fca00048070ff */
[----:B------:R-:W-:Y:S01]  /*60fa0*/  STL [R1+0x2d78], R57 ;  /* 0x002d783901007387 */ /* 0x000fe20000100800 */
[----:B--2---:R-:W-:-:S05]  /*60fb0*/  F2FP.SATFINITE.E4M3.F32.PACK_AB_MERGE_C R3, R3, R21, RZ ;  /* 0x000000150303723e */ /* 0x004fca00048070ff */
[----:B------:R0:W-:Y:S04]  /*60fc0*/  STL [R1+0x2d7c], R3 ;  /* 0x002d7c0301007387 */ /* 0x0001e80000100800 */
[----:B------:R-:W-:Y:S01]  /*60fd0*/  STL.64 [R1+0xae0], R24 ;  /* 0x000ae01801007387 */ /* 0x000fe20000100a00 */
[----:B------:R-:W-:Y:S01]  /*60fe0*/  F2FP.SATFINITE.E4M3.F32.PACK_AB_MERGE_C R61, R61, R22, RZ ;  /* 0x000000163d3d723e */ /* 0x000fe200048070ff */
[----:B0-----:R-:W-:-:S04]  /*60ff0*/  IMAD.X R3, R20, 0x1, R5, P6 ;  /* 0x0000000114037824 */ /* 0x001fc800030e0605 */
[----:B------:R-:W-:Y:S04]  /*61000*/  STL [R1+0x2d8c], R61 ;  /* 0x002d8c3d01007387 */ /* 0x000fe80000100800 */
[----:B------:R-:W2:Y:S04]  /*61010*/  LDL.LU R40, [R1+0x730] ;  /* 0x0007300001287983 */ /* 0x000ea80000300800 */
[----:B------:R-:W2:Y:S04]  /*61020*/  LDL.LU R39, [R1+0x734] ;  /* 0x0007340001277983 */ /* 0x000ea80000300800 */
[----:B------:R-:W4:Y:S04]  /*61030*/  LDL.LU R38, [R1+0x738] ;  /* 0x0007380001267983 */ /* 0x000f280000300800 */
[----:B------:R0:W-:Y:S04]  /*61040*/  STL.64 [R1+0xad0], R2 ;  /* 0x000ad00201007387 */ /* 0x0001e80000100a00 */
[----:B------:R-:W4:Y:S04]  /*61050*/  LDL.LU R37, [R1+0x73c] ;  /* 0x00073c0001257983 */ /* 0x000f280000300800 */
[----:B------:R-:W4:Y:S04]  /*61060*/  LDL.LU R36, [R1+0x720] ;  /* 0x0007200001247983 */ /* 0x000f280000300800 */
[----:B------:R-:W4:Y:S04]  /*61070*/  LDL.LU R35, [R1+0x724] ;  /* 0x0007240001237983 */ /* 0x000f280000300800 */
[----:B------:R-:W4:Y:S04]  /*61080*/  LDL.LU R28, [R1+0x728] ;  /* 0x00072800011c7983 */ /* 0x000f280000300800 */
[----:B------:R-:W4:Y:S01]  /*61090*/  LDL.LU R29, [R1+0x72c] ;  /* 0x00072c00011d7983 */ /* 0x000f220000300800 */
[----:B0-----:R-:W-:-:S03]  /*610a0*/  IADD3 R2, P6, PT, R42, R6, RZ ;  /* 0x000000062a027210 */ /* 0x001fc60007fde0ff */
[----:B------:R-:W4:Y:S02]  /*610b0*/  LDL.LU R21, [R1+0x710] ;  /* 0x0007100001157983 */ /* 0x000f240000300800 */
[----:B------:R-:W-:Y:S02]  /*610c0*/  IMAD.X R3, R20, 0x1, R4, P6 ;  /* 0x0000000114037824 */ /* 0x000fe400030e0604 */
[----:B------:R-:W4:Y:S04]  /*610d0*/  LDL.LU R22, [R1+0x714] ;  /* 0x0007140001167983 */ /* 0x000f280000300800 */
[----:B------:R-:W-:Y:S04]  /*610e0*/  STL.64 [R1+0xad8], R2 ;  /* 0x000ad80201007387 */ /* 0x000fe80000100a00 */
[----:B------:R-:W4:Y:S01]  /*610f0*/  LDL.LU R34, [R1+0x718] ;  /* 0x0007180001227983 */ /* 0x000f220000300800 */
[----:B---3--:R-:W-:-:S05]  /*61100*/  F2FP.SATFINITE.E4M3.F32.PACK_AB_MERGE_C R0, R0, R23, RZ ;  /* 0x000000170000723e */ /* 0x008fca00048070ff */
[----:B------:R0:W-:Y:S04]  /*61110*/  STL [R1+0x118], R0 ;  /* 0x0001180001007387 */ /* 0x0001e80000100800 */
[----:B------:R-:W3:Y:S04]  /*61120*/  LDL.LU R33, [R1+0x71c] ;  /* 0x00071c0001217983 */ /* 0x000ee80000300800 */
[----:B------:R-:W3:Y:S04]  /*61130*/  LDL.LU R32, [R1+0x700] ;  /* 0x0007000001207983 */ /* 0x000ee80000300800 */
[----:B------:R-:W3:Y:S04]  /*61140*/  LDL.LU R31, [R1+0x704] ;  /* 0x00070400011f7983 */ /* 0x000ee80000300800 */
[----:B------:R-:W3:Y:S04]  /*61150*/  LDL.LU R23, [R1+0x708] ;  /* 0x0007080001177983 */ /* 0x000ee80000300800 */
[----:B0-----:R-:W3:Y:S01]  /*61160*/  LDL.LU R0, [R1+0x70c] ;  /* 0x00070c0001007983 */ /* 0x001ee20000300800 */
[----:B------:R-:W-:-:S05]  /*61170*/  F2FP.SATFINITE.E4M3.F32.PACK_AB_MERGE_C R58, R60, R27, RZ ;  /* 0x0000001b3c3a723e */ /* 0x000fca00048070ff */
[----:B------:R-:W-:Y:S04]  /*61180*/  STL [R1+0x2dcc], R58 ;  /* 0x002dcc3a01007387 */ /* 0x000fe80000100800 */
[----:B------:R-:W3:Y:S04]  /*61190*/  LDL.LU R30, [R1+0x6f0] ;  /* 0x0006f000011e7983 */ /* 0x000ee80000300800 */
[----:B------:R-:W3:Y:S04]  /*611a0*/  LDL.LU R55, [R1+0x6f4] ;  /* 0x0006f40001377983 */ /* 0x000ee80000300800 */
[----:B------:R-:W3:Y:S04]  /*611b0*/  LDL.LU R24, [R1+0x6f8] ;  /* 0x0006f80001187983 */ /* 0x000ee80000300800 */
[----:B------:R-:W3:Y:S01]  /*611c0*/  LDL.LU R25, [R1+0x6fc] ;  /* 0x0006fc0001197983 */ /* 0x000ee20000300800 */
[----:B------:R-:W-:-:S03]  /*611d0*/  F2FP.SATFINITE.E4M3.F32.PACK_AB_MERGE_C R60, R50, R54, RZ ;  /* 0x00000036323c723e */ /* 0x000fc600048070ff */
[----:B------:R-:W3:Y:S04]  /*611e0*/  LDL.LU R26, [R1+0x6e0] ;  /* 0x0006e000011a7983 */ /* 0x000ee80000300800 */
[----:B------:R-:W3:Y:S04]  /*611f0*/  LDL.LU R27, [R1+0x6e4] ;  /* 0x0006e400011b7983 */ /* 0x000ee80000300800 */
[----:B------:R-:W3:Y:S04]  /*61200*/  LDL.LU R54, [R1+0x6e8] ;  /* 0x0006e80001367983 */ /* 0x000ee80000300800 */
[----:B------:R-:W3:Y:S01]  /*61210*/  LDL.LU R50, [R1+0x6ec] ;  /* 0x0006ec0001327983 */ /* 0x000ee20000300800 */
[----:B------:R-:W-:-:S02]  /*61220*/  SHF.R.S32.HI R20, RZ, 0x1f, R43 ;  /* 0x0000001fff147819 */ /* 0x000fc4000001142b */
[----:B------:R-:W-:-:S05]  /*61230*/  IADD3 R2, P6, PT, R43, R16, RZ ;  /* 0x000000102b027210 */ /* 0x000fca0007fde0ff */
[----:B------:R-:W-:-:S05]  /*61240*/  IMAD.X R3, R20, 0x1, R19, P6 ;  /* 0x0000000114037824 */ /* 0x000fca00030e0613 */
[----:B------:R0:W-:Y:S02]  /*61250*/  STL.64 [R1+0xac8], R2 ;  /* 0x000ac80201007387 */ /* 0x0001e40000100a00 */
[----:B0-----:R-:W-:-:S05]  /*61260*/  IADD3 R2, P6, PT, R43, R17, RZ ;  /* 0x000000112b027210 */ /* 0x001fca0007fde0ff */
[----:B------:R-:W-:Y:S01]  /*61270*/  IMAD.X R3, R20, 0x1, R18, P6 ;  /* 0x0000000114037824 */ /* 0x000fe200030e0612 */
[----:B--2---:R-:W-:-:S05]  /*61280*/  F2FP.SATFINITE.E4M3.F32.PACK_AB_MERGE_C R39, R39, R40, RZ ;  /* 0x000000282727723e */ /* 0x004fca00048070ff */
[----:B------:R-:W-:Y:S01]  /*61290*/  STL [R1+0x248c], R39 ;  /* 0x00248c2701007387 */ /* 0x000fe20000100800 */
[----:B----4-:R-:W-:-:S05]  /*612a0*/  F2FP.SATFINITE.E4M3.F32.PACK_AB_MERGE_C R37, R37, R38, RZ ;  /* 0x000000262525723e */ /* 0x010fca00048070ff */
[----:B------:R-:W-:Y:S04]  /*612b0*/  STL [R1+0x2494], R37 ;  /* 0x0024942501007387 */ /* 0x000fe80000100800 */
[----:B------:R0:W-:Y:S01]  /*612c0*/  STL.64 [R1+0xac0], R2 ;  /* 0x000ac00201007387 */ /* 0x0001e20000100a00 */
[----:B------:R-:W-:Y:S02]  /*612d0*/  F2FP.SATFINITE.E4M3.F32.PACK_AB_MERGE_C R35, R35, R36, RZ ;  /* 0x000000242323723e */ /* 0x000fe400048070ff */
[----:B------:R-:W-:Y:S02]  /*612e0*/  F2FP.SATFINITE.E4M3.F32.PACK_AB_MERGE_C R28, R29, R28, RZ ;  /* 0x0000001c1d1c723e */ /* 0x000fe400048070ff */
[----:B0-----:R-:W-:Y:S01]  /*612f0*/  IADD3 R2, P6, PT, R43, R15, RZ ;  /* 0x0000000f2b027210 */ /* 0x001fe20007fde0ff */
[----:B------:R-:W-:Y:S04]  /*61300*/  STL [R1+0x2688], R35 ;  /* 0x0026882301007387 */ /* 0x000fe80000100800 */
[----:B------:R-:W-:Y:S01]  /*61310*/  IMAD.X R3, R20, 0x1, R13, P6 ;  /* 0x0000000114037824 */ /* 0x000fe200030e060d */
[----:B------:R0:W-:Y:S04]  /*61320*/  STL [R1+0x2694], R28 ;  /* 0x0026941c01007387 */ /* 0x0001e80000100800 */
[----:B------:R1:W-:Y:S04]  /*61330*/  STL.64 [R1+0xab8], R2 ;  /* 0x000ab80201007387 */ /* 0x0003e80000100a00 */
[----:B0-----:R-:W2:Y:S04]  /*61340*/  LDL.LU R28, [R1+0x6d0] ;  /* 0x0006d000011c7983 */ /* 0x001ea80000300800 */
[----:B------:R-:W2:Y:S01]  /*61350*/  LDL.LU R29, [R1+0x6d4] ;  /* 0x0006d400011d7983 */ /* 0x000ea20000300800 */
[----:B-1----:R-:W-:-:S05]  /*61360*/  F2FP.SATFINITE.E4M3.F32.PACK_AB_MERGE_C R2, R22, R21, RZ ;  /* 0x000000151602723e */ /* 0x002fca00048070ff */
[----:B------:R0:W-:Y:S04]  /*61370*/  STL [R1+0x2644], R2 ;  /* 0x0026440201007387 */ /* 0x0001e80000100800 */
[----:B------:R-:W4:Y:S04]  /*61380*/  LDL.LU R21, [R1+0x6d8] ;  /* 0x0006d80001157983 */ /* 0x000f280000300800 */
[----:B------:R-:W4:Y:S01]  /*61390*/  LDL.LU R22, [R1+0x6dc] ;  /* 0x0006dc0001167983 */ /* 0x000f220000300800 */
[----:B0-----:R-:W-:-:S05]  /*613a0*/  IADD3 R2, P6, PT, R43, R14, RZ ;  /* 0x0000000e2b027210 */ /* 0x001fca0007fde0ff */
[----:B------:R-:W-:Y:S01]  /*613b0*/  IMAD.X R3, R20, 0x1, R7, P6 ;  /* 0x0000000114037824 */ /* 0x000fe200030e0607 */
[----:B---3--:R-:W-:-:S05]  /*613c0*/  F2FP.SATFINITE.E4M3.F32.PACK_AB_MERGE_C R33, R33, R34, RZ ;  /* 0x000000222121723e */ /* 0x008fca00048070ff */
[----:B------:R-:W-:Y:S04]  /*613d0*/  STL [R1+0x2650], R33 ;  /* 0x0026502101007387 */ /* 0x000fe80000100800 */
[----:B------:R0:W-:Y:S02]  /*613e0*/  STL.64 [R1+0xab0], R2 ;  /* 0x000ab00201007387 */ /* 0x0001e40000100a00 */
[----:B0-----:R-:W-:Y:S02]  /*613f0*/  F2FP.SATFINITE.E4M3.F32.PACK_AB_MERGE_C R3, R31, R32, RZ ;  /* 0x000000201f03723e */ /* 0x001fe400048070ff */
[----:B------:R-:W-:-:S03]  /*61400*/  F2FP.SATFINITE.E4M3.F32.PACK_AB_MERGE_C R2, R0, R23, RZ ;  /* 0x000000170002723e */ /* 0x000fc600048070ff */
[----:B------:R-:W-:Y:S04]  /*61410*/  STL [R1+0x25e0], R3 ;  /* 0x0025e00301007387 */ /* 0x000fe80000100800 */
[----:B------:R-:W3:Y:S04]  /*61420*/  LDL.LU R23, [R1+0x260] ;  /* 0x0002600001177983 */ /* 0x000ee80000300800 */
[----:B------:R-:W3:Y:S04]  /*61430*/  LDL.LU R0, [R1+0x264] ;  /* 0x0002640001007983 */ /* 0x000ee80000300800 */
[----:B------:R0:W-:Y:S02]  /*61440*/  STL [R1+0x2604], R2 ;  /* 0x0026040201007387 */ /* 0x0001e40000100800 */
[----:B0-----:R-:W-:-:S05]  /*61450*/  IADD3 R2, P6, PT, R43, R9, RZ ;  /* 0x000000092b027210 */ /* 0x001fca0007fde0ff */
[----:B------:R-:W-:Y:S01]  /*61460*/  IMAD.X R3, R20, 0x1, R8, P6 ;  /* 0x0000000114037824 */ /* 0x000fe200030e0608 */
[----:B------:R-:W-:-:S04]  /*61470*/  F2FP.SATFINITE.E4M3.F32.PACK_AB_MERGE_C R30, R55, R30, RZ ;  /* 0x0000001e371e723e */ /* 0x000fc800048070ff */
[----:B------:R0:W-:Y:S01]  /*61480*/  STL.64 [R1+0xaa8], R2 ;  /* 0x000aa80201007387 */ /* 0x0001e20000100a00 */
[----:B------:R-:W-:-:S03]  /*61490*/  F2FP.SATFINITE.E4M3.F32.PACK_AB_MERGE_C R24, R25, R24, RZ ;  /* 0x000000181918723e */ /* 0x000fc600048070ff */
[----:B------:R-:W-:Y:S01]  /*614a0*/  STL [R1+0x2588], R30 ;  /* 0x0025881e01007387 */ /* 0x000fe20000100800 */
[----:B0-----:R-:W-:-:S03]  /*614b0*/  IADD3 R2, P6, PT, R43, R11, RZ ;  /* 0x0000000b2b027210 */ /* 0x001fc60007fde0ff */
[----:B------:R0:W-:Y:S02]  /*614c0*/  STL [R1+0x25a0], R24 ;  /* 0x0025a01801007387 */ /* 0x0001e40000100800 */
[----:B------:R-:W-:-:S05]  /*614d0*/  IMAD.X R3, R20, 0x1, R10, P6 ;  /* 0x0000000114037824 */ /* 0x000fca00030e060a */
[----:B------:R1:W-:Y:S01]  /*614e0*/  STL.64 [R1+0xaa0], R2 ;  /* 0x000aa00201007387 */ /* 0x0003e20000100a00 */
[----:B0-----:R-:W-:Y:S02]  /*614f0*/  F2FP.SATFINITE.E4M3.F32.PACK_AB_MERGE_C R24, R50, R54, RZ ;  /* 0x000000363218723e */ /* 0x001fe400048070ff */
[----:B-1----:R-:W-:-:S03]  /*61500*/  IADD3 R2, P6, PT, R43, R12, RZ ;  /* 0x0000000c2b027210 */ /* 0x002fc60007fde0ff */
[----:B------:R-:W-:Y:S02]  /*61510*/  STL [R1+0x2488], R24 ;  /* 0x0024881801007387 */ /* 0x000fe40000100800 */
[----:B------:R-:W-:-:S05]  /*61520*/  IMAD.X R3, R20, 0x1, R5, P6 ;  /* 0x0000000114037824 */ /* 0x000fca00030e0605 */
[----:B------:R0:W-:Y:S04]  /*61530*/  STL.64 [R1+0xa98], R2 ;  /* 0x000a980201007387 */ /* 0x0001e80000100a00 */
[----:B------:R-:W3:Y:S04]  /*61540*/  LDL.LU R59, [R1+0x268] ;  /* 0x00026800013b7983 */ /* 0x000ee80000300800 */
[----:B------:R-:W3:Y:S01]  /*61550*/  LDL.LU R37, [R1+0x26c] ;  /* 0x00026c0001257983 */ /* 0x000ee20000300800 */
[----:B0-----:R-:W-:-:S03]  /*61560*/  IADD3 R2, P6, PT, R43, R6, RZ ;  /* 0x000000062b027210 */ /* 0x001fc60007fde0ff */
[----:B------:R-:W3:Y:S02]  /*61570*/  LDL.LU R41, [R1+0x6c0] ;  /* 0x0006c00001297983 */ /* 0x000ee40000300800 */
[----:B------:R-:W-:-:S05]  /*61580*/  IMAD.X R3, R20, 0x1, R4, P6 ;  /* 0x0000000114037824 */ /* 0x000fca00030e0604 */
[----:B------:R0:W-:Y:S04]  /*61590*/  STL.64 [R1+0xa90], R2 ;  /* 0x000a900201007387 */ /* 0x0001e80000100a00 */
[----:B------:R-:W3:Y:S04]  /*615a0*/  LDL.LU R39, [R1+0x6c4] ;  /* 0x0006c40001277983 */ /* 0x000ee80000300800 */
[----:B------:R-:W3:Y:S04]  /*615b0*/  LDL.LU R38, [R1+0x6c8] ;  /* 0x0006c80001267983 */ /* 0x000ee80000300800 */
[----:B------:R-:W3:Y:S04]  /*615c0*/  LDL.LU R35, [R1+0x6cc] ;  /* 0x0006cc0001237983 */ /* 0x000ee80000300800 */
[----:B------:R-:W3:Y:S04]  /*615d0*/  LDL.LU R54, [R1+0x6b0] ;  /* 0x0006b00001367983 */ /* 0x000ee80000300800 */
[----:B------:R-:W3:Y:S01]  /*615e0*/  LDL.LU R50, [R1+0x6b4] ;  /* 0x0006b40001327983 */ /* 0x000ee20000300800 */
[----:B------:R-:W-:-:S02]  /*615f0*/  SHF.R.S32.HI R20, RZ, 0x1f, R44 ;  /* 0x0000001fff147819 */ /* 0x000fc4000001142c */
[----:B0-----:R-:W-:-:S05]  /*61600*/  IADD3 R2, P6, PT, R44, R16, RZ ;  /* 0x000000102c027210 */ /* 0x001fca0007fde0ff */
[----:B------:R-:W-:Y:S01]  /*61610*/  IMAD.X R3, R20, 0x1, R19, P6 ;  /* 0x0000000114037824 */ /* 0x000fe200030e0613 */
[----:B------:R-:W-:Y:S02]  /*61620*/  F2FP.SATFINITE.E4M3.F32.PACK_AB_MERGE_C R53, R27, R26, RZ ;  /* 0x0000001a1b35723e */ /* 0x000fe400048070ff */
[----:B--2---:R-:W-:-:S05]  /*61630*/  F2FP.SATFINITE.E4M3.F32.PACK_AB_MERGE_C R40, R29, R28, RZ ;  /* 0x0000001c1d28723e */ /* 0x004fca00048070ff */
[----:B------:R-:W-:Y:S04]  /*61640*/  STL [R1+0x2de0], R40 ;  /* 0x002de02801007387 */ /* 0x000fe80000100800 */
[----:B------:R-:W2:Y:S04]  /*61650*/  LDL.LU R34, [R1+0x6b8] ;  /* 0x0006b80001227983 */ /* 0x000ea80000300800 */
[----:B------:R-:W2:Y:S04]  /*61660*/  LDL.LU R33, [R1+0x6bc] ;  /* 0x0006bc0001217983 */ /* 0x000ea80000300800 */
[----:B------:R-:W2:Y:S04]  /*61670*/  LDL.LU R28, [R1+0x6a0] ;  /* 0x0006a000011c7983 */ /* 0x000ea80000300800 */
[----:B------:R-:W2:Y:S01]  /*61680*/  LDL.LU R29, [R1+0x6a4] ;  /* 0x0006a400011d7983 */ /* 0x000ea20000300800 */
[----:B----4-:R-:W-:-:S03]  /*61690*/  F2FP.SATFINITE.E4M3.F32.PACK_AB_MERGE_C R42, R22, R21, RZ ;  /* 0x00000015162a723e */ /* 0x010fc600048070ff */
[----:B------:R-:W4:Y:S04]  /*616a0*/  LDL.LU R21, [R1+0x6a8] ;  /* 0x0006a80001157983 */ /* 0x000f280000300800 */
[----:B------:R-:W4:Y:S04]  /*616b0*/  LDL.LU R22, [R1+0x6ac] ;  /* 0x0006ac0001167983 */ /* 0x000f280000300800 */
[----:B------:R-:W-:Y:S04]  /*616c0*/  STL [R1+0x2de4], R42 ;  /* 0x002de42a01007387 */ /* 0x000fe80000100800 */
        /* <DEDUP_REMOVED lines=8> */
[----:B------:R-:W4:Y:S01]  /*61750*/  LDL.LU R27, [R1+0x68c] ;  /* 0x00068c00011b7983 */ /* 0x000f220000300800 */
[----:B0-----:R-:W-:-:S05]  /*61760*/  IADD3 R2, P6, PT, R44, R17, RZ ;  /* 0x000000112c027210 */ /* 0x001fca0007fde0ff */
[----:B------:R-:W-:Y:S01]  /*61770*/  IMAD.X R3, R20, 0x1, R18, P6 ;  /* 0x0000000114037824 */ /* 0x000fe200030e0612 */
[----:B---3--:R-:W-:Y:S02]  /*61780*/  F2FP.SATFINITE.E4M3.F32.PACK_AB_MERGE_C R36, R0, R23, RZ ;  /* 0x000000170024723e */ /* 0x008fe400048070ff */
[----:B------:R-:W3:Y:S04]  /*61790*/  LDL.LU R23, [R1+0x670] ;  /* 0x0006700001177983 */ /* 0x000ee80000300800 */
[----:B------:R-:W3:Y:S01]  /*617a0*/  LDL.LU R0, [R1+0x674] ;  /* 0x0006740001007983 */ /* 0x000ee20000300800 */
[----:B------:R-:W-:-:S05]  /*617b0*/  F2FP.SATFINITE.E4M3.F32.PACK_AB_MERGE_C R37, R37, R59, RZ ;  /* 0x0000003b2525723e */ /* 0x000fca00048070ff */
[----:B------:R0:W-:Y:S02]  /*617c0*/  STL.64 [R1+0x2db0], R36 ;  /* 0x002db02401007387 */ /* 0x0001e40000100a00 */
[----:B0-----:R-:W-:-:S05]  /*617d0*/  F2FP.SATFINITE.E4M3.F32.PACK_AB_MERGE_C R36, R39, R41, RZ ;  /* 0x000000292724723e */ /* 0x001fca00048070ff */
[----:B------:R-:W-:Y:S04]  /*617e0*/  STL [R1+0x210], R36 ;  /* 0x0002102401007387 */ /* 0x000fe80000100800 */
[----:B------:R0:W-:Y:S02]  /*617f0*/  STL.64 [R1+0xa78], R2 ;  /* 0x000a780201007387 */ /* 0x0001e40000100a00 */
[----:B0-----:R-:W-:Y:S02]  /*61800*/  F2FP.SATFINITE.E4M3.F32.PACK_AB_MERGE_C R3, R35, R38, RZ ;  /* 0x000000262303723e */ /* 0x001fe400048070ff */
[----:B------:R-:W-:Y:S02]  /*61810*/  F2FP.SATFINITE.E4M3.F32.PACK_AB_MERGE_C R2, R50, R54, RZ ;  /* 0x000000363202723e */ /* 0x000fe400048070ff */
[----:B------:R-:W3:Y:S04]  /*61820*/  LDL.LU R54, [R1+0x678] ;  /* 0x0006780001367983 */ /* 0x000ee80000300800 */
[----:B------:R-:W-:Y:S04]  /*61830*/  STL [R1+0x218], R3 ;  /* 0x0002180301007387 */ /* 0x000fe80000100800 */
[----:B------:R-:W3:Y:S04]  /*61840*/  LDL.LU R50, [R1+0x67c] ;  /* 0x00067c0001327983 */ /* 0x000ee80000300800 */
[----:B------:R0:W-:Y:S02]  /*61850*/  STL [R1+0x1d8], R2 ;  /* 0x0001d80201007387 */ /* 0x0001e40000100800 */
[----:B0-----:R-:W-:-:S05]  /*61860*/  IADD3 R2, P6, PT, R44, R15, RZ ;  /* 0x0000000f2c027210 */ /* 0x001fca0007fde0ff */
[----:B------:R-:W-:-:S05]  /*61870*/  IMAD.X R3, R20, 0x1, R13, P6 ;  /* 0x0000000114037824 */ /* 0x000fca00030e060d */
[----:B------:R0:W-:Y:S02]  /*61880*/  STL.64 [R1+0xa80], R2 ;  /* 0x000a800201007387 */ /* 0x0001e40000100a00 */
[----:B0-----:R-:W-:-:S05]  /*61890*/  IADD3 R2, P6, PT, R44, R14, RZ ;  /* 0x0000000e2c027210 */ /* 0x001fca0007fde0ff */
[----:B------:R-:W-:Y:S01]  /*618a0*/  IMAD.X R3, R20, 0x1, R7, P6 ;  /* 0x0000000114037824 */ /* 0x000fe200030e0607 */
[----:B--2---:R-:W-:Y:S02]  /*618b0*/  F2FP.SATFINITE.E4M3.F32.PACK_AB_MERGE_C R33, R33, R34, RZ ;  /* 0x000000222121723e */ /* 0x004fe400048070ff */
[----:B------:R-:W-:-:S03]  /*618c0*/  F2FP.SATFINITE.E4M3.F32.PACK_AB_MERGE_C R28, R29, R28, RZ ;  /* 0x0000001c1d1c723e */ /* 0x000fc600048070ff */
[----:B------:R-:W-:Y:S04]  /*618d0*/  STL [R1+0x1dc], R33 ;  /* 0x0001dc2101007387 */ /* 0x000fe80000100800 */
[----:B------:R0:W-:Y:S04]  /*618e0*/  STL [R1+0x17c], R28 ;  /* 0x00017c1c01007387 */ /* 0x0001e80000100800 */
[----:B0-----:R-:W2:Y:S04]  /*618f0*/  LDL.LU R28, [R1+0x660] ;  /* 0x00066000011c7983 */ /* 0x001ea80000300800 */
[----:B------:R0:W-:Y:S04]  /*61900*/  STL.64 [R1+0xa70], R2 ;  /* 0x000a700201007387 */ /* 0x0001e80000100a00 */
[----:B------:R-:W2:Y:S01]  /*61910*/  LDL.LU R29, [R1+0x664] ;  /* 0x00066400011d7983 */ /* 0x000ea20000300800 */
[----:B----4-:R-:W-:-:S02]  /*61920*/  F2FP.SATFINITE.E4M3.F32.PACK_AB_MERGE_C R52, R22, R21, RZ ;  /* 0x000000151634723e */ /* 0x010fc400048070ff */
[----:B------:R-:W-:Y:S01]  /*61930*/  F2FP.SATFINITE.E4M3.F32.PACK_AB_MERGE_C R31, R31, R32, RZ ;  /* 0x000000201f1f723e */ /* 0x000fe200048070ff */
[----:B------:R-:W4:Y:S01]  /*61940*/  LDL.LU R21, [R1+0x668] ;  /* 0x0006680001157983 */ /* 0x000f220000300800 */
[----:B0-----:R-:W-:-:S03]  /*61950*/  IADD3 R2, P6, PT, R44, R9, RZ ;  /* 0x000000092c027210 */ /* 0x001fc60007fde0ff */
[----:B------:R-:W4:Y:S02]  /*61960*/  LDL.LU R22, [R1+0x66c] ;  /* 0x00066c0001167983 */ /* 0x000f240000300800 */
[----:B------:R-:W-:Y:S02]  /*61970*/  IMAD.X R3, R20, 0x1, R8, P6 ;  /* 0x0000000114037824 */ /* 0x000fe400030e0608 */
[----:B------:R-:W-:Y:S01]  /*61980*/  STL [R1+0x2d60], R52 ;  /* 0x002d603401007387 */ /* 0x000fe20000100800 */
[----:B------:R-:W-:-:S03]  /*61990*/  F2FP.SATFINITE.E4M3.F32.PACK_AB_MERGE_C R30, R55, R30, RZ ;  /* 0x0000001e371e723e */ /* 0x000fc600048070ff */
[----:B------:R-:W-:Y:S01]  /*619a0*/  STL [R1+0x138], R31 ;  /* 0x0001381f01007387 */ /* 0x000fe20000100800 */
[----:B------:R-:W-:-:S03]  /*619b0*/  F2FP.SATFINITE.E4M3.F32.PACK_AB_MERGE_C R24, R25, R24, RZ ;  /* 0x000000181918723e */ /* 0x000fc600048070ff */
[----:B------:R0:W-:Y:S04]  /*619c0*/  STL.64 [R1+0xa68], R2 ;  /* 0x000a680201007387 */ /* 0x0001e80000100a00 */
[----:B------:R-:W-:Y:S01]  /*619d0*/  STL [R1+0x134], R30 ;  /* 0x0001341e01007387 */ /* 0x000fe20000100800 */
[----:B0-----:R-:W-:-:S03]  /*619e0*/  IADD3 R2, P6, PT, R44, R11, RZ ;  /* 0x0000000b2c027210 */ /* 0x001fc60007fde0ff */
[----:B------:R0:W-:Y:S02]  /*619f0*/  STL [R1+0xf4], R24 ;  /* 0x0000f41801007387 */ /* 0x0001e40000100800 */
[----:B------:R-:W-:Y:S01]  /*61a00*/  IMAD.X R3, R20, 0x1, R10, P6 ;  /* 0x0000000114037824 */ /* 0x000fe200030e060a */
[----:B0-----:R-:W-:-:S04]  /*61a10*/  IADD3 R24, P6, PT, R44, R12, RZ ;  /* 0x0000000c2c187210 */ /* 0x001fc80007fde0ff */
[----:B------:R0:W-:Y:S01]  /*61a20*/  STL.64 [R1+0xa60], R2 ;  /* 0x000a600201007387 */ /* 0x0001e20000100a00 */
[----:B------:R-:W-:Y:S01]  /*61a30*/  IMAD.X R25, R20, 0x1, R5, P6 ;  /* 0x0000000114197824 */ /* 0x000fe200030e0605 */
[----:B0-----:R-:W-:-:S05]  /*61a40*/  F2FP.SATFINITE.E4M3.F32.PACK_AB_MERGE_C R2, R27, R26, RZ ;  /* 0x0000001a1b02723e */ /* 0x001fca00048070ff */
[----:B------:R-:W-:Y:S04]  /*61a50*/  STL [R1+0xf8], R2 ;  /* 0x0000f80201007387 */ /* 0x000fe80000100800 */
[----:B------:R0:W-:Y:S04]  /*61a60*/  STL.64 [R1+0xa58], R24 ;  /* 0x000a581801007387 */ /* 0x0001e80000100a00 */
[----:B------:R-:W4:Y:S04]  /*61a70*/  LDL.LU R56, [R1+0x650] ;  /* 0x0006500001387983 */ /* 0x000f280000300800 */
[----:B------:R-:W4:Y:S01]  /*61a80*/  LDL.LU R39, [R1+0x654] ;  /* 0x0006540001277983 */ /* 0x000f220000300800 */
[----:B0-----:R-:W-:-:S03]  /*61a90*/  IADD3 R24, P6, PT, R44, R6, RZ ;  /* 0x000000062c187210 */ /* 0x001fc60007fde0ff */
[----:B------:R-:W4:Y:S02]  /*61aa0*/  LDL.LU R59, [R1+0x658] ;  /* 0x00065800013b7983 */ /* 0x000f240000300800 */
[----:B------:R-:W-:-:S05]  /*61ab0*/  IMAD.X R25, R20, 0x1, R4, P6 ;  /* 0x0000000114197824 */ /* 0x000fca00030e0604 */
[----:B------:R0:W-:Y:S04]  /*61ac0*/  STL.64 [R1+0xa50], R24 ;  /* 0x000a501801007387 */ /* 0x0001e80000100a00 */
[----:B------:R-:W4:Y:S04]  /*61ad0*/  LDL.LU R38, [R1+0x65c] ;  /* 0x00065c0001267983 */ /* 0x000f280000300800 */
[----:B------:R-:W4:Y:S04]  /*61ae0*/  LDL.LU R41, [R1+0x640] ;  /* 0x0006400001297983 */ /* 0x000f280000300800 */
[----:B------:R-:W4:Y:S04]  /*61af0*/  LDL.LU R35, [R1+0x644] ;  /* 0x0006440001237983 */ /* 0x000f280000300800 */
[----:B------:R-:W4:Y:S04]  /*61b00*/  LDL.LU R34, [R1+0x648] ;  /* 0x0006480001227983 */ /* 0x000f280000300800 */
[----:B------:R-:W4:Y:S01]  /*61b10*/  LDL.LU R33, [R1+0x64c] ;  /* 0x00064c0001217983 */ /* 0x000f220000300800 */
[----:B---3--:R-:W-:-:S03]  /*61b20*/  F2FP.SATFINITE.E4M3.F32.PACK_AB_MERGE_C R3, R0, R23, RZ ;  /* 0x000000170003723e */ /* 0x008fc600048070ff */
[----:B------:R-:W3:Y:S04]  /*61b30*/  LDL.LU R23, [R1+0x630] ;  /* 0x0006300001177983 */ /* 0x000ee80000300800 */
[----:B------:R-:W3:Y:S01]  /*61b40*/  LDL.LU R0, [R1+0x634] ;  /* 0x0006340001007983 */ /* 0x000ee20000300800 */
[----:B------:R-:W-:-:S03]  /*61b50*/  F2FP.SATFINITE.E4M3.F32.PACK_AB_MERGE_C R57, R50, R54, RZ ;  /* 0x000000363239723e */ /* 0x000fc600048070ff */
[----:B------:R-:W3:Y:S04]  /*61b60*/  LDL.LU R54, [R1+0x638] ;  /* 0x0006380001367983 */ /* 0x000ee80000300800 */
[----:B------:R-:W3:Y:S01]  /*61b70*/  LDL.LU R50, [R1+0x63c] ;  /* 0x00063c0001327983 */ /* 0x000ee20000300800 */
[----:B------:R-:W-:Y:S02]  /*61b80*/  SHF.R.S32.HI R20, RZ, 0x1f, R45 ;  /* 0x0000001fff147819 */ /* 0x000fe4000001142d */
[----:B------:R-:W-:-:S05]  /*61b90*/  IADD3 R36, P6, PT, R45, R16, RZ ;  /* 0x000000102d247210 */ /* 0x000fca0007fde0ff */
[----:B------:R-:W-:Y:S01]  /*61ba0*/  IMAD.X R37, R20, 0x1, R19, P6 ;  /* 0x0000000114257824 */ /* 0x000fe200030e0613 */
[----:B--2---:R-:W-:-:S05]  /*61bb0*/  F2FP.SATFINITE.E4M3.F32.PACK_AB_MERGE_C R61, R29, R28, RZ ;  /* 0x0000001c1d3d723e */ /* 0x004fca00048070ff */
[----:B------:R-:W-:Y:S04]  /*61bc0*/  STL.64 [R1+0x2da0], R60 ;  /* 0x002da03c01007387 */ /* 0x000fe80000100a00 */
        /* <DEDUP_REMOVED lines=9> */
[----:B------:R-:W2:Y:S01]  /*61c60*/  LDL.LU R29, [R1+0x604] ;  /* 0x00060400011d7983 */ /* 0x000ea20000300800 */
[----:B----4-:R-:W-:-:S03]  /*61c70*/  F2FP.SATFINITE.E4M3.F32.PACK_AB_MERGE_C R44, R22, R21, RZ ;  /* 0x00000015162c723e */ /* 0x010fc600048070ff */
[----:B------:R-:W4:Y:S04]  /*61c80*/  LDL.LU R21, [R1+0x608] ;  /* 0x0006080001157983 */ /* 0x000f280000300800 */
[----:B------:R-:W4:Y:S04]  /*61c90*/  LDL.LU R22, [R1+0x60c] ;  /* 0x00060c0001167983 */ /* 0x000f280000300800 */
[----:B------:R-:W-:Y:S01]  /*61ca0*/  STL [R1+0x2de8], R44 ;  /* 0x002de82c01007387 */ /* 0x000fe20000100800 */
[----:B------:R-:W-:Y:S02]  /*61cb0*/  F2FP.SATFINITE.E4M3.F32.PACK_AB_MERGE_C R39, R39, R56, RZ ;  /* 0x000000382727723e */ /* 0x000fe400048070ff */
[----:B------:R-:W-:-:S05]  /*61cc0*/  F2FP.SATFINITE.E4M3.F32.PACK_AB_MERGE_C R38, R38, R59, RZ ;  /* 0x0000003b2626723e */ /* 0x000fca00048070ff */
[----:B------:R-:W-:Y:S04]  /*61cd0*/  STL.64 [R1+0x2da8], R38 ;  /* 0x002da82601007387 */ /* 0x000fe80000100a00 */
[----:B------:R0:W-:Y:S02]  /*61ce0*/  STL.64 [R1+0xa48], R36 ;  /* 0x000a482401007387 */ /* 0x0001e40000100a00 */
[----:B0-----:R-:W-:-:S05]  /*61cf0*/  IADD3 R36, P6, PT, R45, R17, RZ ;  /* 0x000000112d247210 */ /* 0x001fca0007fde0ff */
[C---:B------:R-:W-:Y:S01]  /*61d00*/  IMAD.X R37, R20.reuse, 0x1, R18, P6 ;  /* 0x0000000114257824 */ /* 0x040fe200030e0612 */
[----:B------:R-:W-:Y:S02]  /*61d10*/  F2FP.SATFINITE.E4M3.F32.PACK_AB_MERGE_C R2, R33, R34, RZ ;  /* 0x000000222102723e */ /* 0x000fe400048070ff */
[----:B------:R-:W-:Y:S02]  /*61d20*/  IADD3 R34, P6, PT, R45, R15, RZ ;  /* 0x0000000f2d227210 */ /* 0x000fe40007fde0ff */
[----:B------:R0:W-:Y:S02]  /*61d30*/  STL.64 [R1+0xa40], R36 ;  /* 0x000a402401007387 */ /* 0x0001e40000100a00 */
[----:B0-----:R-:W-:Y:S01]  /*61d40*/  F2FP.SATFINITE.E4M3.F32.PACK_AB_MERGE_C R36, R35, R41, RZ ;  /* 0x000000292324723e */ /* 0x001fe200048070ff */
[----:B------:R-:W-:-:S04]  /*61d50*/  IMAD.X R35, R20, 0x1, R13, P6 ;  /* 0x0000000114237824 */ /* 0x000fc800030e060d */
[----:B------:R-:W-:Y:S04]  /*61d60*/  STL [R1+0x246c], R36 ;  /* 0x00246c2401007387 */ /* 0x000fe80000100800 */
[----:B------:R3:W-:Y:S04]  /*61d70*/  STL [R1+0x2468], R2 ;  /* 0x0024680201007387 */ /* 0x0007e80000100800 */
[----:B------:R-:W-:Y:S01]  /*61d80*/  STL.64 [R1+0xa38], R34 ;  /* 0x000a382201007387 */ /* 0x000fe20000100a00 */
[----:B---3--:R-:W-:-:S05]  /*61d90*/  F2FP.SATFINITE.E4M3.F32.PACK_AB_MERGE_C R2, R0, R23, RZ ;  /* 0x000000170002723e */ /* 0x008fca00048070ff */
[----:B------:R-:W-:Y:S01]  /*61da0*/  STL [R1+0x2654], R2 ;  /* 0x0026540201007387 */ /* 0x000fe20000100800 */
[----:B------:R-:W-:-:S05]  /*61db0*/  F2FP.SATFINITE.E4M3.F32.PACK_AB_MERGE_C R0, R50, R54, RZ ;  /* 0x000000363200723e */ /* 0x000fca00048070ff */
[----:B------:R0:W-:Y:S04]  /*61dc0*/  STL [R1+0x265c], R0 ;  /* 0x00265c0001007387 */ /* 0x0001e80000100800 */
[----:B------:R-:W3:Y:S04]  /*61dd0*/  LDL.LU R23, [R1+0x5f0] ;  /* 0x0005f00001177983 */ /* 0x000ee80000300800 */
[----:B0-----:R-:W3:Y:S01]  /*61de0*/  LDL.LU R0, [R1+0x5f4] ;  /* 0x0005f40001007983 */ /* 0x001ee20000300800 */
[----:B------:R-:W-:-:S03]  /*61df0*/  IADD3 R34, P6, PT, R45, R14, RZ ;  /* 0x0000000e2d227210 */ /* 0x000fc60007fde0ff */
[----:B------:R-:W3:Y:S02]  /*61e00*/  LDL.LU R54, [R1+0x5f8] ;  /* 0x0005f80001367983 */ /* 0x000ee40000300800 */
[----:B------:R-:W-:-:S05]  /*61e10*/  IMAD.X R35, R20, 0x1, R7, P6 ;  /* 0x0000000114237824 */ /* 0x000fca00030e0607 */
[----:B------:R-:W-:Y:S04]  /*61e20*/  STL.64 [R1+0xa30], R34 ;  /* 0x000a302201007387 */ /* 0x000fe80000100a00 */
[----:B------:R-:W3:Y:S01]  /*61e30*/  LDL.LU R50, [R1+0x5fc] ;  /* 0x0005fc0001327983 */ /* 0x000ee20000300800 */
[----:B--2---:R-:W-:Y:S02]  /*61e40*/  F2FP.SATFINITE.E4M3.F32.PACK_AB_MERGE_C R32, R31, R32, RZ ;  /* 0x000000201f20723e */ /* 0x004fe400048070ff */
[----:B------:R-:W-:Y:S02]  /*61e50*/  F2FP.SATFINITE.E4M3.F32.PACK_AB_MERGE_C R2, R55, R30, RZ ;  /* 0x0000001e3702723e */ /* 0x000fe400048070ff */
[----:B------:R-:W-:Y:S01]  /*61e60*/  IADD3 R30, P6, PT, R45, R9, RZ ;  /* 0x000000092d1e7210 */ /* 0x000fe20007fde0ff */
[----:B------:R-:W-:Y:S04]  /*61e70*/  STL [R1+0x25ec], R32 ;  /* 0x0025ec2001007387 */ /* 0x000fe80000100800 */
[----:B------:R-:W-:Y:S01]  /*61e80*/  IMAD.X R31, R20, 0x1, R8, P6 ;  /* 0x00000001141f7824 */ /* 0x000fe200030e0608 */
[----:B------:R0:W-:Y:S04]  /*61e90*/  STL [R1+0x25f0], R2 ;  /* 0x0025f00201007387 */ /* 0x0001e80000100800 */
[----:B------:R1:W-:Y:S01]  /*61ea0*/  STL.64 [R1+0xa28], R30 ;  /* 0x000a281e01007387 */ /* 0x0003e20000100a00 */
[----:B0-----:R-:W-:-:S02]  /*61eb0*/  F2FP.SATFINITE.E4M3.F32.PACK_AB_MERGE_C R2, R27, R26, RZ ;  /* 0x0000001a1b02723e */ /* 0x001fc400048070ff */
[----:B-1----:R-:W-:Y:S02]  /*61ec0*/  F2FP.SATFINITE.E4M3.F32.PACK_AB_MERGE_C R30, R25, R24, RZ ;  /* 0x00000018191e723e */ /* 0x002fe400048070ff */
[----:B------:R-:W-:-:S05]  /*61ed0*/  IADD3 R24, P6, PT, R45, R11, RZ ;  /* 0x0000000b2d187210 */ /* 0x000fca0007fde0ff */
[----:B------:R-:W-:Y:S01]  /*61ee0*/  IMAD.X R25, R20, 0x1, R10, P6 ;  /* 0x0000000114197824 */ /* 0x000fe200030e060a */
[----:B------:R0:W-:Y:S04]  /*61ef0*/  STL [R1+0x2578], R30 ;  /* 0x0025781e01007387 */ /* 0x0001e80000100800 */
[----:B------:R-:W-:Y:S04]  /*61f00*/  STL [R1+0x2590], R2 ;  /* 0x0025900201007387 */ /* 0x000fe80000100800 */
[----:B------:R1:W-:Y:S04]  /*61f10*/  STL.64 [R1+0xa20], R24 ;  /* 0x000a201801007387 */ /* 0x0003e80000100a00 */
[----:B0-----:R-:W2:Y:S01]  /*61f20*/  LDL.LU R30, [R1+0x5e0] ;  /* 0x0005e000011e7983 */ /* 0x001ea20000300800 */
[----:B-1----:R-:W-:-:S05]  /*61f30*/  F2FP.SATFINITE.E4M3.F32.PACK_AB_MERGE_C R24, R29, R28, RZ ;  /* 0x0000001c1d18723e */ /* 0x002fca00048070ff */
[----:B------:R0:W-:Y:S01]  /*61f40*/  STL [R1+0x252c], R24 ;  /* 0x00252c1801007387 */ /* 0x0001e20000100800 */
[----:B----4-:R-:W-:-:S03]  /*61f50*/  F2FP.SATFINITE.E4M3.F32.PACK_AB_MERGE_C R2, R22, R21, RZ ;  /* 0x000000151602723e */ /* 0x010fc600048070ff */
[----:B------:R-:W2:Y:S01]  /*61f60*/  LDL.LU R28, [R1+0x5e4] ;  /* 0x0005e400011c7983 */ /* 0x000ea20000300800 */
[----:B0-----:R-:W-:-:S03]  /*61f70*/  IADD3 R24, P6, PT, R45, R12, RZ ;  /* 0x0000000c2d187210 */ /* 0x001fc60007fde0ff */
[----:B------:R-:W-:Y:S02]  /*61f80*/  STL [R1+0x2524], R2 ;  /* 0x0025240201007387 */ /* 0x000fe40000100800 */
[----:B------:R-:W-:-:S05]  /*61f90*/  IMAD.X R25, R20, 0x1, R5, P6 ;  /* 0x0000000114197824 */ /* 0x000fca00030e0605 */
[----:B------:R0:W-:Y:S04]  /*61fa0*/  STL.64 [R1+0xa10], R24 ;  /* 0x000a101801007387 */ /* 0x0001e80000100a00 */
[----:B0-----:R-:W4:Y:S04]  /*61fb0*/  LDL.LU R25, [R1+0x5e8] ;  /* 0x0005e80001197983 */ /* 0x001f280000300800 */
[----:B------:R-:W4:Y:S04]  /*61fc0*/  LDL.LU R29, [R1+0x5ec] ;  /* 0x0005ec00011d7983 */ /* 0x000f280000300800 */
[----:B------:R-:W4:Y:S04]  /*61fd0*/  LDL.LU R40, [R1+0x250] ;  /* 0x0002500001287983 */ /* 0x000f280000300800 */
        /* <DEDUP_REMOVED lines=9> */
[----:B------:R3:W-:Y:S04]  /*62070*/  STL.64 [R1+0xa18], R32 ;  /* 0x000a182001007387 */ /* 0x0007e80000100a00 */
[----:B------:R-:W4:Y:S04]  /*62080*/  LDL.LU R56, [R1+0x5c0] ;  /* 0x0005c00001387983 */ /* 0x000f280000300800 */
[----:B------:R-:W4:Y:S04]  /*62090*/  LDL.LU R41, [R1+0x5c4] ;  /* 0x0005c40001297983 */ /* 0x000f280000300800 */
[----:B------:R-:W4:Y:S01]  /*620a0*/  LDL.LU R26, [R1+0x5c8] ;  /* 0x0005c800011a7983 */ /* 0x000f220000300800 */
[----:B---3--:R-:W-:-:S03]  /*620b0*/  F2FP.SATFINITE.E4M3.F32.PACK_AB_MERGE_C R32, R0, R23, RZ ;  /* 0x000000170020723e */ /* 0x008fc600048070ff */
[----:B------:R-:W3:Y:S04]  /*620c0*/  LDL.LU R0, [R1+0x5cc] ;  /* 0x0005cc0001007983 */ /* 0x000ee80000300800 */
[----:B------:R-:W3:Y:S04]  /*620d0*/  LDL.LU R35, [R1+0x5b0] ;  /* 0x0005b00001237983 */ /* 0x000ee80000300800 */
[----:B------:R-:W3:Y:S04]  /*620e0*/  LDL.LU R34, [R1+0x5b4] ;  /* 0x0005b40001227983 */ /* 0x000ee80000300800 */
[----:B------:R-:W3:Y:S04]  /*620f0*/  LDL.LU R31, [R1+0x5b8] ;  /* 0x0005b800011f7983 */ /* 0x000ee80000300800 */
[----:B------:R-:W3:Y:S04]  /*62100*/  LDL.LU R24, [R1+0x5bc] ;  /* 0x0005bc0001187983 */ /* 0x000ee80000300800 */
[----:B------:R-:W3:Y:S04]  /*62110*/  LDL.LU R22, [R1+0x5a0] ;  /* 0x0005a00001167983 */ /* 0x000ee80000300800 */
[----:B------:R-:W3:Y:S01]  /*62120*/  LDL.LU R23, [R1+0x5a4] ;  /* 0x0005a40001177983 */ /* 0x000ee20000300800 */
[----:B------:R-:W-:-:S03]  /*62130*/  F2FP.SATFINITE.E4M3.F32.PACK_AB_MERGE_C R33, R50, R54, RZ ;  /* 0x000000363221723e */ /* 0x000fc600048070ff */
[----:B------:R-:W3:Y:S04]  /*62140*/  LDL.LU R54, [R1+0x5a8] ;  /* 0x0005a80001367983 */ /* 0x000ee80000300800 */
[----:B------:R-:W3:Y:S04]  /*62150*/  LDL.LU R50, [R1+0x5ac] ;  /* 0x0005ac0001327983 */ /* 0x000ee80000300800 */
[----:B------:R0:W-:Y:S01]  /*62160*/  STL.64 [R1+0x2db8], R32 ;  /* 0x002db82001007387 */ /* 0x0001e20000100a00 */
[----:B------:R-:W-:Y:S02]  /*62170*/  SHF.R.S32.HI R20, RZ, 0x1f, R46 ;  /* 0x0000001fff147819 */ /* 0x000fe4000001142e */
[----:B0-----:R-:W-:-:S05]  /*62180*/  IADD3 R32, P6, PT, R46, R16, RZ ;  /* 0x000000102e207210 */ /* 0x001fca0007fde0ff */
[----:B------:R-:W-:Y:S01]  /*62190*/  IMAD.X R33, R20, 0x1, R19, P6 ;  /* 0x0000000114217824 */ /* 0x000fe200030e0613 */
[----:B--2---:R-:W-:Y:S02]  /*621a0*/  F2FP.SATFINITE.E4M3.F32.PACK_AB_MERGE_C R28, R28, R30, RZ ;  /* 0x0000001e1c1c723e */ /* 0x004fe400048070ff */
[----:B----4-:R-:W-:Y:S02]  /*621b0*/  F2FP.SATFINITE.E4M3.F32.PACK_AB_MERGE_C R30, R29, R25, RZ ;  /* 0x000000191d1e723e */ /* 0x010fe400048070ff */
[----:B------:R-:W2:Y:S04]  /*621c0*/  LDL.LU R25, [R1+0x590] ;  /* 0x0005900001197983 */ /* 0x000ea80000300800 */
[----:B------:R-:W2:Y:S04]  /*621d0*/  LDL.LU R29, [R1+0x594] ;  /* 0x00059400011d7983 */ /* 0x000ea80000300800 */
[----:B------:R0:W-:Y:S02]  /*621e0*/  STL.64 [R1+0x9f8], R32 ;  /* 0x0009f82001007387 */ /* 0x0001e40000100a00 */
[----:B0-----:R-:W-:-:S02]  /*621f0*/  IADD3 R32, P6, PT, R46, R17, RZ ;  /* 0x000000112e207210 */ /* 0x001fc40007fde0ff */
[----:B------:R-:W-:-:S03]  /*62200*/  F2FP.SATFINITE.E4M3.F32.PACK_AB_MERGE_C R59, R59, R58, RZ ;  /* 0x0000003a3b3b723e */ /* 0x000fc600048070ff */
[----:B------:R-:W-:Y:S02]  /*62210*/  IMAD.X R33, R20, 0x1, R18, P6 ;  /* 0x0000000114217824 */ /* 0x000fe400030e0612 */
[----:B------:R-:W-:Y:S04]  /*62220*/  STL [R1+0x2d48], R59 ;  /* 0x002d483b01007387 */ /* 0x000fe80000100800 */
[----:B------:R0:W-:Y:S01]  /*62230*/  STL.64 [R1+0x9f0], R32 ;  /* 0x0009f02001007387 */ /* 0x0001e20000100a00 */
[----:B------:R-:W-:Y:S02]  /*62240*/  F2FP.SATFINITE.E4M3.F32.PACK_AB_MERGE_C R55, R55, R2, RZ ;  /* 0x000000023737723e */ /* 0x000fe400048070ff */
[----:B0-----:R-:W-:Y:S02]  /*62250*/  IADD3 R32, P6, PT, R46, R15, RZ ;  /* 0x0000000f2e207210 */ /* 0x001fe40007fde0ff */
[----:B------:R-:W-:-:S03]  /*62260*/  F2FP.SATFINITE.E4M3.F32.PACK_AB_MERGE_C R2, R41, R56, RZ ;  /* 0x000000382902723e */ /* 0x000fc600048070ff */
[----:B------:R-:W-:Y:S01]  /*62270*/  IMAD.X R33, R20, 0x1, R13, P6 ;  /* 0x0000000114217824 */ /* 0x000fe200030e060d */
[----:B------:R-:W-:Y:S04]  /*62280*/  STL [R1+0x2d50], R55 ;  /* 0x002d503701007387 */ /* 0x000fe80000100800 */
[----:B------:R0:W-:Y:S04]  /*62290*/  STL.64 [R1+0x9d8], R32 ;  /* 0x0009d82001007387 */ /* 0x0001e80000100a00 */
[----:B------:R1:W-:Y:S01]  /*622a0*/  STL [R1+0x150], R2 ;  /* 0x0001500201007387 */ /* 0x0003e20000100800 */
[----:B---3--:R-:W-:-:S03]  /*622b0*/  F2FP.SATFINITE.E4M3.F32.PACK_AB_MERGE_C R59, R0, R26, RZ ;  /* 0x0000001a003b723e */ /* 0x008fc600048070ff */
[----:B------:R-:W3:Y:S04]  /*622c0*/  LDL.LU R26, [R1+0x598] ;  /* 0x00059800011a7983 */ /* 0x000ee80000300800 */
[----:B------:R-:W3:Y:S01]  /*622d0*/  LDL.LU R0, [R1+0x59c] ;  /* 0x00059c0001007983 */ /* 0x000ee20000300800 */
[----:B0-----:R-:W-:-:S05]  /*622e0*/  IADD3 R32, P6, PT, R46, R14, RZ ;  /* 0x0000000e2e207210 */ /* 0x001fca0007fde0ff */
[----:B------:R-:W-:-:S05]  /*622f0*/  IMAD.X R33, R20, 0x1, R7, P6 ;  /* 0x0000000114217824 */ /* 0x000fca00030e0607 */
[----:B------:R0:W-:Y:S01]  /*62300*/  STL.64 [R1+0xa08], R32 ;  /* 0x000a082001007387 */ /* 0x0001e20000100a00 */
[----:B-1----:R-:W-:Y:S02]  /*62310*/  F2FP.SATFINITE.E4M3.F32.PACK_AB_MERGE_C R2, R34, R35, RZ ;  /* 0x000000232202723e */ /* 0x002fe400048070ff */
[----:B------:R-:W-:Y:S02]  /*62320*/  F2FP.SATFINITE.E4M3.F32.PACK_AB_MERGE_C R56, R23, R22, RZ ;  /* 0x000000161738723e */ /* 0x000fe400048070ff */
[----:B0-----:R-:W-:-:S05]  /*62330*/  IADD3 R32, P6, PT, R46, R9, RZ ;  /* 0x000000092e207210 */ /* 0x001fca0007fde0ff */
[----:B------:R-:W-:Y:S01]  /*62340*/  IMAD.X R33, R20, 0x1, R8, P6 ;  /* 0x0000000114217824 */ /* 0x000fe200030e0608 */
[----:B------:R-:W-:Y:S01]  /*62350*/  IADD3 R22, P6, PT, R46, R11, RZ ;  /* 0x0000000b2e167210 */ /* 0x000fe20007fde0ff */
[----:B------:R-:W-:Y:S04]  /*62360*/  STL [R1+0x2d6c], R59 ;  /* 0x002d6c3b01007387 */ /* 0x000fe80000100800 */
[----:B------:R-:W-:Y:S01]  /*62370*/  IMAD.X R23, R20, 0x1, R10, P6 ;  /* 0x0000000114177824 */ /* 0x000fe200030e060a */
[----:B------:R-:W-:Y:S04]  /*62380*/  STL [R1+0xfc], R2 ;  /* 0x0000fc0201007387 */ /* 0x000fe80000100800 */
[----:B------:R-:W-:Y:S04]  /*62390*/  STL.64 [R1+0x2dc0], R56 ;  /* 0x002dc03801007387 */ /* 0x000fe80000100a00 */
[----:B------:R-:W-:Y:S04]  /*623a0*/  STL.64 [R1+0xa00], R32 ;  /* 0x000a002001007387 */ /* 0x000fe80000100a00 */
[----:B------:R0:W-:Y:S01]  /*623b0*/  STL.64 [R1+0x9e8], R22 ;  /* 0x0009e81601007387 */ /* 0x0001e20000100a00 */
[----:B------:R-:W-:-:S03]  /*623c0*/  F2FP.SATFINITE.E4M3.F32.PACK_AB_MERGE_C R52, R50, R54, RZ ;  /* 0x000000363234723e */ /* 0x000fc600048070ff */
[----:B0-----:R-:W4:Y:S04]  /*623d0*/  LDL.LU R22, [R1+0x580] ;  /* 0x0005800001167983 */ /* 0x001f280000300800 */
[----:B------:R-:W4:Y:S01]  /*623e0*/  LDL.LU R23, [R1+0x584] ;  /* 0x0005840001177983 */ /* 0x000f220000300800 */
[----:B------:R-:W-:Y:S02]  /*623f0*/  F2FP.SATFINITE.E4M3.F32.PACK_AB_MERGE_C R55, R24, R31, RZ ;  /* 0x0000001f1837723e */ /* 0x000fe400048070ff */
[----:B------:R-:W-:Y:S01]  /*62400*/  IADD3 R24, P6, PT, R46, R12, RZ ;  /* 0x0000000c2e187210 */ /* 0x000fe20007fde0ff */
[----:B------:R-:W4:Y:S04]  /*62410*/  LDL.LU R54, [R1+0x588] ;  /* 0x0005880001367983 */ /* 0x000f280000300800 */
[----:B------:R-:W4:Y:S04]  /*62420*/  LDL.LU R50, [R1+0x58c] ;  /* 0x00058c0001327983 */ /* 0x000f280000300800 */
[----:B------:R-:W-:Y:S01]  /*62430*/  STL.64 [R1+0x2dd0], R52 ;  /* 0x002dd03401007387 */ /* 0x000fe20000100a00 */
[----:B------:R-:W-:-:S02]  /*62440*/  F2FP.SATFINITE.E4M3.F32.PACK_AB_MERGE_C R21, R21, R40, RZ ;  /* 0x000000281515723e */ /* 0x000fc400048070ff */
[----:B--2---:R-:W-:Y:S01]  /*62450*/  F2FP.SATFINITE.E4M3.F32.PACK_AB_MERGE_C R2, R29, R25, RZ ;  /* 0x000000191d02723e */ /* 0x004fe200048070ff */
[----:B------:R-:W-:-:S04]  /*62460*/  IMAD.X R25, R20, 0x1, R5, P6 ;  /* 0x0000000114197824 */ /* 0x000fc800030e0605 */
[----:B------:R0:W-:Y:S04]  /*62470*/  STL.64 [R1+0x2dd8], R2 ;  /* 0x002dd80201007387 */ /* 0x0001e80000100a00 */
[----:B------:R-:W2:Y:S04]  /*62480*/  LDL.LU R33, [R1+0x570] ;  /* 0x0005700001217983 */ /* 0x000ea80000300800 */
[----:B------:R-:W2:Y:S04]  /*62490*/  LDL.LU R34, [R1+0x574] ;  /* 0x0005740001227983 */ /* 0x000ea80000300800 */
[----:B------:R-:W2:Y:S01]  /*624a0*/  LDL.LU R45, [R1+0x578] ;  /* 0x00057800012d7983 */ /* 0x000ea20000300800 */
[----:B0-----:R-:W-:-:S03]  /*624b0*/  IADD3 R2, P6, PT, R46, R6, RZ ;  /* 0x000000062e027210 */ /* 0x001fc60007fde0ff */
[----:B------:R0:W-:Y:S04]  /*624c0*/  STL.64 [R1+0x9e0], R24 ;  /* 0x0009e01801007387 */ /* 0x0001e80000100a00 */
[----:B------:R-:W2:Y:S04]  /*624d0*/  LDL.LU R35, [R1+0x57c] ;  /* 0x00057c0001237983 */ /* 0x000ea80000300800 */
[----:B------:R-:W2:Y:S04]  /*624e0*/  LDL.LU R38, [R1+0x560] ;  /* 0x0005600001267983 */ /* 0x000ea80000300800 */
[----:B------:R-:W2:Y:S01]  /*624f0*/  LDL.LU R31, [R1+0x564] ;  /* 0x00056400011f7983 */ /* 0x000ea20000300800 */
[----:B------:R-:W-:-:S03]  /*62500*/  IMAD.X R3, R20, 0x1, R4, P6 ;  /* 0x0000000114037824 */ /* 0x000fc600030e0604 */
[----:B------:R-:W2:Y:S04]  /*62510*/  LDL.LU R39, [R1+0x568] ;  /* 0x0005680001277983 */ /* 0x000ea80000300800 */
        /* <DEDUP_REMOVED lines=10> */
[----:B0-----:R-:W2:Y:S01]  /*625c0*/  LDL.LU R24, [R1+0x530] ;  /* 0x0005300001187983 */ /* 0x001ea20000300800 */
[----:B---3--:R-:W-:-:S03]  /*625d0*/  F2FP.SATFINITE.E4M3.F32.PACK_AB_MERGE_C R59, R0, R26, RZ ;  /* 0x0000001a003b723e */ /* 0x008fc600048070ff */
[----:B------:R-:W3:Y:S04]  /*625e0*/  LDL.LU R25, [R1+0x534] ;  /* 0x0005340001197983 */ /* 0x000ee80000300800 */
[----:B------:R-:W3:Y:S04]  /*625f0*/  LDL.LU R26, [R1+0x538] ;  /* 0x00053800011a7983 */ /* 0x000ee80000300800 */
[----:B------:R-:W3:Y:S01]  /*62600*/  LDL.LU R0, [R1+0x53c] ;  /* 0x00053c0001007983 */ /* 0x000ee20000300800 */
[----:B------:R-:W-:Y:S02]  /*62610*/  SHF.R.S32.HI R20, RZ, 0x1f, R47 ;  /* 0x0000001fff147819 */ /* 0x000fe4000001142f */
[----:B-1----:R-:W-:-:S02]  /*62620*/  IADD3 R2, P6, PT, R47, R16, RZ ;  /* 0x000000102f027210 */ /* 0x002fc40007fde0ff */
[----:B------:R-:W-:-:S03]  /*62630*/  F2FP.SATFINITE.E4M3.F32.PACK_AB_MERGE_C R27, R27, R43, RZ ;  /* 0x0000002b1b1b723e */ /* 0x000fc600048070ff */
[----:B------:R-:W-:Y:S01]  /*62640*/  IMAD.X R3, R20, 0x1, R19, P6 ;  /* 0x0000000114037824 */ /* 0x000fe200030e0613 */
[----:B----4-:R-:W-:Y:S02]  /*62650*/  F2FP.SATFINITE.E4M3.F32.PACK_AB_MERGE_C R41, R23, R22, RZ ;  /* 0x000000161729723e */ /* 0x010fe400048070ff */
[----:B------:R-:W4:Y:S04]  /*62660*/  LDL.LU R22, [R1+0x520] ;  /* 0x0005200001167983 */ /* 0x000f280000300800 */
[----:B------:R-:W4:Y:S01]  /*62670*/  LDL.LU R23, [R1+0x524] ;  /* 0x0005240001177983 */ /* 0x000f220000300800 */
[----:B------:R-:W-:-:S03]  /*62680*/  F2FP.SATFINITE.E4M3.F32.PACK_AB_MERGE_C R43, R50, R54, RZ ;  /* 0x00000036322b723e */ /* 0x000fc600048070ff */
[----:B------:R-:W4:Y:S04]  /*62690*/  LDL.LU R54, [R1+0x528] ;  /* 0x0005280001367983 */ /* 0x000f280000300800 */
[----:B------:R-:W4:Y:S04]  /*626a0*/  LDL.LU R50, [R1+0x52c] ;  /* 0x00052c0001327983 */ /* 0x000f280000300800 */
[----:B------:R0:W-:Y:S02]  /*626b0*/  STL.64 [R1+0x9c8], R2 ;  /* 0x0009c80201007387 */ /* 0x0001e40000100a00 */
[----:B0-----:R-:W-:-:S05]  /*626c0*/  IADD3 R2, P6, PT, R47, R17, RZ ;  /* 0x000000112f027210 */ /* 0x001fca0007fde0ff */
[----:B------:R-:W-:Y:S01]  /*626d0*/  IMAD.X R3, R20, 0x1, R18, P6 ;  /* 0x0000000114037824 */ /* 0x000fe200030e0612 */
[----:B--2---:R-:W-:Y:S02]  /*626e0*/  F2FP.SATFINITE.E4M3.F32.PACK_AB_MERGE_C R34, R34, R33, RZ ;  /* 0x000000212222723e */ /* 0x004fe400048070ff */
[----:B------:R-:W-:Y:S02]  /*626f0*/  F2FP.SATFINITE.E4M3.F32.PACK_AB_MERGE_C R35, R35, R45, RZ ;  /* 0x0000002d2323723e */ /* 0x000fe400048070ff */
[----:B------:R-:W-:-:S03]  /*62700*/  F2FP.SATFINITE.E4M3.F32.PACK_AB_MERGE_C R31, R31, R38, RZ ;  /* 0x000000261f1f723e */ /* 0x000fc600048070ff */
[----:B------:R-:W-:Y:S04]  /*62710*/  STL.64 [R1+0x2df0], R34 ;  /* 0x002df02201007387 */ /* 0x000fe80000100a00 */
[----:B------:R-:W-:Y:S04]  /*62720*/  STL.64 [R1+0x2df8], R30 ;  /* 0x002df81e01007387 */ /* 0x000fe80000100a00 */
[----:B------:R0:W-:Y:S01]  /*62730*/  STL.64 [R1+0x9c0], R2 ;  /* 0x0009c00201007387 */ /* 0x0001e20000100a00 */
[----:B------:R-:W-:Y:S02]  /*62740*/  F2FP.SATFINITE.E4M3.F32.PACK_AB_MERGE_C R29, R29, R39, RZ ;  /* 0x000000271d1d723e */ /* 0x000fe400048070ff */
[----:B0-----:R-:W-:-:S03]  /*62750*/  IADD3 R2, P6, PT, R47, R15, RZ ;  /* 0x0000000f2f027210 */ /* 0x001fc60007fde0ff */
[----:B------:R0:W-:Y:S02]  /*62760*/  STL.64 [R1+0x2e08], R28 ;  /* 0x002e081c01007387 */ /* 0x0001e40000100a00 */
[----:B------:R-:W-:-:S05]  /*62770*/  IMAD.X R3, R20, 0x1, R13, P6 ;  /* 0x0000000114037824 */ /* 0x000fca00030e060d */
[----:B------:R1:W-:Y:S01]  /*62780*/  STL.64 [R1+0x9b8], R2 ;  /* 0x0009b80201007387 */ /* 0x0003e20000100a00 */
[----:B0-----:R-:W-:Y:S02]  /*62790*/  F2FP.SATFINITE.E4M3.F32.PACK_AB_MERGE_C R29, R60, R44, RZ ;  /* 0x0000002c3c1d723e */ /* 0x001fe400048070ff */
[----:B------:R-:W-:Y:S02]  /*627a0*/  F2FP.SATFINITE.E4M3.F32.PACK_AB_MERGE_C R28, R36, R61, RZ ;  /* 0x0000003d241c723e */ /* 0x000fe400048070ff */
        /* <DEDUP_REMOVED lines=8> */
[----:B------:R-:W-:Y:S04]  /*62830*/  STL [R1+0x2628], R29 ;  /* 0x0026281d01007387 */ /* 0x000fe80000100800 */
[----:B------:R-:W-:Y:S01]  /*62840*/  IMAD.X R3, R20, 0x1, R8, P6 ;  /* 0x0000000114037824 */ /* 0x000fe200030e0608 */
[----:B------:R-:W-:Y:S01]  /*62850*/  STL [R1+0x2638], R28 ;  /* 0x0026381c01007387 */ /* 0x000fe20000100800 */
[----:B---3--:R-:W-:-:S03]  /*62860*/  F2FP.SATFINITE.E4M3.F32.PACK_AB_MERGE_C R24, R25, R24, RZ ;  /* 0x000000181918723e */ /* 0x008fc600048070ff */
[----:B------:R0:W-:Y:S01]  /*62870*/  STL.64 [R1+0x9a8], R2 ;  /* 0x0009a80201007387 */ /* 0x0001e20000100a00 */
[----:B------:R-:W-:-:S03]  /*62880*/  F2FP.SATFINITE.E4M3.F32.PACK_AB_MERGE_C R0, R0, R26, RZ ;  /* 0x0000001a0000723e */ /* 0x000fc600048070ff */
[----:B------:R-:W-:Y:S01]  /*62890*/  STL [R1+0x25d4], R24 ;  /* 0x0025d41801007387 */ /* 0x000fe20000100800 */
[----:B0-----:R-:W-:-:S03]  /*628a0*/  IADD3 R2, P6, PT, R47, R11, RZ ;  /* 0x0000000b2f027210 */ /* 0x001fc60007fde0ff */
[----:B------:R0:W-:Y:S02]  /*628b0*/  STL [R1+0x25d8], R0 ;  /* 0x0025d80001007387 */ /* 0x0001e40000100800 */
[----:B------:R-:W-:Y:S02]  /*628c0*/  IMAD.X R3, R20, 0x1, R10, P6 ;  /* 0x0000000114037824 */ /* 0x000fe400030e060a */
[----:B------:R-:W2:Y:S04]  /*628d0*/  LDL.LU R42, [R1+0x510] ;  /* 0x00051000012a7983 */ /* 0x000ea80000300800 */
[----:B------:R-:W2:Y:S04]  /*628e0*/  LDL.LU R40, [R1+0x514] ;  /* 0x0005140001287983 */ /* 0x000ea80000300800 */
[----:B------:R-:W3:Y:S04]  /*628f0*/  LDL.LU R58, [R1+0x518] ;  /* 0x00051800013a7983 */ /* 0x000ee80000300800 */
[----:B------:R1:W-:Y:S04]  /*62900*/  STL.64 [R1+0x990], R2 ;  /* 0x0009900201007387 */ /* 0x0003e80000100a00 */
[----:B0-----:R-:W3:Y:S01]  /*62910*/  LDL.LU R0, [R1+0x51c] ;  /* 0x00051c0001007983 */ /* 0x001ee20000300800 */
[----:B----4-:R-:W-:-:S03]  /*62920*/  F2FP.SATFINITE.E4M3.F32.PACK_AB_MERGE_C R22, R23, R22, RZ ;  /* 0x000000161716723e */ /* 0x010fc600048070ff */
[----:B-1----:R-:W4:Y:S04]  /*62930*/  LDL.LU R3, [R1+0x500] ;  /* 0x0005000001037983 */ /* 0x002f280000300800 */
[----:B------:R0:W-:Y:S04]  /*62940*/  STL [R1+0x2544], R22 ;  /* 0x0025441601007387 */ /* 0x0001e80000100800 */
[----:B------:R-:W4:Y:S01]  /*62950*/  LDL.LU R26, [R1+0x504] ;  /* 0x00050400011a7983 */ /* 0x000f220000300800 */
[----:B------:R-:W-:-:S05]  /*62960*/  F2FP.SATFINITE.E4M3.F32.PACK_AB_MERGE_C R2, R50, R54, RZ ;  /* 0x000000363202723e */ /* 0x000fca00048070ff */
[----:B------:R-:W-:Y:S01]  /*62970*/  STL [R1+0x256c], R2 ;  /* 0x00256c0201007387 */ /* 0x000fe20000100800 */
[----:B0-----:R-:W-:-:S03]  /*62980*/  IADD3 R22, P6, PT, R47, R12, RZ ;  /* 0x0000000c2f167210 */ /* 0x001fc60007fde0ff */
[----:B------:R-:W4:Y:S04]  /*62990*/  LDL.LU R52, [R1+0x508] ;  /* 0x0005080001347983 */ /* 0x000f280000300800 */
[----:B------:R-:W4:Y:S01]  /*629a0*/  LDL.LU R53, [R1+0x50c] ;  /* 0x00050c0001357983 */ /* 0x000f220000300800 */
[----:B------:R-:W-:-:S05]  /*629b0*/  IMAD.X R23, R20, 0x1, R5, P6 ;  /* 0x0000000114177824 */ /* 0x000fca00030e0605 */
[----:B------:R0:W-:Y:S04]  /*629c0*/  STL.64 [R1+0x9a0], R22 ;  /* 0x0009a01601007387 */ /* 0x0001e80000100a00 */
[----:B------:R-:W4:Y:S04]  /*629d0*/  LDL.LU R56, [R1+0x4f0] ;  /* 0x0004f00001387983 */ /* 0x000f280000300800 */
[----:B------:R-:W4:Y:S04]  /*629e0*/  LDL.LU R24, [R1+0x4f4] ;  /* 0x0004f40001187983 */ /* 0x000f280000300800 */
[----:B------:R-:W4:Y:S04]  /*629f0*/  LDL.LU R57, [R1+0x4f8] ;  /* 0x0004f80001397983 */ /* 0x000f280000300800 */
[----:B------:R-:W4:Y:S04]  /*62a00*/  LDL.LU R25, [R1+0x4fc] ;  /* 0x0004fc0001197983 */ /* 0x000f280000300800 */
        /* <DEDUP_REMOVED lines=10> */
[----:B------:R-:W-:-:S03]  /*62ab0*/  IMAD.MOV.U32 R54, RZ, RZ, R51 ;  /* 0x000000ffff367224 */ /* 0x000fc600078e0033 */
[----:B------:R-:W4:Y:S04]  /*62ac0*/  LDL.LU R36, [R1+0x4d8] ;  /* 0x0004d80001247983 */ /* 0x000f280000300800 */
[----:B------:R-:W4:Y:S04]  /*62ad0*/  LDL.LU R37, [R1+0x4dc] ;  /* 0x0004dc0001257983 */ /* 0x000f280000300800 */
[----:B------:R-:W4:Y:S04]  /*62ae0*/  LDL.LU R50, [R1+0x4c0] ;  /* 0x0004c00001327983 */ /* 0x000f280000300800 */
[----:B------:R-:W4:Y:S01]  /*62af0*/  LDL.LU R51, [R1+0x4c4] ;  /* 0x0004c40001337983 */ /* 0x000f220000300800 */
[----:B------:R-:W-:-:S05]  /*62b00*/  IADD3 R28, P6, PT, R47, R6, RZ ;  /* 0x000000062f1c7210 */ /* 0x000fca0007fde0ff */
[----:B------:R-:W-:Y:S01]  /*62b10*/  IMAD.X R29, R20, 0x1, R4, P6 ;  /* 0x00000001141d7824 */ /* 0x000fe200030e0604 */
[----:B--2---:R-:W-:Y:S02]  /*62b20*/  F2FP.SATFINITE.E4M3.F32.PACK_AB_MERGE_C R2, R40, R42, RZ ;  /* 0x0000002a2802723e */ /* 0x004fe400048070ff */
[----:B------:R-:W2:Y:S04]  /*62b30*/  LDL.LU R42, [R1+0x4c8] ;  /* 0x0004c800012a7983 */ /* 0x000ea80000300800 */
[----:B------:R-:W-:Y:S01]  /*62b40*/  STL.64 [R1+0x998], R28 ;  /* 0x0009981c01007387 */ /* 0x000fe20000100a00 */
[----:B---3--:R-:W-:-:S03]  /*62b50*/  F2FP.SATFINITE.E4M3.F32.PACK_AB_MERGE_C R0, R0, R58, RZ ;  /* 0x0000003a0000723e */ /* 0x008fc600048070ff */
[----:B------:R-:W-:Y:S04]  /*62b60*/  STL [R1+0x2508], R2 ;  /* 0x0025080201007387 */ /* 0x000fe80000100800 */
[----:B------:R-:W2:Y:S04]  /*62b70*/  LDL.LU R40, [R1+0x4cc] ;  /* 0x0004cc0001287983 */ /* 0x000ea80000300800 */
[----:B------:R0:W-:Y:S04]  /*62b80*/  STL [R1+0x2514], R0 ;  /* 0x0025140001007387 */ /* 0x0001e80000100800 */
[----:B------:R-:W3:Y:S04]  /*62b90*/  LDL.LU R58, [R1+0x4b0] ;  /* 0x0004b000013a7983 */ /* 0x000ee80000300800 */
[----:B0-----:R-:W3:Y:S01]  /*62ba0*/  LDL.LU R0, [R1+0x4b4] ;  /* 0x0004b40001007983 */ /* 0x001ee20000300800 */
[----:B------:R-:W-:-:S02]  /*62bb0*/  SHF.R.S32.HI R20, RZ, 0x1f, R48 ;  /* 0x0000001fff147819 */ /* 0x000fc40000011430 */
[----:B------:R-:W-:Y:S02]  /*62bc0*/  IADD3 R2, P6, PT, R48, R16, RZ ;  /* 0x0000001030027210 */ /* 0x000fe40007fde0ff */
[----:B----4-:R-:W-:-:S03]  /*62bd0*/  F2FP.SATFINITE.E4M3.F32.PACK_AB_MERGE_C R26, R26, R3, RZ ;  /* 0x000000031a1a723e */ /* 0x010fc600048070ff */
[----:B------:R-:W-:-:S05]  /*62be0*/  IMAD.X R3, R20, 0x1, R19, P6 ;  /* 0x0000000114037824 */ /* 0x000fca00030e0613 */
[----:B------:R0:W-:Y:S01]  /*62bf0*/  STL.64 [R1+0x980], R2 ;  /* 0x0009800201007387 */ /* 0x0001e20000100a00 */
[----:B------:R-:W-:Y:S02]  /*62c00*/  F2FP.SATFINITE.E4M3.F32.PACK_AB_MERGE_C R28, R53, R52, RZ ;  /* 0x00000034351c723e */ /* 0x000fe400048070ff */
[----:B0-----:R-:W-:-:S03]  /*62c10*/  IADD3 R2, P6, PT, R48, R17, RZ ;  /* 0x0000001130027210 */ /* 0x001fc60007fde0ff */
[----:B------:R-:W-:Y:S02]  /*62c20*/  STL [R1+0x244c], R28 ;  /* 0x00244c1c01007387 */ /* 0x000fe40000100800 */
[----:B------:R-:W-:-:S05]  /*62c30*/  IMAD.X R3, R20, 0x1, R18, P6 ;  /* 0x0000000114037824 */ /* 0x000fca00030e0612 */
[----:B------:R0:W-:Y:S02]  /*62c40*/  STL.64 [R1+0x988], R2 ;  /* 0x0009880201007387 */ /* 0x0001e40000100a00 */
[----:B0-----:R-:W-:-:S05]  /*62c50*/  IADD3 R2, P6, PT, R48, R15, RZ ;  /* 0x0000000f30027210 */ /* 0x001fca0007fde0ff */
[----:B------:R-:W-:-:S05]  /*62c60*/  IMAD.X R3, R20, 0x1, R13, P6 ;  /* 0x0000000114037824 */ /* 0x000fca00030e060d */
[----:B------:R0:W-:Y:S01]  /*62c70*/  STL.64 [R1+0x978], R2 ;  /* 0x0009780201007387 */ /* 0x0001e20000100a00 */
[----:B------:R-:W-:Y:S02]  /*62c80*/  F2FP.SATFINITE.E4M3.F32.PACK_AB_MERGE_C R28, R38, R45, RZ ;  /* 0x0000002d261c723e */ /* 0x000fe400048070ff */
[----:B0-----:R-:W-:-:S03]  /*62c90*/  IADD3 R2, P6, PT, R48, R14, RZ ;  /* 0x0000000e30027210 */ /* 0x001fc60007fde0ff */
[----:B------:R0:W-:Y:S02]  /*62ca0*/  STL [R1+0x242c], R28 ;  /* 0x00242c1c01007387 */ /* 0x0001e40000100800 */
[----:B------:R-:W-:Y:S01]  /*62cb0*/  IMAD.X R3, R20, 0x1, R7, P6 ;  /* 0x0000000114037824 */ /* 0x000fe200030e0607 */
[----:B------:R-:W-:-:S04]  /*62cc0*/  F2FP.SATFINITE.E4M3.F32.PACK_AB_MERGE_C R29, R44, R39, RZ ;  /* 0x000000272c1d723e */ /* 0x000fc800048070ff */
[----:B------:R1:W-:Y:S01]  /*62cd0*/  STL.64 [R1+0x968], R2 ;  /* 0x0009680201007387 */ /* 0x0003e20000100a00 */
[----:B0-----:R-:W-:-:S03]  /*62ce0*/  F2FP.SATFINITE.E4M3.F32.PACK_AB_MERGE_C R28, R61, R60, RZ ;  /* 0x0000003c3d1c723e */ /* 0x001fc600048070ff */
[----:B------:R-:W-:Y:S01]  /*62cf0*/  STL [R1+0x2428], R29 ;  /* 0x0024281d01007387 */ /* 0x000fe20000100800 */
[----:B-1----:R-:W-:-:S03]  /*62d00*/  IADD3 R2, P6, PT, R48, R9, RZ ;  /* 0x0000000930027210 */ /* 0x002fc60007fde0ff */
[----:B------:R-:W-:Y:S02]  /*62d10*/  STL [R1+0x101c], R28 ;  /* 0x00101c1c01007387 */ /* 0x000fe40000100800 */
[----:B------:R-:W-:-:S05]  /*62d20*/  IMAD.X R3, R20, 0x1, R8, P6 ;  /* 0x0000000114037824 */ /* 0x000fca00030e0608 */
[----:B------:R0:W-:Y:S04]  /*62d30*/  STL.64 [R1+0x970], R2 ;  /* 0x0009700201007387 */ /* 0x0001e80000100a00 */
[----:B------:R-:W4:Y:S01]  /*62d40*/  LDL.LU R60, [R1+0x4b8] ;  /* 0x0004b800013c7983 */ /* 0x000f220000300800 */
[----:B0-----:R-:W-:Y:S02]  /*62d50*/  F2FP.SATFINITE.E4M3.F32.PACK_AB_MERGE_C R3, R37, R36, RZ ;  /* 0x000000242503723e */ /* 0x001fe400048070ff */
[----:B------:R-:W-:-:S03]  /*62d60*/  F2FP.SATFINITE.E4M3.F32.PACK_AB_MERGE_C R2, R51, R50, RZ ;  /* 0x000000323302723e */ /* 0x000fc600048070ff */
[----:B------:R-:W-:Y:S04]  /*62d70*/  STL [R1+0x1018], R3 ;  /* 0x0010180301007387 */ /* 0x000fe80000100800 */
[----:B------:R-:W4:Y:S04]  /*62d80*/  LDL.LU R61, [R1+0x4bc] ;  /* 0x0004bc00013d7983 */ /* 0x000f280000300800 */
[----:B------:R0:W-:Y:S04]  /*62d90*/  STL [R1+0x748], R2 ;  /* 0x0007480201007387 */ /* 0x0001e80000100800 */
[----:B------:R-:W4:Y:S04]  /*62da0*/  LDL.LU R36, [R1+0x4a0] ;  /* 0x0004a00001247983 */ /* 0x000f280000300800 */
[----:B------:R-:W4:Y:S01]  /*62db0*/  LDL.LU R37, [R1+0x4a4] ;  /* 0x0004a40001257983 */ /* 0x000f220000300800 */
[----:B0-----:R-:W-:-:S03]  /*62dc0*/  IADD3 R2, P6, PT, R48, R11, RZ ;  /* 0x0000000b30027210 */ /* 0x001fc60007fde0ff */
[----:B------:R-:W4:Y:S04]  /*62dd0*/  LDL.LU R50, [R1+0x4a8] ;  /* 0x0004a80001327983 */ /* 0x000f280000300800 */
[----:B------:R-:W4:Y:S01]  /*62de0*/  LDL.LU R51, [R1+0x4ac] ;  /* 0x0004ac0001337983 */ /* 0x000f220000300800 */
[----:B------:R-:W-:-:S05]  /*62df0*/  IMAD.X R3, R20, 0x1, R10, P6 ;  /* 0x0000000114037824 */ /* 0x000fca00030e060a */
[----:B------:R0:W-:Y:S02]  /*62e00*/  STL.64 [R1+0x960], R2 ;  /* 0x0009600201007387 */ /* 0x0001e40000100a00 */
[----:B0-----:R-:W-:-:S05]  /*62e10*/  IADD3 R2, P6, PT, R48, R12, RZ ;  /* 0x0000000c30027210 */ /* 0x001fca0007fde0ff */
[----:B------:R-:W-:Y:S01]  /*62e20*/  IMAD.X R3, R20, 0x1, R5, P6 ;  /* 0x0000000114037824 */ /* 0x000fe200030e0605 */
[----:B------:R-:W-:Y:S02]  /*62e30*/  F2FP.SATFINITE.E4M3.F32.PACK_AB_MERGE_C R24, R24, R56, RZ ;  /* 0x000000381818723e */ /* 0x000fe400048070ff */
[----:B------:R-:W-:Y:S02]  /*62e40*/  F2FP.SATFINITE.E4M3.F32.PACK_AB_MERGE_C R25, R25, R57, RZ ;  /* 0x000000391919723e */ /* 0x000fe400048070ff */
[----:B------:R-:W-:Y:S02]  /*62e50*/  F2FP.SATFINITE.E4M3.F32.PACK_AB_MERGE_C R22, R22, R32, RZ ;  /* 0x000000201616723e */ /* 0x000fe400048070ff */
[----:B------:R-:W-:Y:S02]  /*62e60*/  F2FP.SATFINITE.E4M3.F32.PACK_AB_MERGE_C R23, R23, R33, RZ ;  /* 0x000000211717723e */ /* 0x000fe400048070ff */
[----:B--2---:R-:W-:-:S05]  /*62e70*/  F2FP.SATFINITE.E4M3.F32.PACK_AB_MERGE_C R28, R40, R42, RZ ;  /* 0x0000002a281c723e */ /* 0x004fca00048070ff */
[----:B------:R-:W-:Y:S01]  /*62e80*/  STL [R1+0x74c], R28 ;  /* 0x00074c1c01007387 */ /* 0x000fe20000100800 */
[----:B---3--:R-:W-:-:S05]  /*62e90*/  F2FP.SATFINITE.E4M3.F32.PACK_AB_MERGE_C R0, R0, R58, RZ ;  /* 0x0000003a0000723e */ /* 0x008fca00048070ff */
[----:B------:R-:W-:Y:S04]  /*62ea0*/  STL [R1+0x6a0], R0 ;  /* 0x0006a00001007387 */ /* 0x000fe80000100800 */
[----:B------:R-:W2:Y:S04]  /*62eb0*/  LDL.LU R31, [R1+0x490] ;  /* 0x00049000011f7983 */ /* 0x000ea80000300800 */
[----:B------:R-:W2:Y:S04]  /*62ec0*/  LDL.LU R34, [R1+0x494] ;  /* 0x0004940001227983 */ /* 0x000ea80000300800 */
[----:B------:R0:W-:Y:S04]  /*62ed0*/  STL.64 [R1+0x958], R2 ;  /* 0x0009580201007387 */ /* 0x0001e80000100a00 */
[----:B------:R-:W3:Y:S04]  /*62ee0*/  LDL.LU R35, [R1+0x498] ;  /* 0x0004980001237983 */ /* 0x000ee80000300800 */
[----:B------:R-:W3:Y:S04]  /*62ef0*/  LDL.LU R46, [R1+0x49c] ;  /* 0x00049c00012e7983 */ /* 0x000ee80000300800 */
        /* <DEDUP_REMOVED lines=17> */
[----:B------:R-:W-:-:S05]  /*63010*/  IMAD.X R29, R20, 0x1, R4, P6 ;  /* 0x00000001141d7824 */ /* 0x000fca00030e0604 */
[----:B------:R0:W-:Y:S04]  /*63020*/  STL.64 [R1+0x950], R28 ;  /* 0x0009501c01007387 */ /* 0x0001e80000100a00 */
[----:B0-----:R-:W3:Y:S01]  /*63030*/  LDL.LU.64 R28, [R1+0x2e08] ;  /* 0x002e0800011c7983 */ /* 0x001ee20000300a00 */
[----:B----4-:R-:W-:-:S05]  /*63040*/  F2FP.SATFINITE.E4M3.F32.PACK_AB_MERGE_C R47, R61, R60, RZ ;  /* 0x0000003c3d2f723e */ /* 0x010fca00048070ff */
[----:B------:R-:W-:Y:S04]  /*63050*/  STL [R1+0x6a4], R47 ;  /* 0x0006a42f01007387 */ /* 0x000fe80000100800 */
[----:B------:R-:W4:Y:S01]  /*63060*/  LDL.LU R60, [R1+0x440] ;  /* 0x00044000013c7983 */ /* 0x000f220000300800 */
[----:B------:R-:W-:-:S05]  /*63070*/  F2FP.SATFINITE.E4M3.F32.PACK_AB_MERGE_C R30, R37, R36, RZ ;  /* 0x00000024251e723e */ /* 0x000fca00048070ff */
[----:B------:R-:W-:Y:S01]  /*63080*/  STL [R1+0x608], R30 ;  /* 0x0006081e01007387 */ /* 0x000fe20000100800 */
[----:B------:R-:W-:-:S03]  /*63090*/  F2FP.SATFINITE.E4M3.F32.PACK_AB_MERGE_C R20, R51, R50, RZ ;  /* 0x000000323314723e */ /* 0x000fc600048070ff */
[----:B------:R-:W4:Y:S04]  /*630a0*/  LDL.LU R61, [R1+0x444] ;  /* 0x00044400013d7983 */ /* 0x000f280000300800 */
[----:B------:R0:W-:Y:S04]  /*630b0*/  STL [R1+0x60c], R20 ;  /* 0x00060c1401007387 */ /* 0x0001e80000100800 */
[----:B------:R-:W4:Y:S04]  /*630c0*/  LDL.LU R36, [R1+0x448] ;  /* 0x0004480001247983 */ /* 0x000f280000300800 */
[----:B------:R-:W4:Y:S01]  /*630d0*/  LDL.LU R37, [R1+0x44c] ;  /* 0x00044c0001257983 */ /* 0x000f220000300800 */
[----:B------:R-:W-:-:S02]  /*630e0*/  IADD3 R50, P6, PT, R49, R16, RZ ;  /* 0x0000001031327210 */ /* 0x000fc40007fde0ff */
[----:B0-----:R-:W-:-:S05]  /*630f0*/  SHF.R.S32.HI R20, RZ, 0x1f, R49 ;  /* 0x0000001fff147819 */ /* 0x001fca0000011431 */
[----:B------:R-:W-:Y:S01]  /*63100*/  IMAD.X R51, R20, 0x1, R19, P6 ;  /* 0x0000000114337824 */ /* 0x000fe200030e0613 */
[----:B------:R-:W-:-:S04]  /*63110*/  IADD3 R30, P6, PT, R49, R17, RZ ;  /* 0x00000011311e7210 */ /* 0x000fc80007fde0ff */
[----:B------:R0:W-:Y:S04]  /*63120*/  STL.64 [R1+0x948], R50 ;  /* 0x0009483201007387 */ /* 0x0001e80000100a00 */
[----:B0-----:R-:W4:Y:S01]  /*63130*/  LDL.LU.64 R50, [R1+0x2e00] ;  /* 0x002e000001327983 */ /* 0x001f220000300a00 */
[----:B--2---:R-:W-:Y:S01]  /*63140*/  F2FP.SATFINITE.E4M3.F32.PACK_AB_MERGE_C R47, R34, R31, RZ ;  /* 0x0000001f222f723e */ /* 0x004fe200048070ff */
[----:B------:R-:W-:-:S04]  /*63150*/  IMAD.X R31, R20, 0x1, R18, P6 ;  /* 0x00000001141f7824 */ /* 0x000fc800030e0612 */
[----:B------:R-:W-:Y:S01]  /*63160*/  STL [R1+0x524], R47 ;  /* 0x0005242f01007387 */ /* 0x000fe20000100800 */
[----:B---3--:R-:W-:-:S05]  /*63170*/  F2FP.SATFINITE.E4M3.F32.PACK_AB_MERGE_C R34, R46, R35, RZ ;  /* 0x000000232e22723e */ /* 0x008fca00048070ff */
[----:B------:R-:W-:Y:S04]  /*63180*/  STL [R1+0x520], R34 ;  /* 0x0005202201007387 */ /* 0x000fe80000100800 */
[----:B------:R0:W-:Y:S02]  /*63190*/  STL.64 [R1+0x940], R30 ;  /* 0x0009401e01007387 */ /* 0x0001e40000100a00 */
[----:B0-----:R-:W-:Y:S02]  /*631a0*/  F2FP.SATFINITE.E4M3.F32.PACK_AB_MERGE_C R31, R3, R2, RZ ;  /* 0x00000002031f723e */ /* 0x001fe400048070ff */
[----:B------:R-:W-:Y:S02]  /*631b0*/  IADD3 R2, P6, PT, R49, R15, RZ ;  /* 0x0000000f31027210 */ /* 0x000fe40007fde0ff */
[----:B------:R-:W-:-:S03]  /*631c0*/  F2FP.SATFINITE.E4M3.F32.PACK_AB_MERGE_C R30, R53, R52, RZ ;  /* 0x00000034351e723e */ /* 0x000fc600048070ff */
[----:B------:R-:W-:Y:S01]  /*631d0*/  IMAD.X R3, R20, 0x1, R13, P6 ;  /* 0x0000000114037824 */ /* 0x000fe200030e060d */
[----:B------:R0:W-:Y:S04]  /*631e0*/  STL [R1+0x250], R31 ;  /* 0x0002501f01007387 */ /* 0x0001e80000100800 */
        /* <DEDUP_REMOVED lines=15> */
[----:B------:R-:W-:-:S03]  /*632e0*/  F2FP.SATFINITE.E4M3.F32.PACK_AB_MERGE_C R0, R0, R58, RZ ;  /* 0x0000003a0000723e */ /* 0x000fc600048070ff */
[----:B------:R0:W-:Y:S04]  /*632f0*/  STL.64 [R1+0x928], R2 ;  /* 0x0009280201007387 */ /* 0x0001e80000100a00 */
[----:B------:R-:W2:Y:S01]  /*63300*/  LDL.LU R47, [R1+0x430] ;  /* 0x00043000012f7983 */ /* 0x000ea20000300800 */
[----:B0-----:R-:W-:-:S05]  /*63310*/  F2FP.SATFINITE.E4M3.F32.PACK_AB_MERGE_C R2, R40, R42, RZ ;  /* 0x0000002a2802723e */ /* 0x001fca00048070ff */
[----:B------:R-:W-:Y:S04]  /*63320*/  STL [R1+0x26cc], R2 ;  /* 0x0026cc0201007387 */ /* 0x000fe80000100800 */
[----:B------:R-:W2:Y:S04]  /*63330*/  LDL.LU R30, [R1+0x434] ;  /* 0x00043400011e7983 */ /* 0x000ea80000300800 */
[----:B------:R0:W-:Y:S04]  /*63340*/  STL [R1+0x26c8], R0 ;  /* 0x0026c80001007387 */ /* 0x0001e80000100800 */
[----:B------:R-:W3:Y:S04]  /*63350*/  LDL.LU R42, [R1+0x438] ;  /* 0x00043800012a7983 */ /* 0x000ee80000300800 */
[----:B------:R-:W3:Y:S04]  /*63360*/  LDL.LU R40, [R1+0x43c] ;  /* 0x00043c0001287983 */ /* 0x000ee80000300800 */
[----:B------:R-:W3:Y:S04]  /*63370*/  LDL.LU R58, [R1+0x420] ;  /* 0x00042000013a7983 */ /* 0x000ee80000300800 */
[----:B0-----:R-:W3:Y:S01]  /*63380*/  LDL.LU R0, [R1+0x424] ;  /* 0x0004240001007983 */ /* 0x001ee20000300800 */
[----:B------:R-:W-:-:S05]  /*63390*/  IADD3 R2, P6, PT, R49, R11, RZ ;  /* 0x0000000b31027210 */ /* 0x000fca0007fde0ff */
[----:B------:R-:W-:Y:S01]  /*633a0*/  IMAD.X R3, R20, 0x1, R10, P6 ;  /* 0x0000000114037824 */ /* 0x000fe200030e060a */
[----:B----4-:R-:W-:-:S04]  /*633b0*/  F2FP.SATFINITE.E4M3.F32.PACK_AB_MERGE_C R32, R61, R60, RZ ;  /* 0x0000003c3d20723e */ /* 0x010fc800048070ff */
[----:B------:R0:W-:Y:S01]  /*633c0*/  STL.64 [R1+0x920], R2 ;  /* 0x0009200201007387 */ /* 0x0001e20000100a00 */
[----:B------:R-:W-:-:S03]  /*633d0*/  F2FP.SATFINITE.E4M3.F32.PACK_AB_MERGE_C R31, R37, R36, RZ ;  /* 0x00000024251f723e */ /* 0x000fc600048070ff */
[----:B------:R-:W-:Y:S01]  /*633e0*/  STL [R1+0x26e0], R32 ;  /* 0x0026e02001007387 */ /* 0x000fe20000100800 */
[----:B0-----:R-:W-:-:S03]  /*633f0*/  IADD3 R2, P6, PT, R49, R12, RZ ;  /* 0x0000000c31027210 */ /* 0x001fc60007fde0ff */
[----:B------:R0:W-:Y:S02]  /*63400*/  STL [R1+0x26dc], R31 ;  /* 0x0026dc1f01007387 */ /* 0x0001e40000100800 */
[----:B------:R-:W-:Y:S02]  /*63410*/  IMAD.X R3, R20, 0x1, R5, P6 ;  /* 0x0000000114037824 */ /* 0x000fe400030e0605 */
[----:B0-----:R-:W4:Y:S04]  /*63420*/  LDL.LU R31, [R1+0x428] ;  /* 0x00042800011f7983 */ /* 0x001f280000300800 */
[----:B------:R-:W4:Y:S04]  /*63430*/  LDL.LU R34, [R1+0x42c] ;  /* 0x00042c0001227983 */ /* 0x000f280000300800 */
[----:B------:R0:W-:Y:S04]  /*63440*/  STL.64 [R1+0x910], R2 ;  /* 0x0009100201007387 */ /* 0x0001e80000100a00 */
        /* <DEDUP_REMOVED lines=18> */
[----:B------:R-:W4:Y:S02]  /*63570*/  LDL.LU R37, [R1+0x1f4] ;  /* 0x0001f40001257983 */ /* 0x000f240000300800 */
[----:B------:R-:W-:-:S05]  /*63580*/  IMAD.X R49, R20, 0x1, R4, P6 ;  /* 0x0000000114317824 */ /* 0x000fca00030e0604 */
[----:B------:R-:W-:Y:S01]  /*63590*/  STL.64 [R1+0x918], R48 ;  /* 0x0009183001007387 */ /* 0x000fe20000100a00 */
[----:B--2---:R-:W-:-:S05]  /*635a0*/  F2FP.SATFINITE.E4M3.F32.PACK_AB_MERGE_C R30, R30, R47, RZ ;  /* 0x0000002f1e1e723e */ /* 0x004fca00048070ff */
[----:B------:R-:W-:Y:S01]  /*635b0*/  STL [R1+0x2700], R30 ;  /* 0x0027001e01007387 */ /* 0x000fe20000100800 */
[----:B---3--:R-:W-:-:S03]  /*635c0*/  F2FP.SATFINITE.E4M3.F32.PACK_AB_MERGE_C R20, R40, R42, RZ ;  /* 0x0000002a2814723e */ /* 0x008fc600048070ff */
[----:B------:R-:W2:Y:S01]  /*635d0*/  LDL.LU R42, [R1+0x1f8] ;  /* 0x0001f800012a7983 */ /* 0x000ea20000300800 */
[----:B------:R-:W-:-:S03]  /*635e0*/  F2FP.SATFINITE.E4M3.F32.PACK_AB_MERGE_C R0, R0, R58, RZ ;  /* 0x0000003a0000723e */ /* 0x000fc600048070ff */
[----:B------:R-:W-:Y:S04]  /*635f0*/  STL [R1+0x26fc], R20 ;  /* 0x0026fc1401007387 */ /* 0x000fe80000100800 */
[----:B------:R-:W2:Y:S04]  /*63600*/  LDL.LU R40, [R1+0x1fc] ;  /* 0x0001fc0001287983 */ /* 0x000ea80000300800 */
[----:B------:R0:W-:Y:S04]  /*63610*/  STL [R1+0x2720], R0 ;  /* 0x0027200001007387 */ /* 0x0001e80000100800 */
[----:B------:R-:W3:Y:S04]  /*63620*/  LDL.LU R58, [R1+0x1c0] ;  /* 0x0001c000013a7983 */ /* 0x000ee80000300800 */
[----:B0-----:R-:W3:Y:S01]  /*63630*/  LDL.LU R0, [R1+0x1c4] ;  /* 0x0001c40001007983 */ /* 0x001ee20000300800 */
[----:B------:R-:W-:-:S02]  /*63640*/  SHF.R.S32.HI R20, RZ, 0x1f, R50 ;  /* 0x0000001fff147819 */ /* 0x000fc40000011432 */
[----:B------:R-:W-:-:S05]  /*63650*/  IADD3 R48, P6, PT, R50, R16, RZ ;  /* 0x0000001032307210 */ /* 0x000fca0007fde0ff */
[----:B------:R-:W-:Y:S01]  /*63660*/  IMAD.X R49, R20, 0x1, R19, P6 ;  /* 0x0000000114317824 */ /* 0x000fe200030e0613 */
[----:B------:R-:W-:-:S04]  /*63670*/  IADD3 R30, P6, PT, R50, R17, RZ ;  /* 0x00000011321e7210 */ /* 0x000fc80007fde0ff */
[----:B------:R-:W-:Y:S01]  /*63680*/  STL.64 [R1+0x908], R48 ;  /* 0x0009083001007387 */ /* 0x000fe20000100a00 */
[----:B----4-:R-:W-:Y:S01]  /*63690*/  F2FP.SATFINITE.E4M3.F32.PACK_AB_MERGE_C R47, R34, R31, RZ ;  /* 0x0000001f222f723e */ /* 0x010fe200048070ff */
[----:B------:R-:W-:-:S04]  /*636a0*/  IMAD.X R31, R20, 0x1, R18, P6 ;  /* 0x00000001141f7824 */ /* 0x000fc800030e0612 */
[----:B------:R-:W-:Y:S01]  /*636b0*/  STL [R1+0x271c], R47 ;  /* 0x00271c2f01007387 */ /* 0x000fe20000100800 */
[----:B------:R-:W-:-:S05]  /*636c0*/  F2FP.SATFINITE.E4M3.F32.PACK_AB_MERGE_C R34, R46, R35, RZ ;  /* 0x000000232e22723e */ /* 0x000fca00048070ff */
        /* <DEDUP_REMOVED lines=11> */
[----:B----4-:R-:W-:Y:S01]  /*63780*/  IADD3 R2, P6, PT, R50, R14, RZ ;  /* 0x0000000e32027210 */ /* 0x010fe20007fde0ff */
[----:B------:R0:W-:Y:S04]  /*63790*/  STL [R1+0x2758], R31 ;  /* 0x0027581f01007387 */ /* 0x0001e80000100800 */
[----:B------:R-:W-:Y:S01]  /*637a0*/  IMAD.X R3, R20, 0x1, R7, P6 ;  /* 0x0000000114037824 */ /* 0x000fe200030e0607 */
[----:B------:R1:W-:Y:S04]  /*637b0*/  STL [R1+0x2774], R30 ;  /* 0x0027741e01007387 */ /* 0x0003e80000100800 */
[----:B------:R4:W-:Y:S01]  /*637c0*/  STL.64 [R1+0x8f8], R2 ;  /* 0x0008f80201007387 */ /* 0x0009e20000100a00 */
[----:B0-----:R-:W-:-:S02]  /*637d0*/  F2FP.SATFINITE.E4M3.F32.PACK_AB_MERGE_C R31, R38, R45, RZ ;  /* 0x0000002d261f723e */ /* 0x001fc400048070ff */
[----:B-1----:R-:W-:Y:S02]  /*637e0*/  F2FP.SATFINITE.E4M3.F32.PACK_AB_MERGE_C R30, R44, R39, RZ ;  /* 0x000000272c1e723e */ /* 0x002fe400048070ff */
[----:B----4-:R-:W-:Y:S01]  /*637f0*/  IADD3 R2, P6, PT, R50, R9, RZ ;  /* 0x0000000932027210 */ /* 0x010fe20007fde0ff */
[----:B------:R-:W-:Y:S04]  /*63800*/  STL [R1+0x2770], R31 ;  /* 0x0027701f01007387 */ /* 0x000fe80000100800 */
[----:B------:R-:W-:Y:S01]  /*63810*/  IMAD.X R3, R20, 0x1, R8, P6 ;  /* 0x0000000114037824 */ /* 0x000fe200030e0608 */
[----:B------:R-:W-:Y:S04]  /*63820*/  STL [R1+0x410], R30 ;  /* 0x0004101e01007387 */ /* 0x000fe80000100800 */
[----:B------:R0:W-:Y:S04]  /*63830*/  STL.64 [R1+0x8e8], R2 ;  /* 0x0008e80201007387 */ /* 0x0001e80000100a00 */
[----:B------:R-:W4:Y:S01]  /*63840*/  LDL.LU R49, [R1+0x1c8] ;  /* 0x0001c80001317983 */ /* 0x000f220000300800 */
[----:B0-----:R-:W-:-:S02]  /*63850*/  F2FP.SATFINITE.E4M3.F32.PACK_AB_MERGE_C R3, R61, R60, RZ ;  /* 0x0000003c3d03723e */ /* 0x001fc400048070ff */
[----:B------:R-:W-:-:S03]  /*63860*/  F2FP.SATFINITE.E4M3.F32.PACK_AB_MERGE_C R2, R37, R36, RZ ;  /* 0x000000242502723e */ /* 0x000fc600048070ff */
[----:B------:R-:W-:Y:S04]  /*63870*/  STL [R1+0xfc8], R3 ;  /* 0x000fc80301007387 */ /* 0x000fe80000100800 */
[----:B------:R-:W4:Y:S04]  /*63880*/  LDL.LU R48, [R1+0x1cc] ;  /* 0x0001cc0001307983 */ /* 0x000f280000300800 */
[----:B------:R0:W-:Y:S04]  /*63890*/  STL [R1+0x40c], R2 ;  /* 0x00040c0201007387 */ /* 0x0001e80000100800 */
[----:B------:R-:W4:Y:S04]  /*638a0*/  LDL.LU R47, [R1+0x1a0] ;  /* 0x0001a000012f7983 */ /* 0x000f280000300800 */
[----:B------:R-:W4:Y:S01]  /*638b0*/  LDL.LU R34, [R1+0x1a4] ;  /* 0x0001a40001227983 */ /* 0x000f220000300800 */
[----:B0-----:R-:W-:-:S03]  /*638c0*/  IADD3 R2, P6, PT, R50, R11, RZ ;  /* 0x0000000b32027210 */ /* 0x001fc60007fde0ff */
[----:B------:R-:W4:Y:S02]  /*638d0*/  LDL.LU R60, [R1+0x1a8] ;  /* 0x0001a800013c7983 */ /* 0x000f240000300800 */
[----:B------:R-:W-:Y:S02]  /*638e0*/  IMAD.X R3, R20, 0x1, R10, P6 ;  /* 0x0000000114037824 */ /* 0x000fe400030e060a */
[----:B------:R-:W4:Y:S04]  /*638f0*/  LDL.LU R61, [R1+0x1ac] ;  /* 0x0001ac00013d7983 */ /* 0x000f280000300800 */
[----:B------:R2:W-:Y:S02]  /*63900*/  STL.64 [R1+0x8e0], R2 ;  /* 0x0008e00201007387 */ /* 0x0005e40000100a00 */
[----:B--2---:R-:W-:-:S02]  /*63910*/  F2FP.SATFINITE.E4M3.F32.PACK_AB_MERGE_C R3, R40, R42, RZ ;  /* 0x0000002a2803723e */ /* 0x004fc400048070ff */
[----:B---3--:R-:W-:Y:S02]  /*63920*/  F2FP.SATFINITE.E4M3.F32.PACK_AB_MERGE_C R2, R0, R58, RZ ;  /* 0x0000003a0002723e */ /* 0x008fe400048070ff */
[----:B------:R-:W2:Y:S04]  /*63930*/  LDL.LU R58, [R1+0x180] ;  /* 0x00018000013a7983 */ /* 0x000ea80000300800 */
[----:B------:R-:W-:Y:S04]  /*63940*/  STL [R1+0xfcc], R3 ;  /* 0x000fcc0301007387 */ /* 0x000fe80000100800 */
[----:B------:R-:W2:Y:S04]  /*63950*/  LDL.LU R0, [R1+0x184] ;  /* 0x0001840001007983 */ /* 0x000ea80000300800 */
[----:B------:R0:W-:Y:S04]  /*63960*/  STL [R1+0x408], R2 ;  /* 0x0004080201007387 */ /* 0x0001e80000100800 */
[----:B------:R-:W3:Y:S04]  /*63970*/  LDL.LU R35, [R1+0x188] ;  /* 0x0001880001237983 */ /* 0x000ee80000300800 */
[----:B------:R-:W3:Y:S01]  /*63980*/  LDL.LU R46, [R1+0x18c] ;  /* 0x00018c00012e7983 */ /* 0x000ee20000300800 */
[----:B0-----:R-:W-:-:S05]  /*63990*/  IADD3 R2, P6, PT, R50, R12, RZ ;  /* 0x0000000c32027210 */ /* 0x001fca0007fde0ff */
[----:B------:R-:W-:-:S05]  /*639a0*/  IMAD.X R3, R20, 0x1, R5, P6 ;  /* 0x0000000114037824 */ /* 0x000fca00030e0605 */
        /* <DEDUP_REMOVED lines=8> */
[----:B------:R-:W3:Y:S01]  /*63a30*/  LDL.LU R33, [R1+0x14c] ;  /* 0x00014c0001217983 */ /* 0x000ee20000300800 */
[----:B------:R-:W-:-:S03]  /*63a40*/  IADD3 R30, P6, PT, R50, R6, RZ ;  /* 0x00000006321e7210 */ /* 0x000fc60007fde0ff */
[----:B------:R-:W3:Y:S02]  /*63a50*/  LDL.LU R45, [R1+0x120] ;  /* 0x00012000012d7983 */ /* 0x000ee40000300800 */
[----:B------:R-:W-:Y:S02]  /*63a60*/  IMAD.X R31, R20, 0x1, R4, P6 ;  /* 0x00000001141f7824 */ /* 0x000fe400030e0604 */
        /* <DEDUP_REMOVED lines=8> */
[----:B0-----:R-:W3:Y:S01]  /*63af0*/  LDL.LU.64 R30, [R1+0x2df8] ;  /* 0x002df800011e7983 */ /* 0x001ee20000300a00 */
[----:B----4-:R-:W-:-:S05]  /*63b00*/  F2FP.SATFINITE.E4M3.F32.PACK_AB_MERGE_C R48, R48, R49, RZ ;  /* 0x000000313030723e */ /* 0x010fca00048070ff */
[----:B------:R0:W-:Y:S04]  /*63b10*/  STL [R1+0xfdc], R48 ;  /* 0x000fdc3001007387 */ /* 0x0001e80000100800 */
[----:B------:R-:W4:Y:S01]  /*63b20*/  LDL.LU R50, [R1+0x34] ;  /* 0x0000340001327983 */ /* 0x000f220000300800 */
[----:B------:R-:W-:Y:S02]  /*63b30*/  F2FP.SATFINITE.E4M3.F32.PACK_AB_MERGE_C R20, R34, R47, RZ ;  /* 0x0000002f2214723e */ /* 0x000fe400048070ff */
[----:B0-----:R-:W-:-:S03]  /*63b40*/  IADD3 R48, P6, PT, R51, R16, RZ ;  /* 0x0000001033307210 */ /* 0x001fc60007fde0ff */
[----:B------:R0:W-:Y:S01]  /*63b50*/  STL [R1+0x404], R20 ;  /* 0x0004041401007387 */ /* 0x0001e20000100800 */
[----:B------:R-:W-:Y:S02]  /*63b60*/  F2FP.SATFINITE.E4M3.F32.PACK_AB_MERGE_C R34, R61, R60, RZ ;  /* 0x0000003c3d22723e */ /* 0x000fe400048070ff */
[----:B0-----:R-:W-:-:S03]  /*63b70*/  SHF.R.S32.HI R20, RZ, 0x1f, R51 ;  /* 0x0000001fff147819 */ /* 0x001fc60000011433 */
[----:B------:R-:W-:Y:S02]  /*63b80*/  STL [R1+0x100c], R34 ;  /* 0x00100c2201007387 */ /* 0x000fe40000100800 */
[----:B------:R-:W-:Y:S02]  /*63b90*/  IMAD.X R49, R20, 0x1, R19, P6 ;  /* 0x0000000114317824 */ /* 0x000fe400030e0613 */
[----:B------:R-:W4:Y:S04]  /*63ba0*/  LDL.LU R60, [R1+0xe0] ;  /* 0x0000e000013c7983 */ /* 0x000f280000300800 */
[----:B------:R-:W-:Y:S01]  /*63bb0*/  STL.64 [R1+0x8c8], R48 ;  /* 0x0008c83001007387 */ /* 0x000fe20000100a00 */
[----:B--2---:R-:W-:-:S05]  /*63bc0*/  F2FP.SATFINITE.E4M3.F32.PACK_AB_MERGE_C R0, R0, R58, RZ ;  /* 0x0000003a0000723e */ /* 0x004fca00048070ff */
[----:B------:R0:W-:Y:S04]  /*63bd0*/  STL [R1+0x400], R0 ;  /* 0x0004000001007387 */ /* 0x0001e80000100800 */
[----:B------:R-:W4:Y:S04]  /*63be0*/  LDL.LU R61, [R1+0xe4] ;  /* 0x0000e400013d7983 */ /* 0x000f280000300800 */
[----:B------:R-:W2:Y:S04]  /*63bf0*/  LDL.LU R58, [R1+0xe8] ;  /* 0x0000e800013a7983 */ /* 0x000ea80000300800 */
[----:B0-----:R-:W2:Y:S01]  /*63c00*/  LDL.LU R0, [R1+0xec] ;  /* 0x0000ec0001007983 */ /* 0x001ea20000300800 */
[----:B------:R-:W-:-:S02]  /*63c10*/  IADD3 R34, P6, PT, R51, R17, RZ ;  /* 0x0000001133227210 */ /* 0x000fc40007fde0ff */
[----:B---3--:R-:W-:-:S03]  /*63c20*/  F2FP.SATFINITE.E4M3.F32.PACK_AB_MERGE_C R46, R46, R35, RZ ;  /* 0x000000232e2e723e */ /* 0x008fc600048070ff */
[----:B------:R-:W-:Y:S02]  /*63c30*/  IMAD.X R35, R20, 0x1, R18, P6 ;  /* 0x0000000114237824 */ /* 0x000fe400030e0612 */
[----:B------:R-:W-:Y:S04]  /*63c40*/  STL [R1+0x1014], R46 ;  /* 0x0010142e01007387 */ /* 0x000fe80000100800 */
[----:B------:R0:W-:Y:S02]  /*63c50*/  STL.64 [R1+0x8c0], R34 ;  /* 0x0008c02201007387 */ /* 0x0001e40000100a00 */
[----:B0-----:R-:W-:Y:S02]  /*63c60*/  F2FP.SATFINITE.E4M3.F32.PACK_AB_MERGE_C R35, R3, R2, RZ ;  /* 0x000000020323723e */ /* 0x001fe400048070ff */
[----:B------:R-:W-:-:S02]  /*63c70*/  IADD3 R2, P6, PT, R51, R15, RZ ;  /* 0x0000000f33027210 */ /* 0x000fc40007fde0ff */
[----:B------:R-:W-:-:S03]  /*63c80*/  F2FP.SATFINITE.E4M3.F32.PACK_AB_MERGE_C R34, R53, R52, RZ ;  /* 0x000000343522723e */ /* 0x000fc600048070ff */
        /* <DEDUP_REMOVED lines=13> */
[C---:B-1----:R-:W-:Y:S01]  /*63d60*/  IADD3 R2, P6, PT, R51.reuse, R9, RZ ;  /* 0x0000000933027210 */ /* 0x042fe20007fde0ff */
[----:B------:R-:W-:Y:S04]  /*63d70*/  STL [R1+0x124], R33 ;  /* 0x0001242101007387 */ /* 0x000fe80000100800 */
[----:B------:R-:W-:Y:S01]  /*63d80*/  IMAD.X R3, R20, 0x1, R8, P6 ;  /* 0x0000000114037824 */ /* 0x000fe200030e0608 */
[----:B------:R0:W-:Y:S04]  /*63d90*/  STL [R1+0x120], R32 ;  /* 0x0001202001007387 */ /* 0x0001e80000100800 */
[----:B------:R1:W-:Y:S04]  /*63da0*/  STL.64 [R1+0x8a8], R2 ;  /* 0x0008a80201007387 */ /* 0x0003e80000100a00 */
[----:B------:R-:W3:Y:S01]  /*63db0*/  LDL.LU R44, [R1+0xc0] ;  /* 0x0000c000012c7983 */ /* 0x000ee20000300800 */
[----:B0-----:R-:W-:-:S02]  /*63dc0*/  IADD3 R32, P6, PT, R51, R11, RZ ;  /* 0x0000000b33207210 */ /* 0x001fc40007fde0ff */
[----:B-1----:R-:W-:Y:S02]  /*63dd0*/  F2FP.SATFINITE.E4M3.F32.PACK_AB_MERGE_C R3, R37, R36, RZ ;  /* 0x000000242503723e */ /* 0x002fe400048070ff */
[----:B------:R-:W-:-:S03]  /*63de0*/  F2FP.SATFINITE.E4M3.F32.PACK_AB_MERGE_C R2, R40, R42, RZ ;  /* 0x0000002a2802723e */ /* 0x000fc600048070ff */
[----:B------:R-:W-:Y:S01]  /*63df0*/  STL [R1+0x2460], R3 ;  /* 0x0024600301007387 */ /* 0x000fe20000100800 */
[----:B------:R-:W-:-:S03]  /*63e00*/  IMAD.X R33, R20, 0x1, R10, P6 ;  /* 0x0000000114217824 */ /* 0x000fc600030e060a */
[----:B------:R-:W3:Y:S04]  /*63e10*/  LDL.LU R42, [R1+0xc4] ;  /* 0x0000c400012a7983 */ /* 0x000ee80000300800 */
[----:B------:R0:W-:Y:S04]  /*63e20*/  STL [R1+0x245c], R2 ;  /* 0x00245c0201007387 */ /* 0x0001e80000100800 */
[----:B------:R-:W3:Y:S04]  /*63e30*/  LDL.LU R40, [R1+0xc8] ;  /* 0x0000c80001287983 */ /* 0x000ee80000300800 */
[----:B0-----:R-:W3:Y:S04]  /*63e40*/  LDL.LU R2, [R1+0xa0] ;  /* 0x0000a00001027983 */ /* 0x001ee80000300800 */
[----:B------:R-:W3:Y:S04]  /*63e50*/  LDL.LU R3, [R1+0xa4] ;  /* 0x0000a40001037983 */ /* 0x000ee80000300800 */
[----:B------:R-:W3:Y:S04]  /*63e60*/  LDL.LU R52, [R1+0xa8] ;  /* 0x0000a80001347983 */ /* 0x000ee80000300800 */
[----:B------:R-:W3:Y:S04]  /*63e70*/  LDL.LU R53, [R1+0xac] ;  /* 0x0000ac0001357983 */ /* 0x000ee80000300800 */
[----:B------:R-:W3:Y:S04]  /*63e80*/  LDL.LU R36, [R1+0x80] ;  /* 0x0000800001247983 */ /* 0x000ee80000300800 */
[----:B------:R4:W-:Y:S04]  /*63e90*/  STL.64 [R1+0x8a0], R32 ;  /* 0x0008a02001007387 */ /* 0x0009e80000100a00 */
[----:B------:R-:W3:Y:S01]  /*63ea0*/  LDL.LU R37, [R1+0x84] ;  /* 0x0000840001257983 */ /* 0x000ee20000300800 */
[----:B------:R-:W-:-:S05]  /*63eb0*/  IADD3 R34, P6, PT, R51, R12, RZ ;  /* 0x0000000c33227210 */ /* 0x000fca0007fde0ff */
[----:B------:R-:W-:Y:S01]  /*63ec0*/  IMAD.X R35, R20, 0x1, R5, P6 ;  /* 0x0000000114237824 */ /* 0x000fe200030e0605 */
[----:B----4-:R-:W-:Y:S02]  /*63ed0*/  F2FP.SATFINITE.E4M3.F32.PACK_AB_MERGE_C R33, R61, R60, RZ ;  /* 0x0000003c3d21723e */ /* 0x010fe400048070ff */
[----:B--2---:R-:W-:Y:S02]  /*63ee0*/  F2FP.SATFINITE.E4M3.F32.PACK_AB_MERGE_C R32, R0, R58, RZ ;  /* 0x0000003a0020723e */ /* 0x004fe400048070ff */
[----:B------:R-:W2:Y:S04]  /*63ef0*/  LDL.LU R58, [R1+0x88] ;  /* 0x00008800013a7983 */ /* 0x000ea80000300800 */
[----:B------:R-:W-:Y:S04]  /*63f00*/  STL [R1+0x26a4], R33 ;  /* 0x0026a42101007387 */ /* 0x000fe80000100800 */
[----:B------:R-:W2:Y:S04]  /*63f10*/  LDL.LU R0, [R1+0x8c] ;  /* 0x00008c0001007983 */ /* 0x000ea80000300800 */
[----:B------:R0:W-:Y:S04]  /*63f20*/  STL [R1+0x269c], R32 ;  /* 0x00269c2001007387 */ /* 0x0001e80000100800 */
        /* <DEDUP_REMOVED lines=13> */
[----:B------:R0:W-:Y:S02]  /*64000*/  STL.64 [R1+0x898], R34 ;  /* 0x0008982201007387 */ /* 0x0001e40000100a00 */
[----:B0-----:R-:W-:-:S02]  /*64010*/  IADD3 R34, P6, PT, R51, R6, RZ ;  /* 0x0000000633227210 */ /* 0x001fc40007fde0ff */
[----:B------:R-:W4:Y:S03]  /*64020*/  LDL.LU R51, [R1+0x68] ;  /* 0x0000680001337983 */ /* 0x000f260000300800 */
[----:B------:R-:W-:-:S05]  /*64030*/  IMAD.X R35, R20, 0x1, R4, P6 ;  /* 0x0000000114237824 */ /* 0x000fca00030e0604 */
[----:B------:R0:W-:Y:S04]  /*64040*/  STL.64 [R1+0x890], R34 ;  /* 0x0008902201007387 */ /* 0x0001e80000100a00 */
[----:B0-----:R-:W4:Y:S04]  /*64050*/  LDL.LU.64 R34, [R1+0x2df0] ;  /* 0x002df00001227983 */ /* 0x001f280000300a00 */
[----:B------:R-:W4:Y:S01]  /*64060*/  LDL.LU R20, [R1+0xcc] ;  /* 0x0000cc0001147983 */ /* 0x000f220000300800 */
[----:B---3--:R-:W-:-:S03]  /*64070*/  F2FP.SATFINITE.E4M3.F32.PACK_AB_MERGE_C R42, R42, R44, RZ ;  /* 0x0000002c2a2a723e */ /* 0x008fc600048070ff */
[----:B------:R-:W3:Y:S04]  /*64080*/  LDL.LU R44, [R1+0x2de8] ;  /* 0x002de800012c7983 */ /* 0x000ee80000300800 */
[----:B------:R0:W-:Y:S01]  /*64090*/  STL [R1+0x26b8], R42 ;  /* 0x0026b82a01007387 */ /* 0x0001e20000100800 */
[----:B------:R-:W-:-:S03]  /*640a0*/  F2FP.SATFINITE.E4M3.F32.PACK_AB_MERGE_C R3, R3, R2, RZ ;  /* 0x000000020303723e */ /* 0x000fc600048070ff */
[----:B0-----:R-:W3:Y:S01]  /*640b0*/  LDL.LU R42, [R1+0x2de4] ;  /* 0x002de400012a7983 */ /* 0x001ee20000300800 */
[----:B------:R-:W-:Y:S02]  /*640c0*/  IADD3 R2, P6, PT, R50, R16, RZ ;  /* 0x0000001032027210 */ /* 0x000fe40007fde0ff */
[----:B------:R-:W-:Y:S02]  /*640d0*/  F2FP.SATFINITE.E4M3.F32.PACK_AB_MERGE_C R52, R53, R52, RZ ;  /* 0x000000343534723e */ /* 0x000fe400048070ff */
[----:B------:R-:W-:Y:S02]  /*640e0*/  F2FP.SATFINITE.E4M3.F32.PACK_AB_MERGE_C R37, R37, R36, RZ ;  /* 0x000000242525723e */ /* 0x000fe400048070ff */
[----:B--2---:R-:W-:Y:S02]  /*640f0*/  F2FP.SATFINITE.E4M3.F32.PACK_AB_MERGE_C R0, R0, R58, RZ ;  /* 0x0000003a0000723e */ /* 0x004fe400048070ff */
[----:B----4-:R-:W-:Y:S02]  /*64100*/  F2FP.SATFINITE.E4M3.F32.PACK_AB_MERGE_C R20, R20, R40, RZ ;  /* 0x000000281414723e */ /* 0x010fe400048070ff */
[----:B------:R-:W2:Y:S04]  /*64110*/  LDL.LU R40, [R1+0x2de0] ;  /* 0x002de00001287983 */ /* 0x000ea80000300800 */
[----:B------:R0:W-:Y:S04]  /*64120*/  STL [R1+0x26b4], R20 ;  /* 0x0026b41401007387 */ /* 0x0001e80000100800 */
[----:B------:R1:W-:Y:S01]  /*64130*/  STL [R1+0x26d8], R3 ;  /* 0x0026d80301007387 */ /* 0x0003e20000100800 */
[----:B0-----:R-:W-:-:S05]  /*64140*/  SHF.R.S32.HI R20, RZ, 0x1f, R50 ;  /* 0x0000001fff147819 */ /* 0x001fca0000011432 */
[----:B-1----:R-:W-:-:S05]  /*64150*/  IMAD.X R3, R20, 0x1, R19, P6 ;  /* 0x0000000114037824 */ /* 0x002fca00030e0613 */
[----:B------:R0:W-:Y:S04]  /*64160*/  STL.64 [R1+0x7f8], R2 ;  /* 0x0007f80201007387 */ /* 0x0001e80000100a00 */
[----:B0-----:R-:W4:Y:S04]  /*64170*/  LDL.LU.64 R2, [R1+0x2dd8] ;  /* 0x002dd80001027983 */ /* 0x001f280000300a00 */
[----:B------:R0:W-:Y:S04]  /*64180*/  STL [R1+0x26d4], R52 ;  /* 0x0026d43401007387 */ /* 0x0001e80000100800 */
[----:B------:R-:W2:Y:S01]  /*64190*/  LDL.LU R36, [R1+0x1bc] ;  /* 0x0001bc0001247983 */ /* 0x000ea20000300800 */
[----:B0-----:R-:W-:-:S03]  /*641a0*/  IADD3 R52, P6, PT, R50, R17, RZ ;  /* 0x0000001132347210 */ /* 0x001fc60007fde0ff */
[----:B------:R-:W-:Y:S02]  /*641b0*/  STL [R1+0x26e8], R37 ;  /* 0x0026e82501007387 */ /* 0x000fe40000100800 */
[----:B------:R-:W-:-:S05]  /*641c0*/  IMAD.X R53, R20, 0x1, R18, P6 ;  /* 0x0000000114357824 */ /* 0x000fca00030e0612 */
[----:B------:R0:W-:Y:S04]  /*641d0*/  STL.64 [R1+0x3e0], R52 ;  /* 0x0003e03401007387 */ /* 0x0001e80000100a00 */
[----:B0-----:R-:W2:Y:S04]  /*641e0*/  LDL.LU.64 R52, [R1+0x2dd0] ;  /* 0x002dd00001347983 */ /* 0x001ea80000300a00 */
[----:B------:R-:W2:Y:S04]  /*641f0*/  LDL.LU R37, [R1+0x70] ;  /* 0x0000700001257983 */ /* 0x000ea80000300800 */
[----:B------:R-:W2:Y:S04]  /*64200*/  LDL.LU R58, [R1+0x2dcc] ;  /* 0x002dcc00013a7983 */ /* 0x000ea80000300800 */
[----:B------:R0:W-:Y:S04]  /*64210*/  STL [R1+0x26e4], R0 ;  /* 0x0026e40001007387 */ /* 0x0001e80000100800 */
[----:B0-----:R-:W2:Y:S01]  /*64220*/  LDL.LU R0, [R1+0x2dc8] ;  /* 0x002dc80001007983 */ /* 0x001ea20000300800 */
[----:B------:R-:W-:-:S02]  /*64230*/  F2FP.SATFINITE.E4M3.F32.PACK_AB_MERGE_C R57, R57, R56, RZ ;  /* 0x000000383939723e */ /* 0x000fc400048070ff */
[----:B------:R-:W-:Y:S02]  /*64240*/  IADD3 R56, P6, PT, R50, R15, RZ ;  /* 0x0000000f32387210 */ /* 0x000fe40007fde0ff */
[----:B------:R-:W-:Y:S01]  /*64250*/  F2FP.SATFINITE.E4M3.F32.PACK_AB_MERGE_C R51, R49, R51, RZ ;  /* 0x000000333133723e */ /* 0x000fe200048070ff */
[----:B------:R0:W-:Y:S01]  /*64260*/  STL [R1+0x2708], R57 ;  /* 0x0027083901007387 */ /* 0x0001e20000100800 */
[----:B------:R-:W-:Y:S02]  /*64270*/  F2FP.SATFINITE.E4M3.F32.PACK_AB_MERGE_C R49, R33, R32, RZ ;  /* 0x000000202131723e */ /* 0x000fe400048070ff */
[----:B------:R-:W-:Y:S01]  /*64280*/  F2FP.SATFINITE.E4M3.F32.PACK_AB_MERGE_C R45, R45, R46, RZ ;  /* 0x0000002e2d2d723e */ /* 0x000fe200048070ff */
[----:B0-----:R-:W-:Y:S01]  /*64290*/  IMAD.X R57, R20, 0x1, R13, P6 ;  /* 0x0000000114397824 */ /* 0x001fe200030e060d */
[----:B------:R-:W-:-:S05]  /*642a0*/  IADD3 R32, P6, PT, R50, R14, RZ ;  /* 0x0000000e32207210 */ /* 0x000fca0007fde0ff */
[----:B------:R-:W-:Y:S01]  /*642b0*/  IMAD.X R33, R20, 0x1, R7, P6 ;  /* 0x0000000114217824 */ /* 0x000fe200030e0607 */
[----:B------:R-:W-:Y:S01]  /*642c0*/  IADD3 R46, P6, PT, R50, R9, RZ ;  /* 0x00000009322e7210 */ /* 0x000fe20007fde0ff */
[----:B------:R0:W-:Y:S01]  /*642d0*/  STL.64 [R1+0x3f8], R56 ;  /* 0x0003f83801007387 */ /* 0x0001e20000100a00 */
[----:B------:R-:W-:-:S03]  /*642e0*/  F2FP.SATFINITE.E4M3.F32.PACK_AB_MERGE_C R48, R47, R48, RZ ;  /* 0x000000302f30723e */ /* 0x000fc600048070ff */
[----:B------:R-:W-:Y:S01]  /*642f0*/  IMAD.X R47, R20, 0x1, R8, P6 ;  /* 0x00000001142f7824 */ /* 0x000fe200030e0608 */
[----:B0-----:R-:W3:Y:S04]  /*64300*/  LDL.LU.64 R56, [R1+0x2dc0] ;  /* 0x002dc00001387983 */ /* 0x001ee80000300a00 */
[----:B------:R-:W-:Y:S04]  /*64310*/  STL [R1+0x2704], R51 ;  /* 0x0027043301007387 */ /* 0x000fe80000100800 */
[----:B------:R-:W-:Y:S04]  /*64320*/  STL [R1+0x2728], R49 ;  /* 0x0027283101007387 */ /* 0x000fe80000100800 */
[----:B------:R0:W-:Y:S01]  /*64330*/  STL.64 [R1+0x3c0], R32 ;  /* 0x0003c02001007387 */ /* 0x0001e20000100a00 */
[----:B------:R-:W-:-:S03]  /*64340*/  F2FP.SATFINITE.E4M3.F32.PACK_AB_MERGE_C R38, R39, R38, RZ ;  /* 0x000000262726723e */ /* 0x000fc600048070ff */
[----:B0-----:R-:W3:Y:S04]  /*64350*/  LDL.LU.64 R32, [R1+0x2db8] ;  /* 0x002db80001207983 */ /* 0x001ee80000300a00 */
[----:B------:R0:W-:Y:S04]  /*64360*/  STL [R1+0x2724], R48 ;  /* 0x0027243001007387 */ /* 0x0001e80000100800 */
[----:B------:R1:W-:Y:S04]  /*64370*/  STL [R1+0x2740], R45 ;  /* 0x0027402d01007387 */ /* 0x0003e80000100800 */
[----:B------:R1:W-:Y:S01]  /*64380*/  STL.64 [R1+0x3b8], R46 ;  /* 0x0003b82e01007387 */ /* 0x0003e20000100a00 */
[----:B0-----:R-:W-:-:S02]  /*64390*/  LOP3.LUT R48, R21, 0xffff, RZ, 0xc0, !PT ;  /* 0x0000ffff15307812 */ /* 0x001fc400078ec0ff */
[----:B-1----:R-:W-:Y:S02]  /*643a0*/  LOP3.LUT R45, R60, 0xffff, RZ, 0xc0, !PT ;  /* 0x0000ffff3c2d7812 */ /* 0x002fe400078ec0ff */
[----:B------:R-:W-:Y:S02]  /*643b0*/  LOP3.LUT R46, R61, 0xffff, RZ, 0xc0, !PT ;  /* 0x0000ffff3d2e7812 */ /* 0x000fe400078ec0ff */
[----:B------:R-:W-:Y:S02]  /*643c0*/  SHF.R.U32.HI R47, RZ, 0x8, R45 ;  /* 0x00000008ff2f7819 */ /* 0x000fe4000001162d */
[--C-:B------:R-:W-:Y:S02]  /*643d0*/  PRMT R45, R45, 0x3340, R46.reuse ;  /* 0x000033402d2d7816 */ /* 0x100fe4000000002e */
[----:B------:R-:W-:Y:S02]  /*643e0*/  SHF.R.U32.HI R46, RZ, 0x8, R46 ;  /* 0x00000008ff2e7819 */ /* 0x000fe4000001162e */
[----:B------:R-:W-:-:S02]  /*643f0*/  LOP3.LUT R47, R47, 0xffff, RZ, 0xc0, !PT ;  /* 0x0000ffff2f2f7812 */ /* 0x000fc400078ec0ff */
[----:B------:R-:W-:Y:S01]  /*64400*/  LOP3.LUT R46, R46, 0xffff, RZ, 0xc0, !PT ;  /* 0x0000ffff2e2e7812 */ /* 0x000fe200078ec0ff */
[----:B------:R0:W-:Y:S04]  /*64410*/  STL [R1+0x273c], R38 ;  /* 0x00273c2601007387 */ /* 0x0001e80000100800 */
[----:B0-----:R-:W3:Y:S04]  /*64420*/  LDL.LU R38, [R1+0x11c] ;  /* 0x00011c0001267983 */ /* 0x001ee80000300800 */
[----:B------:R-:W3:Y:S01]  /*64430*/  LDL.LU R39, [R1+0x10f8] ;  /* 0x0010f80001277983 */ /* 0x000ee20000300800 */
[----:B--2---:R-:W-:-:S04]  /*64440*/  PRMT R21, R48, 0x3340, R0 ;  /* 0x0000334030157816 */ /* 0x004fc80000000000 */
[----:B------:R-:W-:Y:S02]  /*64450*/  PRMT R45, R45, 0x5410, R21 ;  /* 0x000054102d2d7816 */ /* 0x000fe40000000015 */
[----:B------:R-:W-:Y:S02]  /*64460*/  PRMT R21, R47, 0x3340, R46 ;  /* 0x000033402f157816 */ /* 0x000fe4000000002e */
[----:B------:R-:W-:Y:S01]  /*64470*/  LOP3.LUT R46, R36, 0xffff, RZ, 0xc0, !PT ;  /* 0x0000ffff242e7812 */ /* 0x000fe200078ec0ff */
[----:B------:R0:W-:Y:S01]  /*64480*/  STL [R1+0x2990], R45 ;  /* 0x0029902d01007387 */ /* 0x0001e20000100800 */
[----:B------:R-:W-:-:S03]  /*64490*/  LOP3.LUT R47, R27, 0xffff, RZ, 0xc0, !PT ;  /* 0x0000ffff1b2f7812 */ /* 0x000fc600078ec0ff */
[----:B------:R-:W2:Y:S01]  /*644a0*/  LDL.LU R61, [R1+0x320] ;  /* 0x00032000013d7983 */ /* 0x000ea20000300800 */
[----:B0-----:R-:W-:-:S03]  /*644b0*/  LOP3.LUT R45, R37, 0xffff, RZ, 0xc0, !PT ;  /* 0x0000ffff252d7812 */ /* 0x001fc600078ec0ff */
[----:B------:R0:W-:Y:S01]  /*644c0*/  STL [R1+0x2950], R21 ;  /* 0x0029501501007387 */ /* 0x0001e20000100800 */
[----:B------:R-:W-:-:S03]  /*644d0*/  PRMT R27, R46, 0x3340, R45 ;  /* 0x000033402e1b7816 */ /* 0x000fc6000000002d */
[----:B------:R-:W4:Y:S01]  /*644e0*/  LDL.LU R60, [R1+0x360] ;  /* 0x00036000013c7983 */ /* 0x000f220000300800 */
[----:B------:R-:W-:Y:S02]  /*644f0*/  IADD3 R36, P6, PT, R50, R11, RZ ;  /* 0x0000000b32247210 */ /* 0x000fe40007fde0ff */
[----:B0-----:R-:W-:-:S04]  /*64500*/  PRMT R21, R47, 0x3340, R0 ;  /* 0x000033402f157816 */ /* 0x001fc80000000000 */
[----:B------:R-:W-:Y:S02]  /*64510*/  PRMT R21, R27, 0x5410, R21 ;  /* 0x000054101b157816 */ /* 0x000fe40000000015 */
[----:B------:R-:W-:Y:S01]  /*64520*/  SHF.R.U32.HI R48, RZ, 0x8, R48 ;  /* 0x00000008ff307819 */ /* 0x000fe20000011630 */
[----:B------:R-:W-:Y:S02]  /*64530*/  IMAD.X R37, R20, 0x1, R10, P6 ;  /* 0x0000000114257824 */ /* 0x000fe400030e060a */
[----:B------:R0:W-:Y:S01]  /*64540*/  STL [R1+0x298c], R21 ;  /* 0x00298c1501007387 */ /* 0x0001e20000100800 */
[----:B------:R-:W-:-:S03]  /*64550*/  SHF.R.U32.HI R27, RZ, 0x8, R46 ;  /* 0x00000008ff1b7819 */ /* 0x000fc6000001162e */
[----:B------:R1:W-:Y:S01]  /*64560*/  STL.64 [R1+0x398], R36 ;  /* 0x0003982401007387 */ /* 0x0003e20000100a00 */
[----:B0-----:R-:W-:-:S03]  /*64570*/  SHF.R.U32.HI R21, RZ, 0x8, R45 ;  /* 0x00000008ff157819 */ /* 0x001fc6000001162d */
[----:B------:R-:W4:Y:S01]  /*64580*/  LDL.LU R49, [R1+0x38] ;  /* 0x0000380001317983 */ /* 0x000f220000300800 */
[----:B------:R-:W-:-:S04]  /*64590*/  LOP3.LUT R45, R48, 0xffff, RZ, 0xc0, !PT ;  /* 0x0000ffff302d7812 */ /* 0x000fc800078ec0ff */
[----:B-1----:R-:W-:Y:S02]  /*645a0*/  PRMT R36, R45, 0x3340, R0 ;  /* 0x000033402d247816 */ /* 0x002fe40000000000 */
[----:B------:R-:W-:Y:S02]  /*645b0*/  LOP3.LUT R27, R27, 0xffff, RZ, 0xc0, !PT ;  /* 0x0000ffff1b1b7812 */ /* 0x000fe400078ec0ff */
[----:B------:R-:W-:Y:S01]  /*645c0*/  LOP3.LUT R21, R21, 0xffff, RZ, 0xc0, !PT ;  /* 0x0000ffff15157812 */ /* 0x000fe200078ec0ff */
[----:B------:R0:W-:Y:S03]  /*645d0*/  STL [R1+0x263c], R36 ;  /* 0x00263c2401007387 */ /* 0x0001e60000100800 */
[----:B------:R-:W-:Y:S02]  /*645e0*/  PRMT R21, R27, 0x3340, R21 ;  /* 0x000033401b157816 */ /* 0x000fe40000000015 */
[----:B0-----:R-:W-:-:S03]  /*645f0*/  IADD3 R36, P6, PT, R50, R12, RZ ;  /* 0x0000000c32247210 */ /* 0x001fc60007fde0ff */
[----:B------:R-:W-:Y:S02]  /*64600*/  STL [R1+0x2944], R21 ;  /* 0x0029441501007387 */ /* 0x000fe40000100800 */
[----:B------:R-:W-:-:S05]  /*64610*/  IMAD.X R37, R20, 0x1, R5, P6 ;  /* 0x0000000114257824 */ /* 0x000fca00030e0605 */
[----:B------:R0:W-:Y:S04]  /*64620*/  STL.64 [R1+0x3d8], R36 ;  /* 0x0003d82401007387 */ /* 0x0001e80000100a00 */
[----:B0-----:R-:W4:Y:S01]  /*64630*/  LDL.LU.64 R36, [R1+0x2db0] ;  /* 0x002db00001247983 */ /* 0x001f220000300a00 */
[----:B------:R-:W-:-:S05]  /*64640*/  IADD3 R50, P6, PT, R50, R6, RZ ;  /* 0x0000000632327210 */ /* 0x000fca0007fde0ff */
[----:B------:R-:W-:Y:S01]  /*64650*/  IMAD.X R51, R20, 0x1, R4, P6 ;  /* 0x0000000114337824 */ /* 0x000fe200030e0604 */
[----:B------:R-:W-:-:S04]  /*64660*/  SHF.R.U32.HI R20, RZ, 0x8, R47 ;  /* 0x00000008ff147819 */ /* 0x000fc8000001162f */
[----:B------:R-:W-:-:S04]  /*64670*/  LOP3.LUT R20, R20, 0xffff, RZ, 0xc0, !PT ;  /* 0x0000ffff14147812 */ /* 0x000fc800078ec0ff */
[----:B------:R-:W-:Y:S01]  /*64680*/  PRMT R20, R20, 0x3340, R0 ;  /* 0x0000334014147816 */ /* 0x000fe20000000000 */
[----:B------:R-:W-:Y:S01]  /*64690*/  STL.64 [R1+0x3a8], R50 ;  /* 0x0003a83201007387 */ /* 0x000fe20000100a00 */
[----:B---3--:R-:W-:-:S03]  /*646a0*/  LOP3.LUT R45, R38, 0xffff, RZ, 0xc0, !PT ;  /* 0x0000ffff262d7812 */ /* 0x008fc600078ec0ff */
[----:B------:R0:W-:Y:S01]  /*646b0*/  STL [R1+0x2630], R20 ;  /* 0x0026301401007387 */ /* 0x0001e20000100800 */
[----:B------:R-:W-:Y:S02]  /*646c0*/  LOP3.LUT R47, R22, 0xffff, RZ, 0xc0, !PT ;  /* 0x0000ffff162f7812 */ /* 0x000fe400078ec0ff */
[----:B------:R-:W-:Y:S02]  /*646d0*/  LOP3.LUT R27, R39, 0xffff, RZ, 0xc0, !PT ;  /* 0x0000ffff271b7812 */ /* 0x000fe400078ec0ff */
[----:B0-----:R-:W-:Y:S02]  /*646e0*/  PRMT R20, R47, 0x3340, R0 ;  /* 0x000033402f147816 */ /* 0x001fe40000000000 */
[----:B--2---:R-:W-:Y:S02]  /*646f0*/  LOP3.LUT R46, R61, 0xffff, RZ, 0xc0, !PT ;  /* 0x0000ffff3d2e7812 */ /* 0x004fe400078ec0ff */
[----:B------:R-:W2:Y:S04]  /*64700*/  LDL.LU R61, [R1+0x130] ;  /* 0x00013000013d7983 */ /* 0x000ea80000300800 */
[----:B------:R-:W3:Y:S01]  /*64710*/  LDL.LU R51, [R1+0x324] ;  /* 0x0003240001337983 */ /* 0x000ee20000300800 */
[----:B----4-:R-:W-:-:S02]  /*64720*/  LOP3.LUT R22, R60, 0xffff, RZ, 0xc0, !PT ;  /* 0x0000ffff3c167812 */ /* 0x010fc400078ec0ff */
[----:B------:R-:W-:-:S04]  /*64730*/  LOP3.LUT R36, R36, 0xffff, RZ, 0xc0, !PT ;  /* 0x0000ffff24247812 */ /* 0x000fc800078ec0ff */
[----:B------:R-:W-:-:S04]  /*64740*/  PRMT R21, R45, 0x3340, R36 ;  /* 0x000033402d157816 */ /* 0x000fc80000000024 */
[----:B------:R-:W-:Y:S02]  /*64750*/  PRMT R21, R21, 0x5410, R20 ;  /* 0x0000541015157816 */ /* 0x000fe40000000014 */
[----:B------:R-:W-:-:S03]  /*64760*/  PRMT R20, R46, 0x3340, R0 ;  /* 0x000033402e147816 */ /* 0x000fc60000000000 */
[----:B------:R0:W-:Y:S04]  /*64770*/  STL [R1+0x2988], R21 ;  /* 0x0029881501007387 */ /* 0x0001e80000100800 */
[----:B------:R-:W4:Y:S01]  /*64780*/  LDL.LU R50, [R1+0x368] ;  /* 0x0003680001327983 */ /* 0x000f220000300800 */
[----:B0-----:R-:W-:-:S04]  /*64790*/  PRMT R21, R27, 0x3340, R22 ;  /* 0x000033401b157816 */ /* 0x001fc80000000016 */
[----:B------:R-:W-:Y:S02]  /*647a0*/  PRMT R20, R21, 0x5410, R20 ;  /* 0x0000541015147816 */ /* 0x000fe40000000014 */
[----:B------:R-:W-:-:S03]  /*647b0*/  SHF.R.U32.HI R21, RZ, 0x8, R45 ;  /* 0x00000008ff157819 */ /* 0x000fc6000001162d */
[----:B------:R0:W-:Y:S04]  /*647c0*/  STL [R1+0x2984], R20 ;  /* 0x0029841401007387 */ /* 0x0001e80000100800 */
[----:B------:R-:W3:Y:S01]  /*647d0*/  LDL.LU R45, [R1+0x1188] ;  /* 0x00118800012d7983 */ /* 0x000ee20000300800 */
[----:B------:R-:W-:Y:S02]  /*647e0*/  SHF.R.U32.HI R27, RZ, 0x8, R27 ;  /* 0x00000008ff1b7819 */ /* 0x000fe4000001161b */
[----:B------:R-:W-:Y:S02]  /*647f0*/  SHF.R.U32.HI R22, RZ, 0x8, R22 ;  /* 0x00000008ff167819 */ /* 0x000fe40000011616 */
[----:B0-----:R-:W-:Y:S02]  /*64800*/  SHF.R.U32.HI R20, RZ, 0x8, R36 ;  /* 0x00000008ff147819 */ /* 0x001fe40000011624 */
[----:B------:R-:W-:-:S02]  /*64810*/  LOP3.LUT R27, R27, 0xffff, RZ, 0xc0, !PT ;  /* 0x0000ffff1b1b7812 */ /* 0x000fc400078ec0ff */
[----:B------:R-:W-:Y:S02]  /*64820*/  LOP3.LUT R22, R22, 0xffff, RZ, 0xc0, !PT ;  /* 0x0000ffff16167812 */ /* 0x000fe400078ec0ff */
[----:B------:R-:W-:Y:S02]  /*64830*/  LOP3.LUT R21, R21, 0xffff, RZ, 0xc0, !PT ;  /* 0x0000ffff15157812 */ /* 0x000fe400078ec0ff */
[----:B------:R-:W-:Y:S02]  /*64840*/  LOP3.LUT R20, R20, 0xffff, RZ, 0xc0, !PT ;  /* 0x0000ffff14147812 */ /* 0x000fe400078ec0ff */
[----:B------:R-:W-:Y:S02]  /*64850*/  PRMT R22, R27, 0x3340, R22 ;  /* 0x000033401b167816 */ /* 0x000fe40000000016 */
[----:B------:R-:W-:-:S03]  /*64860*/  PRMT R21, R21, 0x3340, R20 ;  /* 0x0000334015157816 */ /* 0x000fc60000000014 */
[----:B------:R0:W-:Y:S01]  /*64870*/  STL [R1+0x293c], R22 ;  /* 0x00293c1601007387 */ /* 0x0001e20000100800 */
[----:B------:R-:W-:Y:S02]  /*64880*/  SHF.R.S32.HI R20, RZ, 0x1f, R49 ;  /* 0x0000001fff147819 */ /* 0x000fe40000011431 */
[----:B------:R-:W-:Y:S01]  /*64890*/  IADD3 R38, P6, PT, R49, R16, RZ ;  /* 0x0000001031267210 */ /* 0x000fe20007fde0ff */
[----:B------:R1:W-:Y:S01]  /*648a0*/  STL [R1+0x2938], R21 ;  /* 0x0029381501007387 */ /* 0x0003e20000100800 */
[----:B0-----:R-:W-:Y:S02]  /*648b0*/  SHF.R.U32.HI R22, RZ, 0x8, R47 ;  /* 0x00000008ff167819 */ /* 0x001fe4000001162f */
[----:B-1----:R-:W-:Y:S02]  /*648c0*/  SHF.R.U32.HI R21, RZ, 0x8, R46 ;  /* 0x00000008ff157819 */ /* 0x002fe4000001162e */
[----:B------:R-:W-:Y:S01]  /*648d0*/  LOP3.LUT R22, R22, 0xffff, RZ, 0xc0, !PT ;  /* 0x0000ffff16167812 */ /* 0x000fe200078ec0ff */
[----:B------:R-:W-:Y:S01]  /*648e0*/  IMAD.X R39, R20, 0x1, R19, P6 ;  /* 0x0000000114277824 */ /* 0x000fe200030e0613 */
[----:B------:R-:W-:-:S02]  /*648f0*/  LOP3.LUT R21, R21, 0xffff, RZ, 0xc0, !PT ;  /* 0x0000ffff15157812 */ /* 0x000fc400078ec0ff */
[--C-:B------:R-:W-:Y:S02]  /*64900*/  PRMT R22, R22, 0x3340, R0.reuse ;  /* 0x0000334016167816 */ /* 0x100fe40000000000 */
[----:B------:R-:W-:Y:S01]  /*64910*/  PRMT R21, R21, 0x3340, R0 ;  /* 0x0000334015157816 */ /* 0x000fe20000000000 */
[----:B------:R0:W-:Y:S04]  /*64920*/  STL.64 [R1+0x3d0], R38 ;  /* 0x0003d02601007387 */ /* 0x0001e80000100a00 */
[----:B0-----:R-:W3:Y:S04]  /*64930*/  LDL.LU.64 R38, [R1+0x2da8] ;  /* 0x002da80001267983 */ /* 0x001ee80000300a00 */
[----:B------:R-:W-:Y:S04]  /*64940*/  STL [R1+0x2620], R22 ;  /* 0x0026201601007387 */ /* 0x000fe80000100800 */
[----:B------:R-:W3:Y:S04]  /*64950*/  LDL.LU R48, [R1+0x3b0] ;  /* 0x0003b00001307983 */ /* 0x000ee80000300800 */
[----:B------:R0:W-:Y:S04]  /*64960*/  STL [R1+0x261c], R21 ;  /* 0x00261c1501007387 */ /* 0x0001e80000100800 */
[----:B------:R-:W3:Y:S01]  /*64970*/  LDL.LU R60, [R1+0x2e8] ;  /* 0x0002e800013c7983 */ /* 0x000ee20000300800 */
[----:B------:R-:W-:-:S02]  /*64980*/  LOP3.LUT R37, R37, 0xffff, RZ, 0xc0, !PT ;  /* 0x0000ffff25257812 */ /* 0x000fc400078ec0ff */
[----:B0-----:R-:W-:Y:S02]  /*64990*/  LOP3.LUT R21, R23, 0xffff, RZ, 0xc0, !PT ;  /* 0x0000ffff17157812 */ /* 0x001fe400078ec0ff */
[----:B--2---:R-:W-:Y:S02]  /*649a0*/  LOP3.LUT R36, R61, 0xffff, RZ, 0xc0, !PT ;  /* 0x0000ffff3d247812 */ /* 0x004fe400078ec0ff */
[----:B------:R-:W2:Y:S02]  /*649b0*/  LDL.LU R61, [R1+0x33c] ;  /* 0x00033c00013d7983 */ /* 0x000ea40000300800 */
[----:B------:R-:W-:Y:S02]  /*649c0*/  PRMT R22, R36, 0x3340, R37 ;  /* 0x0000334024167816 */ /* 0x000fe40000000025 */
[----:B------:R0:W-:Y:S02]  /*649d0*/  STL [R1+0x29c8], R21 ;  /* 0x0029c81501007387 */ /* 0x0001e40000100800 */
[----:B0-----:R-:W-:-:S04]  /*649e0*/  PRMT R21, R21, 0x3340, R0 ;  /* 0x0000334015157816 */ /* 0x001fc80000000000 */
[----:B------:R-:W-:-:S05]  /*649f0*/  PRMT R46, R22, 0x5410, R21 ;  /* 0x00005410162e7816 */ /* 0x000fca0000000015 */
[----:B------:R0:W-:Y:S02]  /*64a00*/  STL [R1+0x2980], R46 ;  /* 0x0029802e01007387 */ /* 0x0001e40000100800 */
[----:B0-----:R-:W-:-:S05]  /*64a10*/  IADD3 R46, P6, PT, R49, R17, RZ ;  /* 0x00000011312e7210 */ /* 0x001fca0007fde0ff */
[----:B------:R-:W-:Y:S01]  /*64a20*/  IMAD.X R47, R20, 0x1, R18, P6 ;  /* 0x00000001142f7824 */ /* 0x000fe200030e0612 */
[----:B----4-:R-:W-:Y:S02]  /*64a30*/  LOP3.LUT R23, R50, 0xffff, RZ, 0xc0, !PT ;  /* 0x0000ffff32177812 */ /* 0x010fe400078ec0ff */
[----:B---3--:R-:W-:Y:S02]  /*64a40*/  LOP3.LUT R27, R45, 0xffff, RZ, 0xc0, !PT ;  /* 0x0000ffff2d1b7812 */ /* 0x008fe400078ec0ff */
[----:B------:R-:W-:Y:S02]  /*64a50*/  LOP3.LUT R45, R51, 0xffff, RZ, 0xc0, !PT ;  /* 0x0000ffff332d7812 */ /* 0x000fe400078ec0ff */
[----:B------:R-:W-:Y:S02]  /*64a60*/  PRMT R22, R27, 0x3340, R23 ;  /* 0x000033401b167816 */ /* 0x000fe40000000017 */
[----:B------:R-:W-:-:S04]  /*64a70*/  PRMT R21, R45, 0x3340, R0 ;  /* 0x000033402d157816 */ /* 0x000fc80000000000 */
[----:B------:R-:W-:-:S05]  /*64a80*/  PRMT R21, R22, 0x5410, R21 ;  /* 0x0000541016157816 */ /* 0x000fca0000000015 */
[----:B------:R-:W-:Y:S04]  /*64a90*/  STL [R1+0x297c], R21 ;  /* 0x00297c1501007387 */ /* 0x000fe80000100800 */
[----:B------:R0:W-:Y:S04]  /*64aa0*/  STL.64 [R1+0x3c8], R46 ;  /* 0x0003c82e01007387 */ /* 0x0001e80000100a00 */
[----:B0-----:R-:W3:Y:S04]  /*64ab0*/  LDL.LU R46, [R1+0x1e8] ;  /* 0x0001e800012e7983 */ /* 0x001ee80000300800 */
[----:B------:R-:W4:Y:S04]  /*64ac0*/  LDL.LU R47, [R1+0x94] ;  /* 0x00009400012f7983 */ /* 0x000f280000300800 */
[----:B------:R-:W4:Y:S04]  /*64ad0*/  LDL.LU R51, [R1+0x3b4] ;  /* 0x0003b40001337983 */ /* 0x000f280000300800 */
[----:B------:R-:W4:Y:S01]  /*64ae0*/  LDL.LU R50, [R1+0x348] ;  /* 0x0003480001327983 */ /* 0x000f220000300800 */
[----:B------:R-:W-:-:S02]  /*64af0*/  SHF.R.U32.HI R36, RZ, 0x8, R36 ;  /* 0x00000008ff247819 */ /* 0x000fc40000011624 */
[----:B------:R-:W-:Y:S02]  /*64b00*/  SHF.R.U32.HI R37, RZ, 0x8, R37 ;  /* 0x00000008ff257819 */ /* 0x000fe40000011625 */
[----:B------:R-:W-:Y:S02]  /*64b10*/  SHF.R.U32.HI R22, RZ, 0x8, R27 ;  /* 0x00000008ff167819 */ /* 0x000fe4000001161b */
[----:B------:R-:W-:Y:S02]  /*64b20*/  SHF.R.U32.HI R21, RZ, 0x8, R23 ;  /* 0x00000008ff157819 */ /* 0x000fe40000011617 */
[----:B------:R-:W-:Y:S02]  /*64b30*/  LOP3.LUT R27, R36, 0xffff, RZ, 0xc0, !PT ;  /* 0x0000ffff241b7812 */ /* 0x000fe400078ec0ff */
[----:B------:R-:W-:Y:S02]  /*64b40*/  LOP3.LUT R23, R37, 0xffff, RZ, 0xc0, !PT ;  /* 0x0000ffff25177812 */ /* 0x000fe400078ec0ff */
[----:B------:R-:W-:-:S02]  /*64b50*/  LOP3.LUT R22, R22, 0xffff, RZ, 0xc0, !PT ;  /* 0x0000ffff16167812 */ /* 0x000fc400078ec0ff */
[----:B------:R-:W-:Y:S02]  /*64b60*/  LOP3.LUT R21, R21, 0xffff, RZ, 0xc0, !PT ;  /* 0x0000ffff15157812 */ /* 0x000fe400078ec0ff */
[----:B------:R-:W-:Y:S02]  /*64b70*/  PRMT R23, R27, 0x3340, R23 ;  /* 0x000033401b177816 */ /* 0x000fe40000000017 */
[----:B------:R-:W-:Y:S02]  /*64b80*/  PRMT R21, R22, 0x3340, R21 ;  /* 0x0000334016157816 */ /* 0x000fe40000000015 */
[----:B------:R-:W-:Y:S01]  /*64b90*/  LOP3.LUT R36, R48, 0xffff, RZ, 0xc0, !PT ;  /* 0x0000ffff30247812 */ /* 0x000fe200078ec0ff */
[----:B------:R-:W-:Y:S04]  /*64ba0*/  STL [R1+0x2948], R23 ;  /* 0x0029481701007387 */ /* 0x000fe80000100800 */
[----:B------:R0:W-:Y:S01]  /*64bb0*/  STL [R1+0x2930], R21 ;  /* 0x0029301501007387 */ /* 0x0001e20000100800 */
[----:B------:R-:W-:-:S02]  /*64bc0*/  LOP3.LUT R27, R60, 0xffff, RZ, 0xc0, !PT ;  /* 0x0000ffff3c1b7812 */ /* 0x000fc400078ec0ff */
[----:B------:R-:W-:Y:S02]  /*64bd0*/  IADD3 R60, P6, PT, R49, R15, RZ ;  /* 0x0000000f313c7210 */ /* 0x000fe40007fde0ff */
[----:B0-----:R-:W-:Y:S02]  /*64be0*/  PRMT R21, R27, 0x3340, R0 ;  /* 0x000033401b157816 */ /* 0x001fe40000000000 */
[----:B------:R-:W-:Y:S02]  /*64bf0*/  LOP3.LUT R37, R28, 0xffff, RZ, 0xc0, !PT ;  /* 0x0000ffff1c257812 */ /* 0x000fe400078ec0ff */
[----:B--2---:R-:W-:-:S04]  /*64c00*/  LOP3.LUT R23, R61, 0xffff, RZ, 0xc0, !PT ;  /* 0x0000ffff3d177812 */ /* 0x004fc800078ec0ff */
[----:B------:R-:W-:Y:S01]  /*64c10*/  PRMT R22, R36, 0x3340, R23 ;  /* 0x0000334024167816 */ /* 0x000fe20000000017 */
[----:B------:R-:W-:-:S03]  /*64c20*/  IMAD.X R61, R20, 0x1, R13, P6 ;  /* 0x00000001143d7824 */ /* 0x000fc600030e060d */
[----:B------:R-:W-:-:S05]  /*64c30*/  PRMT R21, R22, 0x5410, R21 ;  /* 0x0000541016157816 */ /* 0x000fca0000000015 */
[----:B------:R0:W-:Y:S01]  /*64c40*/  STL [R1+0x2978], R21 ;  /* 0x0029781501007387 */ /* 0x0001e20000100800 */
[----:B------:R-:W-:-:S03]  /*64c50*/  SHF.R.U32.HI R36, RZ, 0x8, R36 ;  /* 0x00000008ff247819 */ /* 0x000fc60000011624 */
[----:B------:R1:W-:Y:S01]  /*64c60*/  STL.64 [R1+0x600], R60 ;  /* 0x0006003c01007387 */ /* 0x0003e20000100a00 */
[----:B------:R-:W-:Y:S02]  /*64c70*/  SHF.R.U32.HI R22, RZ, 0x8, R23 ;  /* 0x00000008ff167819 */ /* 0x000fe40000011617 */
[----:B------:R-:W-:Y:S02]  /*64c80*/  LOP3.LUT R23, R36, 0xffff, RZ, 0xc0, !PT ;  /* 0x0000ffff24177812 */ /* 0x000fe400078ec0ff */
[----:B0-----:R-:W-:Y:S01]  /*64c90*/  SHF.R.U32.HI R21, RZ, 0x8, R27 ;  /* 0x00000008ff157819 */ /* 0x001fe2000001161b */
[----:B-1----:R-:W2:Y:S04]  /*64ca0*/  LDL.LU.64 R60, [R1+0x2da0] ;  /* 0x002da000013c7983 */ /* 0x002ea80000300a00 */
[----:B------:R-:W2:Y:S01]  /*64cb0*/  LDL.LU R48, [R1+0x158] ;  /* 0x0001580001307983 */ /* 0x000ea20000300800 */
[----:B------:R-:W-:-:S02]  /*64cc0*/  LOP3.LUT R22, R22, 0xffff, RZ, 0xc0, !PT ;  /* 0x0000ffff16167812 */ /* 0x000fc400078ec0ff */
[----:B------:R-:W-:Y:S02]  /*64cd0*/  LOP3.LUT R21, R21, 0xffff, RZ, 0xc0, !PT ;  /* 0x0000ffff15157812 */ /* 0x000fe400078ec0ff */
[----:B------:R-:W-:Y:S02]  /*64ce0*/  PRMT R27, R23, 0x3340, R22 ;  /* 0x00003340171b7816 */ /* 0x000fe40000000016 */
[----:B------:R-:W-:-:S03]  /*64cf0*/  PRMT R21, R21, 0x3340, R0 ;  /* 0x0000334015157816 */ /* 0x000fc60000000000 */
[----:B------:R-:W-:Y:S01]  /*64d00*/  STL [R1+0x2928], R27 ;  /* 0x0029281b01007387 */ /* 0x000fe20000100800 */
[----:B------:R-:W-:-:S03]  /*64d10*/  IADD3 R22, P6, PT, R49, R14, RZ ;  /* 0x0000000e31167210 */ /* 0x000fc60007fde0ff */
[----:B------:R0:W-:Y:S02]  /*64d20*/  STL [R1+0x2600], R21 ;  /* 0x0026001501007387 */ /* 0x0001e40000100800 */
[----:B------:R-:W-:Y:S01]  /*64d30*/  IMAD.X R23, R20, 0x1, R7, P6 ;  /* 0x0000000114177824 */ /* 0x000fe200030e0607 */
[----:B0-----:R-:W-:-:S04]  /*64d40*/  SHF.R.U32.HI R21, RZ, 0x8, R45 ;  /* 0x00000008ff157819 */ /* 0x001fc8000001162d */
[----:B------:R-:W-:-:S04]  /*64d50*/  LOP3.LUT R21, R21, 0xffff, RZ, 0xc0, !PT ;  /* 0x0000ffff15157812 */ /* 0x000fc800078ec0ff */
[--C-:B------:R-:W-:Y:S01]  /*64d60*/  PRMT R21, R21, 0x3340, R0.reuse ;  /* 0x0000334015157816 */ /* 0x100fe20000000000 */
[----:B------:R-:W-:Y:S04]  /*64d70*/  STL.64 [R1+0x418], R22 ;  /* 0x0004181601007387 */ /* 0x000fe80000100a00 */
[----:B------:R0:W-:Y:S02]  /*64d80*/  STL [R1+0x25fc], R21 ;  /* 0x0025fc1501007387 */ /* 0x0001e40000100800 */
[----:B0-----:R-:W-:Y:S02]  /*64d90*/  PRMT R21, R37, 0x3340, R0 ;  /* 0x0000334025157816 */ /* 0x001fe40000000000 */
[----:B---3--:R-:W-:Y:S02]  /*64da0*/  LOP3.LUT R36, R46, 0xffff, RZ, 0xc0, !PT ;  /* 0x0000ffff2e247812 */ /* 0x008fe400078ec0ff */
[----:B----4-:R-:W-:-:S04]  /*64db0*/  LOP3.LUT R28, R47, 0xffff, RZ, 0xc0, !PT ;  /* 0x0000ffff2f1c7812 */ /* 0x010fc800078ec0ff */
[----:B------:R-:W-:-:S04]  /*64dc0*/  PRMT R22, R36, 0x3340, R28 ;  /* 0x0000334024167816 */ /* 0x000fc8000000001c */
[----:B------:R-:W-:Y:S02]  /*64dd0*/  PRMT R21, R22, 0x5410, R21 ;  /* 0x0000541016157816 */ /* 0x000fe40000000015 */
[----:B------:R-:W-:Y:S02]  /*64de0*/  LOP3.LUT R27, R51, 0xffff, RZ, 0xc0, !PT ;  /* 0x0000ffff331b7812 */ /* 0x000fe400078ec0ff */
[----:B------:R-:W3:Y:S01]  /*64df0*/  LDL.LU R51, [R1+0x200] ;  /* 0x0002000001337983 */ /* 0x000ee20000300800 */
[----:B------:R-:W-:-:S03]  /*64e00*/  LOP3.LUT R23, R50, 0xffff, RZ, 0xc0, !PT ;  /* 0x0000ffff32177812 */ /* 0x000fc600078ec0ff */
[----:B------:R0:W-:Y:S04]  /*64e10*/  STL [R1+0x2974], R21 ;  /* 0x0029741501007387 */ /* 0x0001e80000100800 */
[----:B------:R-:W4:Y:S01]  /*64e20*/  LDL.LU R50, [R1+0x9c] ;  /* 0x00009c0001327983 */ /* 0x000f220000300800 */
[----:B------:R-:W-:Y:S02]  /*64e30*/  SHF.R.U32.HI R45, RZ, 0x8, R27 ;  /* 0x00000008ff2d7819 */ /* 0x000fe4000001161b */
[--C-:B0-----:R-:W-:Y:S02]  /*64e40*/  PRMT R21, R27, 0x3340, R23.reuse ;  /* 0x000033401b157816 */ /* 0x101fe40000000017 */
[----:B------:R-:W-:Y:S02]  /*64e50*/  SHF.R.U32.HI R23, RZ, 0x8, R23 ;  /* 0x00000008ff177819 */ /* 0x000fe40000011617 */
[----:B------:R-:W-:Y:S01]  /*64e60*/  SHF.R.U32.HI R22, RZ, 0x8, R36 ;  /* 0x00000008ff167819 */ /* 0x000fe20000011624 */
[----:B------:R0:W-:Y:S01]  /*64e70*/  STL [R1+0x292c], R21 ;  /* 0x00292c1501007387 */ /* 0x0001e20000100800 */
[----:B------:R-:W-:-:S02]  /*64e80*/  LOP3.LUT R27, R45, 0xffff, RZ, 0xc0, !PT ;  /* 0x0000ffff2d1b7812 */ /* 0x000fc400078ec0ff */
[----:B------:R-:W-:Y:S02]  /*64e90*/  LOP3.LUT R23, R23, 0xffff, RZ, 0xc0, !PT ;  /* 0x0000ffff17177812 */ /* 0x000fe400078ec0ff */
[----:B------:R-:W-:Y:S02]  /*64ea0*/  LOP3.LUT R22, R22, 0xffff, RZ, 0xc0, !PT ;  /* 0x0000ffff16167812 */ /* 0x000fe400078ec0ff */
[----:B0-----:R-:W-:Y:S02]  /*64eb0*/  SHF.R.U32.HI R21, RZ, 0x8, R28 ;  /* 0x00000008ff157819 */ /* 0x001fe4000001161c */
[----:B------:R-:W-:Y:S02]  /*64ec0*/  PRMT R27, R27, 0x3340, R23 ;  /* 0x000033401b1b7816 */ /* 0x000fe40000000017 */
[----:B------:R-:W-:Y:S02]  /*64ed0*/  LOP3.LUT R21, R21, 0xffff, RZ, 0xc0, !PT ;  /* 0x0000ffff15157812 */ /* 0x000fe400078ec0ff */
[----:B------:R-:W-:Y:S01]  /*64ee0*/  LOP3.LUT R40, R40, 0xffff, RZ, 0xc0, !PT ;  /* 0x0000ffff28287812 */ /* 0x000fe200078ec0ff */
[----:B------:R0:W-:Y:S01]  /*64ef0*/  STL [R1+0x2934], R27 ;  /* 0x0029341b01007387 */ /* 0x0001e20000100800 */
[----:B------:R-:W-:-:S05]  /*64f00*/  PRMT R21, R22, 0x3340, R21 ;  /* 0x0000334016157816 */ /* 0x000fca0000000015 */
[----:B------:R1:W-:Y:S01]  /*64f10*/  STL [R1+0x2924], R21 ;  /* 0x0029241501007387 */ /* 0x0003e20000100800 */
[----:B0-----:R-:W-:-:S04]  /*64f20*/  LOP3.LUT R27, R24, 0xffff, RZ, 0xc0, !PT ;  /* 0x0000ffff181b7812 */ /* 0x001fc800078ec0ff */
[----:B-1----:R-:W-:Y:S02]  /*64f30*/  PRMT R21, R27, 0x3340, R0 ;  /* 0x000033401b157816 */ /* 0x002fe40000000000 */
[----:B------:R-:W-:Y:S02]  /*64f40*/  SHF.R.U32.HI R37, RZ, 0x8, R37 ;  /* 0x00000008ff257819 */ /* 0x000fe40000011625 */
[----:B------:R-:W-:-:S05]  /*64f50*/  IADD3 R46, P6, PT, R49, R9, RZ ;  /* 0x00000009312e7210 */ /* 0x000fca0007fde0ff */
[----:B------:R-:W-:Y:S01]  /*64f60*/  IMAD.X R47, R20, 0x1, R8, P6 ;  /* 0x00000001142f7824 */ /* 0x000fe200030e0608 */
[----:B------:R-:W-:Y:S02]  /*64f70*/  LOP3.LUT R30, R30, 0xffff, RZ, 0xc0, !PT ;  /* 0x0000ffff1e1e7812 */ /* 0x000fe400078ec0ff */
[----:B--2---:R-:W-:-:S04]  /*64f80*/  LOP3.LUT R23, R48, 0xffff, RZ, 0xc0, !PT ;  /* 0x0000ffff30177812 */ /* 0x004fc800078ec0ff */
[----:B------:R-:W-:-:S04]  /*64f90*/  PRMT R22, R23, 0x3340, R40 ;  /* 0x0000334017167816 */ /* 0x000fc80000000028 */
[----:B------:R-:W-:Y:S02]  /*64fa0*/  PRMT R21, R22, 0x5410, R21 ;  /* 0x0000541016157816 */ /* 0x000fe40000000015 */
[----:B------:R-:W-:-:S03]  /*64fb0*/  SHF.R.U32.HI R22, RZ, 0x8, R23 ;  /* 0x00000008ff167819 */ /* 0x000fc60000011617 */
[----:B------:R0:W-:Y:S01]  /*64fc0*/  STL [R1+0x2970], R21 ;  /* 0x0029701501007387 */ /* 0x0001e20000100800 */
[----:B------:R-:W-:Y:S02]  /*64fd0*/  LOP3.LUT R23, R37, 0xffff, RZ, 0xc0, !PT ;  /* 0x0000ffff25177812 */ /* 0x000fe400078ec0ff */
[----:B------:R-:W-:Y:S02]  /*64fe0*/  LOP3.LUT R22, R22, 0xffff, RZ, 0xc0, !PT ;  /* 0x0000ffff16167812 */ /* 0x000fe400078ec0ff */
[----:B0-----:R-:W-:Y:S02]  /*64ff0*/  SHF.R.U32.HI R21, RZ, 0x8, R40 ;  /* 0x00000008ff157819 */ /* 0x001fe40000011628 */
[--C-:B------:R-:W-:Y:S02]  /*65000*/  PRMT R23, R23, 0x3340, R0.reuse ;  /* 0x0000334017177816 */ /* 0x100fe40000000000 */
[----:B------:R-:W-:Y:S01]  /*65010*/  LOP3.LUT R21, R21, 0xffff, RZ, 0xc0, !PT ;  /* 0x0000ffff15157812 */ /* 0x000fe200078ec0ff */
[----:B------:R0:W-:Y:S03]  /*65020*/  STL.64 [R1+0x880], R46 ;  /* 0x0008802e01007387 */ /* 0x0001e60000100a00 */
[----:B------:R-:W-:Y:S01]  /*65030*/  PRMT R21, R22, 0x3340, R21 ;  /* 0x0000334016157816 */ /* 0x000fe20000000015 */
[----:B------:R-:W-:Y:S04]  /*65040*/  STL [R1+0x25dc], R23 ;  /* 0x0025dc1701007387 */ /* 0x000fe80000100800 */
[----:B------:R-:W2:Y:S04]  /*65050*/  LDL.LU R28, [R1+0x11ac] ;  /* 0x0011ac00011c7983 */ /* 0x000ea80000300800 */
[----:B------:R1:W-:Y:S04]  /*65060*/  STL [R1+0x2920], R21 ;  /* 0x0029201501007387 */ /* 0x0003e80000100800 */
[----:B------:R-:W2:Y:S04]  /*65070*/  LDL.LU R36, [R1+0x32c] ;  /* 0x00032c0001247983 */ /* 0x000ea80000300800 */
[----:B0-----:R-:W2:Y:S01]  /*65080*/  LDL.LU R46, [R1+0x378] ;  /* 0x00037800012e7983 */ /* 0x001ea20000300800 */
[----:B-1----:R-:W-:-:S02]  /*65090*/  PRMT R21, R30, 0x3340, R0 ;  /* 0x000033401e157816 */ /* 0x002fc40000000000 */
[----:B---3--:R-:W-:Y:S02]  /*650a0*/  LOP3.LUT R24, R51, 0xffff, RZ, 0xc0, !PT ;  /* 0x0000ffff33187812 */ /* 0x008fe400078ec0ff */
[----:B----4-:R-:W-:Y:S02]  /*650b0*/  LOP3.LUT R23, R50, 0xffff, RZ, 0xc0, !PT ;  /* 0x0000ffff32177812 */ /* 0x010fe400078ec0ff */
[----:B------:R-:W-:Y:S02]  /*650c0*/  IADD3 R50, P6, PT, R49, R11, RZ ;  /* 0x0000000b31327210 */ /* 0x000fe40007fde0ff */
[----:B------:R-:W-:Y:S02]  /*650d0*/  PRMT R22, R24, 0x3340, R23 ;  /* 0x0000334018167816 */ /* 0x000fe40000000017 */
[----:B------:R-:W-:Y:S02]  /*650e0*/  SHF.R.U32.HI R24, RZ, 0x8, R24 ;  /* 0x00000008ff187819 */ /* 0x000fe40000011618 */
[----:B------:R-:W-:-:S02]  /*650f0*/  PRMT R21, R22, 0x5410, R21 ;  /* 0x0000541016157816 */ /* 0x000fc40000000015 */
[----:B------:R-:W-:Y:S01]  /*65100*/  SHF.R.U32.HI R22, RZ, 0x8, R23 ;  /* 0x00000008ff167819 */ /* 0x000fe20000011617 */
[----:B------:R-:W-:Y:S01]  /*65110*/  IMAD.X R51, R20, 0x1, R10, P6 ;  /* 0x0000000114337824 */ /* 0x000fe200030e060a */
[----:B------:R-:W-:Y:S02]  /*65120*/  LOP3.LUT R23, R24, 0xffff, RZ, 0xc0, !PT ;  /* 0x0000ffff18177812 */ /* 0x000fe400078ec0ff */
[----:B------:R-:W-:Y:S01]  /*65130*/  LOP3.LUT R22, R22, 0xffff, RZ, 0xc0, !PT ;  /* 0x0000ffff16167812 */ /* 0x000fe200078ec0ff */
[----:B------:R0:W-:Y:S03]  /*65140*/  STL [R1+0x296c], R21 ;  /* 0x00296c1501007387 */ /* 0x0001e60000100800 */
[----:B------:R-:W-:Y:S01]  /*65150*/  PRMT R22, R23, 0x3340, R22 ;  /* 0x0000334017167816 */ /* 0x000fe20000000016 */
[----:B------:R1:W-:Y:S01]  /*65160*/  STL.64 [R1+0x878], R50 ;  /* 0x0008783201007387 */ /* 0x0003e20000100a00 */
[----:B0-----:R-:W-:-:S03]  /*65170*/  SHF.R.U32.HI R21, RZ, 0x8, R30 ;  /* 0x00000008ff157819 */ /* 0x001fc6000001161e */
[----:B-1----:R-:W3:Y:S01]  /*65180*/  LDL.LU R50, [R1+0x174] ;  /* 0x0001740001327983 */ /* 0x002ee20000300800 */
[----:B------:R-:W-:-:S03]  /*65190*/  LOP3.LUT R21, R21, 0xffff, RZ, 0xc0, !PT ;  /* 0x0000ffff15157812 */ /* 0x000fc600078ec0ff */
[----:B------:R-:W4:Y:S04]  /*651a0*/  LDL.LU R47, [R1+0x11a4] ;  /* 0x0011a400012f7983 */ /* 0x000f280000300800 */
[----:B------:R0:W-:Y:S01]  /*651b0*/  STL [R1+0x2918], R22 ;  /* 0x0029181601007387 */ /* 0x0001e20000100800 */
[----:B------:R-:W-:-:S03]  /*651c0*/  PRMT R21, R21, 0x3340, R0 ;  /* 0x0000334015157816 */ /* 0x000fc60000000000 */
[----:B------:R-:W4:Y:S01]  /*651d0*/  LDL.LU R51, [R1+0x328] ;  /* 0x0003280001337983 */ /* 0x000f220000300800 */
[----:B0-----:R-:W-:-:S03]  /*651e0*/  IADD3 R22, P6, PT, R49, R12, RZ ;  /* 0x0000000c31167210 */ /* 0x001fc60007fde0ff */
[----:B------:R-:W-:Y:S02]  /*651f0*/  STL [R1+0x25d0], R21 ;  /* 0x0025d01501007387 */ /* 0x000fe40000100800 */
[----:B------:R-:W-:-:S05]  /*65200*/  IMAD.X R23, R20, 0x1, R5, P6 ;  /* 0x0000000114177824 */ /* 0x000fca00030e0605 */
[----:B------:R0:W-:Y:S02]  /*65210*/  STL.64 [R1+0x870], R22 ;  /* 0x0008701601007387 */ /* 0x0001e40000100a00 */
[----:B0-----:R-:W-:Y:S02]  /*65220*/  IADD3 R22, P6, PT, R49, R6, RZ ;  /* 0x0000000631167210 */ /* 0x001fe40007fde0ff */
[----:B------:R-:W4:Y:S04]  /*65230*/  LDL.LU R49, [R1+0x374] ;  /* 0x0003740001317983 */ /* 0x000f280000300800 */
[----:B------:R-:W4:Y:S01]  /*65240*/  LDL.LU R48, [R1+0x30] ;  /* 0x0000300001307983 */ /* 0x000f220000300800 */
[----:B------:R-:W-:Y:S01]  /*65250*/  IMAD.X R23, R20, 0x1, R4, P6 ;  /* 0x0000000114177824 */ /* 0x000fe200030e0604 */
[----:B------:R-:W-:-:S04]  /*65260*/  SHF.R.U32.HI R20, RZ, 0x8, R27 ;  /* 0x00000008ff147819 */ /* 0x000fc8000001161b */
[----:B------:R-:W-:Y:S01]  /*65270*/  LOP3.LUT R20, R20, 0xffff, RZ, 0xc0, !PT ;  /* 0x0000ffff14147812 */ /* 0x000fe200078ec0ff */
[----:B------:R0:W-:Y:S03]  /*65280*/  STL.64 [R1+0x888], R22 ;  /* 0x0008881601007387 */ /* 0x0001e60000100a00 */
[----:B------:R-:W-:-:S05]  /*65290*/  PRMT R20, R20, 0x3340, R0 ;  /* 0x0000334014147816 */ /* 0x000fca0000000000 */
[----:B------:R1:W-:Y:S01]  /*652a0*/  STL [R1+0x25cc], R20 ;  /* 0x0025cc1401007387 */ /* 0x0003e20000100800 */
[----:B------:R-:W-:Y:S02]  /*652b0*/  LOP3.LUT R42, R42, 0xffff, RZ, 0xc0, !PT ;  /* 0x0000ffff2a2a7812 */ /* 0x000fe400078ec0ff */
[----:B--2---:R-:W-:Y:S02]  /*652c0*/  LOP3.LUT R24, R28, 0xffff, RZ, 0xc0, !PT ;  /* 0x0000ffff1c187812 */ /* 0x004fe400078ec0ff */
[----:B0-----:R-:W-:Y:S02]  /*652d0*/  LOP3.LUT R23, R36, 0xffff, RZ, 0xc0, !PT ;  /* 0x0000ffff24177812 */ /* 0x001fe400078ec0ff */
[----:B------:R-:W-:Y:S02]  /*652e0*/  LOP3.LUT R22, R46, 0xffff, RZ, 0xc0, !PT ;  /* 0x0000ffff2e167812 */ /* 0x000fe400078ec0ff */
[----:B-1----:R-:W-:Y:S02]  /*652f0*/  PRMT R20, R23, 0x3340, R0 ;  /* 0x0000334017147816 */ /* 0x002fe40000000000 */
[----:B------:R-:W-:-:S04]  /*65300*/  PRMT R21, R24, 0x3340, R22 ;  /* 0x0000334018157816 */ /* 0x000fc80000000016 */
[----:B------:R-:W-:Y:S02]  /*65310*/  PRMT R20, R21, 0x5410, R20 ;  /* 0x0000541015147816 */ /* 0x000fe40000000014 */
[----:B------:R-:W-:Y:S02]  /*65320*/  SHF.R.U32.HI R24, RZ, 0x8, R24 ;  /* 0x00000008ff187819 */ /* 0x000fe40000011618 */
[----:B------:R-:W-:Y:S01]  /*65330*/  SHF.R.U32.HI R21, RZ, 0x8, R22 ;  /* 0x00000008ff157819 */ /* 0x000fe20000011616 */
[----:B------:R0:W-:Y:S01]  /*65340*/  STL [R1+0x2968], R20 ;  /* 0x0029681401007387 */ /* 0x0001e20000100800 */
[----:B------:R-:W-:Y:S02]  /*65350*/  LOP3.LUT R22, R24, 0xffff, RZ, 0xc0, !PT ;  /* 0x0000ffff18167812 */ /* 0x000fe400078ec0ff */
[----:B------:R-:W-:Y:S02]  /*65360*/  LOP3.LUT R21, R21, 0xffff, RZ, 0xc0, !PT ;  /* 0x0000ffff15157812 */ /* 0x000fe400078ec0ff */
[----:B0-----:R-:W-:-:S02]  /*65370*/  SHF.R.U32.HI R20, RZ, 0x8, R23 ;  /* 0x00000008ff147819 */ /* 0x001fc40000011617 */
[----:B------:R-:W-:Y:S02]  /*65380*/  PRMT R21, R22, 0x3340, R21 ;  /* 0x0000334016157816 */ /* 0x000fe40000000015 */
[----:B------:R-:W-:-:S04]  /*65390*/  LOP3.LUT R20, R20, 0xffff, RZ, 0xc0, !PT ;  /* 0x0000ffff14147812 */ /* 0x000fc800078ec0ff */
[----:B------:R-:W-:Y:S01]  /*653a0*/  PRMT R20, R20, 0x3340, R0 ;  /* 0x0000334014147816 */ /* 0x000fe20000000000 */
[----:B------:R-:W-:Y:S04]  /*653b0*/  STL [R1+0x2914], R21 ;  /* 0x0029141501007387 */ /* 0x000fe80000100800 */
[----:B------:R-:W2:Y:S04]  /*653c0*/  LDL.LU R28, [R1+0x3ec] ;  /* 0x0003ec00011c7983 */ /* 0x000ea80000300800 */
[----:B------:R0:W-:Y:S04]  /*653d0*/  STL [R1+0x25c4], R20 ;  /* 0x0025c41401007387 */ /* 0x0001e80000100800 */
[----:B------:R-:W2:Y:S01]  /*653e0*/  LDL.LU R36, [R1+0x2f4] ;  /* 0x0002f40001247983 */ /* 0x000ea20000300800 */
[----:B0-----:R-:W-:-:S02]  /*653f0*/  LOP3.LUT R20, R25, 0xffff, RZ, 0xc0, !PT ;  /* 0x0000ffff19147812 */ /* 0x001fc400078ec0ff */
[----:B---3--:R-:W-:Y:S02]  /*65400*/  LOP3.LUT R24, R50, 0xffff, RZ, 0xc0, !PT ;  /* 0x0000ffff32187812 */ /* 0x008fe400078ec0ff */
[----:B------:R-:W3:Y:S02]  /*65410*/  LDL.LU R50, [R1+0x350] ;  /* 0x0003500001327983 */ /* 0x000ee40000300800 */
[----:B------:R-:W-:Y:S02]  /*65420*/  PRMT R21, R24, 0x3340, R42 ;  /* 0x0000334018157816 */ /* 0x000fe4000000002a */
[----:B------:R0:W-:Y:S01]  /*65430*/  STL [R1+0x29c4], R20 ;  /* 0x0029c41401007387 */ /* 0x0001e20000100800 */
[----:B----4-:R-:W-:Y:S02]  /*65440*/  LOP3.LUT R23, R47, 0xffff, RZ, 0xc0, !PT ;  /* 0x0000ffff2f177812 */ /* 0x010fe400078ec0ff */
[----:B------:R-:W-:Y:S02]  /*65450*/  LOP3.LUT R27, R51, 0xffff, RZ, 0xc0, !PT ;  /* 0x0000ffff331b7812 */ /* 0x000fe400078ec0ff */
[----:B0-----:R-:W-:-:S04]  /*65460*/  PRMT R20, R20, 0x3340, R0 ;  /* 0x0000334014147816 */ /* 0x001fc80000000000 */
[----:B------:R-:W-:Y:S02]  /*65470*/  PRMT R25, R21, 0x5410, R20 ;  /* 0x0000541015197816 */ /* 0x000fe40000000014 */
[----:B------:R-:W-:-:S03]  /*65480*/  PRMT R20, R27, 0x3340, R0 ;  /* 0x000033401b147816 */ /* 0x000fc60000000000 */
[----:B------:R-:W-:Y:S01]  /*65490*/  STL [R1+0x2964], R25 ;  /* 0x0029641901007387 */ /* 0x000fe20000100800 */
[----:B------:R-:W-:-:S04]  /*654a0*/  LOP3.LUT R22, R49, 0xffff, RZ, 0xc0, !PT ;  /* 0x0000ffff31167812 */ /* 0x000fc800078ec0ff */
[----:B------:R-:W-:Y:S02]  /*654b0*/  PRMT R21, R23, 0x3340, R22 ;  /* 0x0000334017157816 */ /* 0x000fe40000000016 */
[----:B------:R-:W-:Y:S02]  /*654c0*/  IADD3 R46, P6, PT, R48, R16, RZ ;  /* 0x00000010302e7210 */ /* 0x000fe40007fde0ff */
[----:B------:R-:W-:Y:S02]  /*654d0*/  PRMT R21, R21, 0x5410, R20 ;  /* 0x0000541015157816 */ /* 0x000fe40000000014 */
[----:B------:R-:W-:-:S05]  /*654e0*/  SHF.R.S32.HI R20, RZ, 0x1f, R48 ;  /* 0x0000001fff147819 */ /* 0x000fca0000011430 */
[----:B------:R-:W-:Y:S01]  /*654f0*/  IMAD.X R47, R20, 0x1, R19, P6 ;  /* 0x00000001142f7824 */ /* 0x000fe200030e0613 */
[----:B------:R-:W-:Y:S04]  /*65500*/  STL [R1+0x2960], R21 ;  /* 0x0029601501007387 */ /* 0x000fe80000100800 */
[----:B------:R0:W-:Y:S04]  /*65510*/  STL.64 [R1+0x848], R46 ;  /* 0x0008482e01007387 */ /* 0x0001e80000100a00 */
[----:B0-----:R-:W4:Y:S04]  /*65520*/  LDL.LU R46, [R1+0x214] ;  /* 0x00021400012e7983 */ /* 0x001f280000300800 */
        /* <DEDUP_REMOVED lines=12> */
[----:B------:R-:W-:-:S03]  /*655f0*/  PRMT R21, R22, 0x3340, R21 ;  /* 0x0000334016157816 */ /* 0x000fc60000000015 */
[----:B------:R-:W-:Y:S04]  /*65600*/  STL [R1+0x291c], R23 ;  /* 0x00291c1701007387 */ /* 0x000fe80000100800 */
[----:B------:R0:W-:Y:S01]  /*65610*/  STL [R1+0x290c], R21 ;  /* 0x00290c1501007387 */ /* 0x0001e20000100800 */
[----:B------:R-:W-:Y:S02]  /*65620*/  LOP3.LUT R32, R32, 0xffff, RZ, 0xc0, !PT ;  /* 0x0000ffff20207812 */ /* 0x000fe400078ec0ff */
[----:B--2---:R-:W-:Y:S02]  /*65630*/  LOP3.LUT R25, R28, 0xffff, RZ, 0xc0, !PT ;  /* 0x0000ffff1c197812 */ /* 0x004fe400078ec0ff */
[----:B------:R-:W-:-:S04]  /*65640*/  LOP3.LUT R24, R36, 0xffff, RZ, 0xc0, !PT ;  /* 0x0000ffff24187812 */ /* 0x000fc800078ec0ff */
[----:B0-----:R-:W-:Y:S02]  /*65650*/  PRMT R21, R24, 0x3340, R0 ;  /* 0x0000334018157816 */ /* 0x001fe40000000000 */
[----:B------:R-:W-:-:S05]  /*65660*/  IADD3 R36, P6, PT, R48, R17, RZ ;  /* 0x0000001130247210 */ /* 0x000fca0007fde0ff */
[----:B------:R-:W-:Y:S01]  /*65670*/  IMAD.X R37, R20, 0x1, R18, P6 ;  /* 0x0000000114257824 */ /* 0x000fe200030e0612 */
[----:B---3--:R-:W-:-:S04]  /*65680*/  LOP3.LUT R23, R50, 0xffff, RZ, 0xc0, !PT ;  /* 0x0000ffff32177812 */ /* 0x008fc800078ec0ff */
[----:B------:R-:W-:-:S04]  /*65690*/  PRMT R22, R25, 0x3340, R23 ;  /* 0x0000334019167816 */ /* 0x000fc80000000017 */
[----:B------:R-:W-:Y:S02]  /*656a0*/  PRMT R21, R22, 0x5410, R21 ;  /* 0x0000541016157816 */ /* 0x000fe40000000015 */
[----:B------:R-:W-:Y:S02]  /*656b0*/  SHF.R.U32.HI R25, RZ, 0x8, R25 ;  /* 0x00000008ff197819 */ /* 0x000fe40000011619 */
[----:B------:R-:W-:Y:S01]  /*656c0*/  SHF.R.U32.HI R22, RZ, 0x8, R23 ;  /* 0x00000008ff167819 */ /* 0x000fe20000011617 */
[----:B------:R0:W-:Y:S01]  /*656d0*/  STL [R1+0x295c], R21 ;  /* 0x00295c1501007387 */ /* 0x0001e20000100800 */
[----:B------:R-:W-:Y:S02]  /*656e0*/  LOP3.LUT R23, R25, 0xffff, RZ, 0xc0, !PT ;  /* 0x0000ffff19177812 */ /* 0x000fe400078ec0ff */
[----:B------:R-:W-:Y:S01]  /*656f0*/  LOP3.LUT R22, R22, 0xffff, RZ, 0xc0, !PT ;  /* 0x0000ffff16167812 */ /* 0x000fe200078ec0ff */
[----:B------:R-:W2:Y:S01]  /*65700*/  LDL.LU R50, [R1+0x194] ;  /* 0x0001940001327983 */ /* 0x000ea20000300800 */
[----:B0-----:R-:W-:-:S04]  /*65710*/  SHF.R.U32.HI R21, RZ, 0x8, R24 ;  /* 0x00000008ff157819 */ /* 0x001fc80000011618 */
[----:B------:R-:W-:Y:S02]  /*65720*/  LOP3.LUT R21, R21, 0xffff, RZ, 0xc0, !PT ;  /* 0x0000ffff15157812 */ /* 0x000fe400078ec0ff */
[----:B------:R-:W-:Y:S02]  /*65730*/  PRMT R24, R23, 0x3340, R22 ;  /* 0x0000334017187816 */ /* 0x000fe40000000016 */
[----:B------:R-:W-:Y:S01]  /*65740*/  PRMT R21, R21, 0x3340, R0 ;  /* 0x0000334015157816 */ /* 0x000fe20000000000 */
[----:B------:R-:W-:Y:S04]  /*65750*/  STL.64 [R1+0x858], R36 ;  /* 0x0008582401007387 */ /* 0x000fe80000100a00 */
        /* <DEDUP_REMOVED lines=8> */
[----:B------:R0:W-:Y:S01]  /*657e0*/  STL [R1+0x257c], R21 ;  /* 0x00257c1501007387 */ /* 0x0001e20000100800 */
[----:B----4-:R-:W-:Y:S02]  /*657f0*/  LOP3.LUT R27, R46, 0xffff, RZ, 0xc0, !PT ;  /* 0x0000ffff2e1b7812 */ /* 0x010fe400078ec0ff */
[----:B------:R-:W-:Y:S02]  /*65800*/  LOP3.LUT R25, R47, 0xffff, RZ, 0xc0, !PT ;  /* 0x0000ffff2f197812 */ /* 0x000fe400078ec0ff */
[----:B0-----:R-:W-:-:S02]  /*65810*/  PRMT R21, R32, 0x3340, R0 ;  /* 0x0000334020157816 */ /* 0x001fc40000000000 */
[----:B------:R-:W-:Y:S02]  /*65820*/  PRMT R22, R27, 0x3340, R25 ;  /* 0x000033401b167816 */ /* 0x000fe40000000019 */
[----:B------:R-:W-:Y:S02]  /*65830*/  LOP3.LUT R24, R51, 0xffff, RZ, 0xc0, !PT ;  /* 0x0000ffff33187812 */ /* 0x000fe400078ec0ff */
[----:B------:R-:W-:Y:S02]  /*65840*/  PRMT R21, R22, 0x5410, R21 ;  /* 0x0000541016157816 */ /* 0x000fe40000000015 */
[----:B------:R-:W-:Y:S02]  /*65850*/  LOP3.LUT R23, R49, 0xffff, RZ, 0xc0, !PT ;  /* 0x0000ffff31177812 */ /* 0x000fe400078ec0ff */
[----:B------:R-:W3:Y:S04]  /*65860*/  LDL.LU R49, [R1+0x21c] ;  /* 0x00021c0001317983 */ /* 0x000ee80000300800 */
[----:B------:R0:W-:Y:S01]  /*65870*/  STL [R1+0x2958], R21 ;  /* 0x0029581501007387 */ /* 0x0001e20000100800 */
[----:B------:R-:W-:-:S02]  /*65880*/  SHF.R.U32.HI R28, RZ, 0x8, R24 ;  /* 0x00000008ff1c7819 */ /* 0x000fc40000011618 */
[----:B------:R-:W-:Y:S02]  /*65890*/  SHF.R.U32.HI R22, RZ, 0x8, R27 ;  /* 0x00000008ff167819 */ /* 0x000fe4000001161b */
[--C-:B0-----:R-:W-:Y:S02]  /*658a0*/  PRMT R21, R24, 0x3340, R23.reuse ;  /* 0x0000334018157816 */ /* 0x101fe40000000017 */
[----:B------:R-:W-:-:S03]  /*658b0*/  SHF.R.U32.HI R23, RZ, 0x8, R23 ;  /* 0x00000008ff177819 */ /* 0x000fc60000011617 */
[----:B------:R0:W-:Y:S01]  /*658c0*/  STL [R1+0x28f4], R21 ;  /* 0x0028f41501007387 */ /* 0x0001e20000100800 */
[----:B------:R-:W-:Y:S02]  /*658d0*/  LOP3.LUT R24, R28, 0xffff, RZ, 0xc0, !PT ;  /* 0x0000ffff1c187812 */ /* 0x000fe400078ec0ff */
[----:B------:R-:W-:Y:S02]  /*658e0*/  LOP3.LUT R23, R23, 0xffff, RZ, 0xc0, !PT ;  /* 0x0000ffff17177812 */ /* 0x000fe400078ec0ff */
[----:B------:R-:W-:Y:S02]  /*658f0*/  LOP3.LUT R22, R22, 0xffff, RZ, 0xc0, !PT ;  /* 0x0000ffff16167812 */ /* 0x000fe400078ec0ff */
[----:B0-----:R-:W-:-:S04]  /*65900*/  SHF.R.U32.HI R21, RZ, 0x8, R25 ;  /* 0x00000008ff157819 */ /* 0x001fc80000011619 */
[----:B------:R-:W-:Y:S02]  /*65910*/  LOP3.LUT R21, R21, 0xffff, RZ, 0xc0, !PT ;  /* 0x0000ffff15157812 */ /* 0x000fe400078ec0ff */
[----:B------:R-:W-:Y:S02]  /*65920*/  PRMT R23, R24, 0x3340, R23 ;  /* 0x0000334018177816 */ /* 0x000fe40000000017 */
[----:B------:R-:W-:-:S03]  /*65930*/  PRMT R21, R22, 0x3340, R21 ;  /* 0x0000334016157816 */ /* 0x000fc60000000015 */
[----:B------:R0:W-:Y:S04]  /*65940*/  STL [R1+0x2910], R23 ;  /* 0x0029101701007387 */ /* 0x0001e80000100800 */
[----:B------:R1:W-:Y:S01]  /*65950*/  STL [R1+0x28f8], R21 ;  /* 0x0028f81501007387 */ /* 0x0003e20000100800 */
[----:B0-----:R-:W-:-:S03]  /*65960*/  LOP3.LUT R23, R53, 0xffff, RZ, 0xc0, !PT ;  /* 0x0000ffff35177812 */ /* 0x001fc600078ec0ff */
[----:B------:R-:W4:Y:S01]  /*65970*/  LDL.LU R53, [R1+0x2d9c] ;  /* 0x002d9c0001357983 */ /* 0x000f220000300800 */
[----:B------:R-:W-:Y:S02]  /*65980*/  LOP3.LUT R26, R26, 0xffff, RZ, 0xc0, !PT ;  /* 0x0000ffff1a1a7812 */ /* 0x000fe400078ec0ff */
[----:B------:R-:W-:Y:S02]  /*65990*/  IADD3 R36, P6, PT, R48, R14, RZ ;  /* 0x0000000e30247210 */ /* 0x000fe40007fde0ff */
[----:B-1----:R-:W-:-:S03]  /*659a0*/  PRMT R21, R26, 0x3340, R0 ;  /* 0x000033401a157816 */ /* 0x002fc60000000000 */
[----:B------:R-:W-:Y:S01]  /*659b0*/  IMAD.X R37, R20, 0x1, R7, P6 ;  /* 0x0000000114257824 */ /* 0x000fe200030e0607 */
[----:B------:R-:W-:Y:S02]  /*659c0*/  SHF.R.U32.HI R32, RZ, 0x8, R32 ;  /* 0x00000008ff207819 */ /* 0x000fe40000011620 */
[----:B------:R-:W-:Y:S02]  /*659d0*/  LOP3.LUT R33, R33, 0xffff, RZ, 0xc0, !PT ;  /* 0x0000ffff21217812 */ /* 0x000fe400078ec0ff */
[----:B--2---:R-:W-:-:S04]  /*659e0*/  LOP3.LUT R24, R50, 0xffff, RZ, 0xc0, !PT ;  /* 0x0000ffff32187812 */ /* 0x004fc800078ec0ff */
[----:B------:R-:W-:-:S04]  /*659f0*/  PRMT R22, R24, 0x3340, R23 ;  /* 0x0000334018167816 */ /* 0x000fc80000000017 */
[----:B------:R-:W-:-:S05]  /*65a00*/  PRMT R21, R22, 0x5410, R21 ;  /* 0x0000541016157816 */ /* 0x000fca0000000015 */
[----:B------:R-:W-:Y:S04]  /*65a10*/  STL [R1+0x2954], R21 ;  /* 0x0029541501007387 */ /* 0x000fe80000100800 */
[----:B------:R0:W-:Y:S04]  /*65a20*/  STL.64 [R1+0x868], R36 ;  /* 0x0008682401007387 */ /* 0x0001e80000100a00 */
[----:B0-----:R-:W2:Y:S04]  /*65a30*/  LDL.LU R36, [R1+0x2420] ;  /* 0x0024200001247983 */ /* 0x001ea80000300800 */
[----:B------:R-:W2:Y:S04]  /*65a40*/  LDL.LU R46, [R1+0x338] ;  /* 0x00033800012e7983 */ /* 0x000ea80000300800 */
[----:B------:R-:W2:Y:S01]  /*65a50*/  LDL.LU R47, [R1+0x38c] ;  /* 0x00038c00012f7983 */ /* 0x000ea20000300800 */
[----:B------:R-:W-:-:S02]  /*65a60*/  SHF.R.U32.HI R21, RZ, 0x8, R23 ;  /* 0x00000008ff157819 */ /* 0x000fc40000011617 */
[----:B------:R-:W-:Y:S02]  /*65a70*/  SHF.R.U32.HI R22, RZ, 0x8, R24 ;  /* 0x00000008ff167819 */ /* 0x000fe40000011618 */
[----:B------:R-:W-:Y:S02]  /*65a80*/  LOP3.LUT R23, R32, 0xffff, RZ, 0xc0, !PT ;  /* 0x0000ffff20177812 */ /* 0x000fe400078ec0ff */
[----:B------:R-:W-:Y:S02]  /*65a90*/  LOP3.LUT R22, R22, 0xffff, RZ, 0xc0, !PT ;  /* 0x0000ffff16167812 */ /* 0x000fe400078ec0ff */
[----:B------:R-:W-:Y:S02]  /*65aa0*/  LOP3.LUT R21, R21, 0xffff, RZ, 0xc0, !PT ;  /* 0x0000ffff15157812 */ /* 0x000fe400078ec0ff */
[----:B------:R-:W-:Y:S02]  /*65ab0*/  PRMT R23, R23, 0x3340, R0 ;  /* 0x0000334017177816 */ /* 0x000fe40000000000 */
[----:B------:R-:W-:-:S03]  /*65ac0*/  PRMT R21, R22, 0x3340, R21 ;  /* 0x0000334016157816 */ /* 0x000fc60000000015 */
[----:B------:R-:W-:Y:S01]  /*65ad0*/  STL [R1+0x11ac], R23 ;  /* 0x0011ac1701007387 */ /* 0x000fe20000100800 */
[----:B------:R-:W-:-:S03]  /*65ae0*/  IADD3 R50, P6, PT, R48, R9, RZ ;  /* 0x0000000930327210 */ /* 0x000fc60007fde0ff */
[----:B------:R0:W-:Y:S02]  /*65af0*/  STL [R1+0x28e4], R21 ;  /* 0x0028e41501007387 */ /* 0x0001e40000100800 */
[----:B------:R-:W-:Y:S01]  /*65b00*/  IMAD.X R51, R20, 0x1, R8, P6 ;  /* 0x0000000114337824 */ /* 0x000fe200030e0608 */
[----:B0-----:R-:W-:Y:S02]  /*65b10*/  PRMT R21, R33, 0x3340, R0 ;  /* 0x0000334021157816 */ /* 0x001fe40000000000 */
[----:B---3--:R-:W-:Y:S02]  /*65b20*/  LOP3.LUT R24, R49, 0xffff, RZ, 0xc0, !PT ;  /* 0x0000ffff31187812 */ /* 0x008fe400078ec0ff */
[----:B----4-:R-:W-:Y:S02]  /*65b30*/  LOP3.LUT R23, R53, 0xffff, RZ, 0xc0, !PT ;  /* 0x0000ffff35177812 */ /* 0x010fe400078ec0ff */
[----:B------:R-:W3:Y:S02]  /*65b40*/  LDL.LU R53, [R1+0x2d98] ;  /* 0x002d980001357983 */ /* 0x000ee40000300800 */
[----:B------:R-:W-:-:S04]  /*65b50*/  PRMT R22, R24, 0x3340, R23 ;  /* 0x0000334018167816 */ /* 0x000fc80000000017 */
[----:B------:R-:W-:-:S05]  /*65b60*/  PRMT R21, R22, 0x5410, R21 ;  /* 0x0000541016157816 */ /* 0x000fca0000000015 */
[----:B------:R-:W-:Y:S04]  /*65b70*/  STL [R1+0x294c], R21 ;  /* 0x00294c1501007387 */ /* 0x000fe80000100800 */
[----:B------:R0:W-:Y:S04]  /*65b80*/  STL.64 [R1+0x860], R50 ;  /* 0x0008603201007387 */ /* 0x0001e80000100a00 */
[----:B0-----:R-:W4:Y:S04]  /*65b90*/  LDL.LU R51, [R1+0x2a4] ;  /* 0x0002a40001337983 */ /* 0x001f280000300800 */
[----:B------:R-:W3:Y:S04]  /*65ba0*/  LDL.LU R50, [R1+0x154] ;  /* 0x0001540001327983 */ /* 0x000ee80000300800 */
[----:B------:R-:W4:Y:S01]  /*65bb0*/  LDL.LU R49, [R1+0x2a0] ;  /* 0x0002a00001317983 */ /* 0x000f220000300800 */
[----:B------:R-:W-:-:S02]  /*65bc0*/  SHF.R.U32.HI R24, RZ, 0x8, R24 ;  /* 0x00000008ff187819 */ /* 0x000fc40000011618 */
[----:B------:R-:W-:Y:S02]  /*65bd0*/  SHF.R.U32.HI R22, RZ, 0x8, R23 ;  /* 0x00000008ff167819 */ /* 0x000fe40000011617 */
[----:B------:R-:W-:Y:S02]  /*65be0*/  SHF.R.U32.HI R21, RZ, 0x8, R33 ;  /* 0x00000008ff157819 */ /* 0x000fe40000011621 */
[----:B------:R-:W-:Y:S02]  /*65bf0*/  LOP3.LUT R23, R24, 0xffff, RZ, 0xc0, !PT ;  /* 0x0000ffff18177812 */ /* 0x000fe400078ec0ff */
[----:B------:R-:W-:Y:S02]  /*65c00*/  LOP3.LUT R22, R22, 0xffff, RZ, 0xc0, !PT ;  /* 0x0000ffff16167812 */ /* 0x000fe400078ec0ff */
[----:B------:R-:W-:Y:S02]  /*65c10*/  LOP3.LUT R21, R21, 0xffff, RZ, 0xc0, !PT ;  /* 0x0000ffff15157812 */ /* 0x000fe400078ec0ff */
[----:B------:R-:W-:-:S02]  /*65c20*/  PRMT R22, R23, 0x3340, R22 ;  /* 0x0000334017167816 */ /* 0x000fc40000000016 */
[----:B------:R-:W-:-:S03]  /*65c30*/  PRMT R21, R21, 0x3340, R0 ;  /* 0x0000334015157816 */ /* 0x000fc60000000000 */
[----:B------:R-:W-:Y:S04]  /*65c40*/  STL [R1+0x28dc], R22 ;  /* 0x0028dc1601007387 */ /* 0x000fe80000100800 */
[----:B------:R0:W-:Y:S01]  /*65c50*/  STL [R1+0x11a4], R21 ;  /* 0x0011a41501007387 */ /* 0x0001e20000100800 */
[----:B------:R-:W-:Y:S02]  /*65c60*/  IADD3 R32, P6, PT, R48, R11, RZ ;  /* 0x0000000b30207210 */ /* 0x000fe40007fde0ff */
[----:B------:R-:W-:-:S03]  /*65c70*/  SHF.R.U32.HI R26, RZ, 0x8, R26 ;  /* 0x00000008ff1a7819 */ /* 0x000fc6000001161a */
[----:B------:R-:W-:Y:S01]  /*65c80*/  IMAD.X R33, R20, 0x1, R10, P6 ;  /* 0x0000000114217824 */ /* 0x000fe200030e060a */
[----:B--2---:R-:W-:Y:S02]  /*65c90*/  LOP3.LUT R24, R36, 0xffff, RZ, 0xc0, !PT ;  /* 0x0000ffff24187812 */ /* 0x004fe400078ec0ff */
[----:B------:R-:W-:Y:S02]  /*65ca0*/  LOP3.LUT R25, R46, 0xffff, RZ, 0xc0, !PT ;  /* 0x0000ffff2e197812 */ /* 0x000fe400078ec0ff */
[----:B------:R-:W-:Y:S02]  /*65cb0*/  LOP3.LUT R23, R47, 0xffff, RZ, 0xc0, !PT ;  /* 0x0000ffff2f177812 */ /* 0x000fe400078ec0ff */
[----:B0-----:R-:W-:Y:S02]  /*65cc0*/  PRMT R21, R25, 0x3340, R0 ;  /* 0x0000334019157816 */ /* 0x001fe40000000000 */
[----:B------:R-:W-:-:S04]  /*65cd0*/  PRMT R22, R24, 0x3340, R23 ;  /* 0x0000334018167816 */ /* 0x000fc80000000017 */
[----:B------:R-:W-:Y:S02]  /*65ce0*/  PRMT R21, R22, 0x5410, R21 ;  /* 0x0000541016157816 */ /* 0x000fe40000000015 */
[----:B------:R-:W-:-:S03]  /*65cf0*/  SHF.R.U32.HI R22, RZ, 0x8, R24 ;  /* 0x00000008ff167819 */ /* 0x000fc60000011618 */
[----:B------:R0:W-:Y:S01]  /*65d00*/  STL [R1+0x2940], R21 ;  /* 0x0029401501007387 */ /* 0x0001e20000100800 */
[----:B------:R-:W-:Y:S02]  /*65d10*/  LOP3.LUT R22, R22, 0xffff, RZ, 0xc0, !PT ;  /* 0x0000ffff16167812 */ /* 0x000fe400078ec0ff */
[----:B0-----:R-:W-:Y:S02]  /*65d20*/  SHF.R.U32.HI R21, RZ, 0x8, R23 ;  /* 0x00000008ff157819 */ /* 0x001fe40000011617 */
[----:B------:R-:W-:Y:S02]  /*65d30*/  LOP3.LUT R23, R26, 0xffff, RZ, 0xc0, !PT ;  /* 0x0000ffff1a177812 */ /* 0x000fe400078ec0ff */
[----:B------:R-:W-:Y:S02]  /*65d40*/  IADD3 R26, P6, PT, R48, R12, RZ ;  /* 0x0000000c301a7210 */ /* 0x000fe40007fde0ff */
[----:B------:R-:W-:Y:S02]  /*65d50*/  LOP3.LUT R21, R21, 0xffff, RZ, 0xc0, !PT ;  /* 0x0000ffff15157812 */ /* 0x000fe400078ec0ff */
[----:B------:R-:W-:Y:S01]  /*65d60*/  PRMT R23, R23, 0x3340, R0 ;  /* 0x0000334017177816 */ /* 0x000fe20000000000 */
[----:B------:R-:W-:Y:S01]  /*65d70*/  IMAD.X R27, R20, 0x1, R5, P6 ;  /* 0x00000001141b7824 */ /* 0x000fe200030e0605 */
[----:B------:R-:W-:-:S02]  /*65d80*/  PRMT R21, R22, 0x3340, R21 ;  /* 0x0000334016157816 */ /* 0x000fc40000000015 */
[----:B------:R-:W-:Y:S01]  /*65d90*/  IADD3 R22, P6, PT, R48, R6, RZ ;  /* 0x0000000630167210 */ /* 0x000fe20007fde0ff */
[----:B------:R-:W-:Y:S04]  /*65da0*/  STL.64 [R1+0x838], R32 ;  /* 0x0008382001007387 */ /* 0x000fe80000100a00 */
[----:B------:R-:W2:Y:S04]  /*65db0*/  LDL.LU R47, [R1+0x1c] ;  /* 0x00001c00012f7983 */ /* 0x000ea80000300800 */
[----:B------:R0:W-:Y:S02]  /*65dc0*/  STL [R1+0x1188], R23 ;  /* 0x0011881701007387 */ /* 0x0001e40000100800 */
[----:B0-----:R-:W-:Y:S01]  /*65dd0*/  IMAD.X R23, R20, 0x1, R4, P6 ;  /* 0x0000000114177824 */ /* 0x001fe200030e0604 */
[----:B------:R-:W-:-:S04]  /*65de0*/  SHF.R.U32.HI R20, RZ, 0x8, R25 ;  /* 0x00000008ff147819 */ /* 0x000fc80000011619 */
[----:B------:R-:W-:Y:S01]  /*65df0*/  LOP3.LUT R20, R20, 0xffff, RZ, 0xc0, !PT ;  /* 0x0000ffff14147812 */ /* 0x000fe200078ec0ff */
[----:B------:R-:W-:Y:S03]  /*65e00*/  STL [R1+0x2420], R21 ;  /* 0x0024201501007387 */ /* 0x000fe60000100800 */
[----:B------:R-:W-:Y:S01]  /*65e10*/  PRMT R20, R20, 0x3340, R0 ;  /* 0x0000334014147816 */ /* 0x000fe20000000000 */
[----:B------:R-:W-:Y:S04]  /*65e20*/  STL.64 [R1+0x850], R26 ;  /* 0x0008501a01007387 */ /* 0x000fe80000100a00 */
[----:B------:R4:W-:Y:S04]  /*65e30*/  STL.64 [R1+0x830], R22 ;  /* 0x0008301601007387 */ /* 0x0009e80000100a00 */
[----:B------:R0:W-:Y:S01]  /*65e40*/  STL [R1+0x10f8], R20 ;  /* 0x0010f81401007387 */ /* 0x0001e20000100800 */
[----:B---3--:R-:W-:-:S03]  /*65e50*/  LOP3.LUT R24, R50, 0xffff, RZ, 0xc0, !PT ;  /* 0x0000ffff32187812 */ /* 0x008fc600078ec0ff */
[----:B------:R-:W3:Y:S01]  /*65e60*/  LDL.LU R50, [R1+0x208] ;  /* 0x0002080001327983 */ /* 0x000ee20000300800 */
[----:B----4-:R-:W-:-:S03]  /*65e70*/  LOP3.LUT R23, R49, 0xffff, RZ, 0xc0, !PT ;  /* 0x0000ffff31177812 */ /* 0x010fc600078ec0ff */
[----:B------:R-:W4:Y:S01]  /*65e80*/  LDL.LU R49, [R1+0x204] ;  /* 0x0002040001317983 */ /* 0x000f220000300800 */
[----:B------:R-:W-:Y:S02]  /*65e90*/  LOP3.LUT R25, R51, 0xffff, RZ, 0xc0, !PT ;  /* 0x0000ffff33197812 */ /* 0x000fe400078ec0ff */
[----:B------:R-:W-:Y:S02]  /*65ea0*/  LOP3.LUT R39, R39, 0xffff, RZ, 0xc0, !PT ;  /* 0x0000ffff27277812 */ /* 0x000fe400078ec0ff */
[----:B------:R-:W-:Y:S02]  /*65eb0*/  PRMT R21, R25, 0x3340, R24 ;  /* 0x0000334019157816 */ /* 0x000fe40000000018 */
[----:B0-----:R-:W-:Y:S02]  /*65ec0*/  PRMT R20, R39, 0x3340, R0 ;  /* 0x0000334027147816 */ /* 0x001fe40000000000 */
[----:B------:R-:W-:Y:S02]  /*65ed0*/  LOP3.LUT R38, R38, 0xffff, RZ, 0xc0, !PT ;  /* 0x0000ffff26267812 */ /* 0x000fe400078ec0ff */
[----:B------:R-:W-:-:S02]  /*65ee0*/  LOP3.LUT R22, R53, 0xffff, RZ, 0xc0, !PT ;  /* 0x0000ffff35167812 */ /* 0x000fc400078ec0ff */
[----:B------:R-:W-:Y:S01]  /*65ef0*/  PRMT R26, R21, 0x5410, R20 ;  /* 0x00005410151a7816 */ /* 0x000fe20000000014 */
[----:B------:R-:W4:Y:S01]  /*65f00*/  LDL.LU R53, [R1+0x2d94] ;  /* 0x002d940001357983 */ /* 0x000f220000300800 */
[----:B------:R-:W-:Y:S02]  /*65f10*/  PRMT R20, R38, 0x3340, R0 ;  /* 0x0000334026147816 */ /* 0x000fe40000000000 */
[----:B------:R-:W-:Y:S02]  /*65f20*/  PRMT R21, R23, 0x3340, R22 ;  /* 0x0000334017157816 */ /* 0x000fe40000000016 */
[----:B------:R-:W-:Y:S02]  /*65f30*/  SHF.R.U32.HI R23, RZ, 0x8, R23 ;  /* 0x00000008ff177819 */ /* 0x000fe40000011617 */
[----:B------:R-:W-:Y:S02]  /*65f40*/  PRMT R20, R21, 0x5410, R20 ;  /* 0x0000541015147816 */ /* 0x000fe40000000014 */
[----:B------:R-:W-:Y:S01]  /*65f50*/  SHF.R.U32.HI R22, RZ, 0x8, R22 ;  /* 0x00000008ff167819 */ /* 0x000fe20000011616 */
[----:B------:R-:W-:Y:S01]  /*65f60*/  STL [R1+0x358], R26 ;  /* 0x0003581a01007387 */ /* 0x000fe20000100800 */
[----:B------:R-:W-:-:S02]  /*65f70*/  LOP3.LUT R23, R23, 0xffff, RZ, 0xc0, !PT ;  /* 0x0000ffff17177812 */ /* 0x000fc400078ec0ff */
[----:B------:R-:W-:Y:S01]  /*65f80*/  LOP3.LUT R22, R22, 0xffff, RZ, 0xc0, !PT ;  /* 0x0000ffff16167812 */ /* 0x000fe200078ec0ff */
[----:B------:R0:W-:Y:S01]  /*65f90*/  STL [R1+0x350], R20 ;  /* 0x0003501401007387 */ /* 0x0001e20000100800 */
[----:B------:R-:W-:Y:S02]  /*65fa0*/  SHF.R.U32.HI R21, RZ, 0x8, R25 ;  /* 0x00000008ff157819 */ /* 0x000fe40000011619 */
[----:B------:R-:W-:Y:S02]  /*65fb0*/  PRMT R22, R23, 0x3340, R22 ;  /* 0x0000334017167816 */ /* 0x000fe40000000016 */
[----:B------:R-:W-:Y:S02]  /*65fc0*/  LOP3.LUT R21, R21, 0xffff, RZ, 0xc0, !PT ;  /* 0x0000ffff15157812 */ /* 0x000fe400078ec0ff */
[----:B0-----:R-:W-:-:S04]  /*65fd0*/  SHF.R.U32.HI R20, RZ, 0x8, R24 ;  /* 0x00000008ff147819 */ /* 0x001fc80000011618 */
[----:B------:R-:W-:Y:S01]  /*65fe0*/  LOP3.LUT R20, R20, 0xffff, RZ, 0xc0, !PT ;  /* 0x0000ffff14147812 */ /* 0x000fe200078ec0ff */
[----:B------:R-:W-:Y:S03]  /*65ff0*/  STL [R1+0x264], R22 ;  /* 0x0002641601007387 */ /* 0x000fe60000100800 */
[----:B------:R-:W-:Y:S02]  /*66000*/  PRMT R21, R21, 0x3340, R20 ;  /* 0x0000334015157816 */ /* 0x000fe40000000014 */
[----:B------:R-:W-:Y:S02]  /*66010*/  SHF.R.U32.HI R45, RZ, 0x8, R39 ;  /* 0x00000008ff2d7819 */ /* 0x000fe40000011627 */
[----:B------:R-:W-:Y:S02]  /*66020*/  SHF.R.U32.HI R46, RZ, 0x8, R38 ;  /* 0x00000008ff2e7819 */ /* 0x000fe40000011626 */
[----:B------:R-:W-:-:S02]  /*66030*/  LOP3.LUT R45, R45, 0xffff, RZ, 0xc0, !PT ;  /* 0x0000ffff2d2d7812 */ /* 0x000fc400078ec0ff */
[----:B------:R-:W-:Y:S02]  /*66040*/  LOP3.LUT R31, R31, 0xffff, RZ, 0xc0, !PT ;  /* 0x0000ffff1f1f7812 */ /* 0x000fe400078ec0ff */
[----:B------:R-:W-:Y:S01]  /*66050*/  LOP3.LUT R25, R58, 0xffff, RZ, 0xc0, !PT ;  /* 0x0000ffff3a197812 */ /* 0x000fe200078ec0ff */
[----:B------:R0:W-:Y:S01]  /*66060*/  STL [R1+0x260], R21 ;  /* 0x0002601501007387 */ /* 0x0001e20000100800 */
[----:B------:R-:W-:Y:S02]  /*66070*/  LOP3.LUT R46, R46, 0xffff, RZ, 0xc0, !PT ;  /* 0x0000ffff2e2e7812 */ /* 0x000fe400078ec0ff */
[--C-:B------:R-:W-:Y:S02]  /*66080*/  PRMT R45, R45, 0x3340, R0.reuse ;  /* 0x000033402d2d7816 */ /* 0x100fe40000000000 */
[--C-:B------:R-:W-:Y:S02]  /*66090*/  PRMT R46, R46, 0x3340, R0.reuse ;  /* 0x000033402e2e7816 */ /* 0x100fe40000000000 */
[----:B0-----:R-:W-:-:S02]  /*660a0*/  PRMT R21, R31, 0x3340, R0 ;  /* 0x000033401f157816 */ /* 0x001fc40000000000 */
[----:B------:R-:W-:Y:S02]  /*660b0*/  LOP3.LUT R29, R29, 0xffff, RZ, 0xc0, !PT ;  /* 0x0000ffff1d1d7812 */ /* 0x000fe400078ec0ff */
[----:B--2---:R-:W-:Y:S02]  /*660c0*/  SHF.R.S32.HI R20, RZ, 0x1f, R47 ;  /* 0x0000001fff147819 */ /* 0x004fe4000001142f */
[----:B------:R-:W-:-:S05]  /*660d0*/  IADD3 R22, P6, PT, R47, R16, RZ ;  /* 0x000000102f167210 */ /* 0x000fca0007fde0ff */
[----:B------:R-:W-:-:S05]  /*660e0*/  IMAD.X R23, R20, 0x1, R19, P6 ;  /* 0x0000000114177824 */ /* 0x000fca00030e0613 */
[----:B------:R0:W-:Y:S04]  /*660f0*/  STL.64 [R1+0x800], R22 ;  /* 0x0008001601007387 */ /* 0x0001e80000100a00 */
[----:B------:R-:W-:Y:S04]  /*66100*/  STL [R1+0x2d34], R45 ;  /* 0x002d342d01007387 */ /* 0x000fe80000100800 */
[----:B------:R-:W-:Y:S04]  /*66110*/  STL [R1+0x2d30], R46 ;  /* 0x002d302e01007387 */ /* 0x000fe80000100800 */
[----:B------:R-:W2:Y:S04]  /*66120*/  LDL.LU R58, [R1+0x2d90] ;  /* 0x002d9000013a7983 */ /* 0x000ea80000300800 */
[----:B------:R-:W2:Y:S01]  /*66130*/  LDL.LU R27, [R1+0x24a8] ;  /* 0x0024a800011b7983 */ /* 0x000ea20000300800 */
[----:B0-----:R-:W-:-:S02]  /*66140*/  LOP3.LUT R23, R60, 0xffff, RZ, 0xc0, !PT ;  /* 0x0000ffff3c177812 */ /* 0x001fc400078ec0ff */
[----:B------:R-:W-:-:S05]  /*66150*/  IADD3 R32, P6, PT, R47, R17, RZ ;  /* 0x000000112f207210 */ /* 0x000fca0007fde0ff */
[----:B------:R-:W-:Y:S01]  /*66160*/  IMAD.X R33, R20, 0x1, R18, P6 ;  /* 0x0000000114217824 */ /* 0x000fe200030e0612 */
[----:B---3--:R-:W-:-:S04]  /*66170*/  LOP3.LUT R26, R50, 0xffff, RZ, 0xc0, !PT ;  /* 0x0000ffff321a7812 */ /* 0x008fc800078ec0ff */
[----:B------:R-:W-:-:S04]  /*66180*/  PRMT R22, R26, 0x3340, R25 ;  /* 0x000033401a167816 */ /* 0x000fc80000000019 */
[----:B------:R-:W-:-:S05]  /*66190*/  PRMT R21, R22, 0x5410, R21 ;  /* 0x0000541016157816 */ /* 0x000fca0000000015 */
[----:B------:R0:W-:Y:S04]  /*661a0*/  STL [R1+0x33c], R21 ;  /* 0x00033c1501007387 */ /* 0x0001e80000100800 */
[----:B------:R-:W3:Y:S01]  /*661b0*/  LDL.LU R42, [R1+0x34c] ;  /* 0x00034c00012a7983 */ /* 0x000ee20000300800 */
[----:B----4-:R-:W-:-:S03]  /*661c0*/  LOP3.LUT R24, R49, 0xffff, RZ, 0xc0, !PT ;  /* 0x0000ffff31187812 */ /* 0x010fc600078ec0ff */
[----:B------:R-:W4:Y:S01]  /*661d0*/  LDL.LU R30, [R1+0x3a0] ;  /* 0x0003a000011e7983 */ /* 0x000f220000300800 */
[----:B------:R-:W-:Y:S02]  /*661e0*/  PRMT R22, R24, 0x3340, R23 ;  /* 0x0000334018167816 */ /* 0x000fe40000000017 */
[----:B0-----:R-:W-:Y:S02]  /*661f0*/  PRMT R21, R29, 0x3340, R0 ;  /* 0x000033401d157816 */ /* 0x001fe40000000000 */
[----:B------:R-:W-:Y:S02]  /*66200*/  SHF.R.U32.HI R26, RZ, 0x8, R26 ;  /* 0x00000008ff1a7819 */ /* 0x000fe4000001161a */
[----:B------:R-:W-:Y:S02]  /*66210*/  PRMT R60, R22, 0x5410, R21 ;  /* 0x00005410163c7816 */ /* 0x000fe40000000015 */
[----:B------:R-:W-:Y:S02]  /*66220*/  SHF.R.U32.HI R22, RZ, 0x8, R25 ;  /* 0x00000008ff167819 */ /* 0x000fe40000011619 */
[----:B------:R-:W-:-:S02]  /*66230*/  SHF.R.U32.HI R24, RZ, 0x8, R24 ;  /* 0x00000008ff187819 */ /* 0x000fc40000011618 */
[----:B------:R-:W-:Y:S02]  /*66240*/  SHF.R.U32.HI R21, RZ, 0x8, R23 ;  /* 0x00000008ff157819 */ /* 0x000fe40000011617 */
[----:B------:R-:W-:Y:S02]  /*66250*/  LOP3.LUT R23, R26, 0xffff, RZ, 0xc0, !PT ;  /* 0x0000ffff1a177812 */ /* 0x000fe400078ec0ff */
[----:B------:R-:W-:Y:S02]  /*66260*/  LOP3.LUT R22, R22, 0xffff, RZ, 0xc0, !PT ;  /* 0x0000ffff16167812 */ /* 0x000fe400078ec0ff */
[----:B------:R-:W-:Y:S02]  /*66270*/  LOP3.LUT R24, R24, 0xffff, RZ, 0xc0, !PT ;  /* 0x0000ffff18187812 */ /* 0x000fe400078ec0ff */
[----:B------:R-:W-:Y:S02]  /*66280*/  LOP3.LUT R21, R21, 0xffff, RZ, 0xc0, !PT ;  /* 0x0000ffff15157812 */ /* 0x000fe400078ec0ff */
[----:B------:R-:W-:Y:S01]  /*66290*/  PRMT R22, R23, 0x3340, R22 ;  /* 0x0000334017167816 */ /* 0x000fe20000000016 */
[----:B------:R-:W-:Y:S01]  /*662a0*/  STL [R1+0x2c90], R60 ;  /* 0x002c903c01007387 */ /* 0x000fe20000100800 */
[----:B------:R-:W-:-:S03]  /*662b0*/  PRMT R21, R24, 0x3340, R21 ;  /* 0x0000334018157816 */ /* 0x000fc60000000015 */
[----:B------:R-:W-:Y:S04]  /*662c0*/  STL.64 [R1+0x7d0], R32 ;  /* 0x0007d02001007387 */ /* 0x000fe80000100a00 */
[----:B------:R-:W4:Y:S04]  /*662d0*/  LDL.LU R37, [R1+0x24ac] ;  /* 0x0024ac0001257983 */ /* 0x000f280000300800 */
[----:B------:R0:W-:Y:S04]  /*662e0*/  STL [R1+0x258], R22 ;  /* 0x0002581601007387 */ /* 0x0001e80000100800 */
[----:B------:R-:W4:Y:S04]  /*662f0*/  LDL.LU R40, [R1+0x354] ;  /* 0x0003540001287983 */ /* 0x000f280000300800 */
[----:B------:R1:W-:Y:S04]  /*66300*/  STL [R1+0x254], R21 ;  /* 0x0002541501007387 */ /* 0x0003e80000100800 */
[----:B------:R-:W4:Y:S04]  /*66310*/  LDL.LU R36, [R1+0x3a4] ;  /* 0x0003a40001247983 */ /* 0x000f280000300800 */
[----:B------:R-:W4:Y:S01]  /*66320*/  LDL.LU R48, [R1+0x2424] ;  /* 0x0024240001307983 */ /* 0x000f220000300800 */
[----:B0-----:R-:W-:-:S03]  /*66330*/  IADD3 R22, P6, PT, R47, R15, RZ ;  /* 0x0000000f2f167210 */ /* 0x001fc60007fde0ff */
[----:B------:R-:W4:Y:S01]  /*66340*/  LDL.LU R51, [R1+0x330] ;  /* 0x0003300001337983 */ /* 0x000f220000300800 */
[----:B------:R-:W-:-:S03]  /*66350*/  SHF.R.U32.HI R50, RZ, 0x8, R31 ;  /* 0x00000008ff327819 */ /* 0x000fc6000001161f */
[----:B------:R-:W4:Y:S01]  /*66360*/  LDL.LU R49, [R1+0x380] ;  /* 0x0003800001317983 */ /* 0x000f220000300800 */
[----:B-1----:R-:W-:Y:S01]  /*66370*/  SHF.R.U32.HI R21, RZ, 0x8, R29 ;  /* 0x00000008ff157819 */ /* 0x002fe2000001161d */
[----:B------:R-:W-:Y:S01]  /*66380*/  IMAD.X R23, R20, 0x1, R13, P6 ;  /* 0x0000000114177824 */ /* 0x000fe200030e060d */
[----:B------:R-:W-:Y:S02]  /*66390*/  LOP3.LUT R50, R50, 0xffff, RZ, 0xc0, !PT ;  /* 0x0000ffff32327812 */ /* 0x000fe400078ec0ff */
[----:B------:R-:W-:Y:S02]  /*663a0*/  LOP3.LUT R21, R21, 0xffff, RZ, 0xc0, !PT ;  /* 0x0000ffff15157812 */ /* 0x000fe400078ec0ff */
[--C-:B------:R-:W-:Y:S01]  /*663b0*/  PRMT R50, R50, 0x3340, R0.reuse ;  /* 0x0000334032327816 */ /* 0x100fe20000000000 */
[----:B------:R4:W-:Y:S01]  /*663c0*/  STL.64 [R1+0x7e8], R22 ;  /* 0x0007e81601007387 */ /* 0x0009e20000100a00 */
[----:B------:R-:W-:-:S03]  /*663d0*/  PRMT R21, R21, 0x3340, R0 ;  /* 0x0000334015157816 */ /* 0x000fc60000000000 */
[----:B------:R-:W-:Y:S04]  /*663e0*/  STL [R1+0x2d2c], R50 ;  /* 0x002d2c3201007387 */ /* 0x000fe80000100800 */
[----:B------:R0:W-:Y:S01]  /*663f0*/  STL [R1+0x9c], R21 ;  /* 0x00009c1501007387 */ /* 0x0001e20000100800 */
[----:B------:R-:W-:Y:S02]  /*66400*/  IADD3 R26, P6, PT, R47, R14, RZ ;  /* 0x0000000e2f1a7210 */ /* 0x000fe40007fde0ff */
[----:B--2---:R-:W-:-:S03]  /*66410*/  LOP3.LUT R25, R27, 0xffff, RZ, 0xc0, !PT ;  /* 0x0000ffff1b197812 */ /* 0x004fc600078ec0ff */
[----:B------:R-:W-:Y:S01]  /*66420*/  IMAD.X R27, R20, 0x1, R7, P6 ;  /* 0x00000001141b7824 */ /* 0x000fe200030e0607 */
[----:B---3--:R-:W-:Y:S02]  /*66430*/  LOP3.LUT R24, R42, 0xffff, RZ, 0xc0, !PT ;  /* 0x0000ffff2a187812 */ /* 0x008fe400078ec0ff */
[----:B----4-:R-:W-:Y:S02]  /*66440*/  LOP3.LUT R23, R30, 0xffff, RZ, 0xc0, !PT ;  /* 0x0000ffff1e177812 */ /* 0x010fe400078ec0ff */
[----:B0-----:R-:W-:Y:S02]  /*66450*/  PRMT R21, R24, 0x3340, R0 ;  /* 0x0000334018157816 */ /* 0x001fe40000000000 */
[----:B------:R-:W-:-:S04]  /*66460*/  PRMT R22, R25, 0x3340, R23 ;  /* 0x0000334019167816 */ /* 0x000fc80000000017 */
[----:B------:R-:W-:Y:S02]  /*66470*/  PRMT R21, R22, 0x5410, R21 ;  /* 0x0000541016157816 */ /* 0x000fe40000000015 */
[----:B------:R-:W-:Y:S02]  /*66480*/  SHF.R.U32.HI R25, RZ, 0x8, R25 ;  /* 0x00000008ff197819 */ /* 0x000fe40000011619 */
[----:B------:R-:W-:Y:S01]  /*66490*/  SHF.R.U32.HI R22, RZ, 0x8, R23 ;  /* 0x00000008ff167819 */ /* 0x000fe20000011617 */
[----:B------:R0:W-:Y:S01]  /*664a0*/  STL [R1+0x338], R21 ;  /* 0x0003381501007387 */ /* 0x0001e20000100800 */
[----:B------:R-:W-:Y:S02]  /*664b0*/  LOP3.LUT R23, R25, 0xffff, RZ, 0xc0, !PT ;  /* 0x0000ffff19177812 */ /* 0x000fe400078ec0ff */
[----:B------:R-:W-:Y:S02]  /*664c0*/  LOP3.LUT R22, R22, 0xffff, RZ, 0xc0, !PT ;  /* 0x0000ffff16167812 */ /* 0x000fe400078ec0ff */
[----:B0-----:R-:W-:-:S04]  /*664d0*/  SHF.R.U32.HI R21, RZ, 0x8, R24 ;  /* 0x00000008ff157819 */ /* 0x001fc80000011618 */
[----:B------:R-:W-:Y:S02]  /*664e0*/  LOP3.LUT R21, R21, 0xffff, RZ, 0xc0, !PT ;  /* 0x0000ffff15157812 */ /* 0x000fe400078ec0ff */
[----:B------:R-:W-:Y:S02]  /*664f0*/  PRMT R22, R23, 0x3340, R22 ;  /* 0x0000334017167816 */ /* 0x000fe40000000016 */
[----:B------:R-:W-:Y:S01]  /*66500*/  PRMT R21, R21, 0x3340, R0 ;  /* 0x0000334015157816 */ /* 0x000fe20000000000 */
[----:B------:R0:W-:Y:S04]  /*66510*/  STL.64 [R1+0x7a8], R26 ;  /* 0x0007a81a01007387 */ /* 0x0001e80000100a00 */
[----:B------:R-:W-:Y:S01]  /*66520*/  STL [R1+0x22c], R22 ;  /* 0x00022c1601007387 */ /* 0x000fe20000100800 */
[----:B------:R-:W-:-:S03]  /*66530*/  LOP3.LUT R28, R40, 0xffff, RZ, 0xc0, !PT ;  /* 0x0000ffff281c7812 */ /* 0x000fc600078ec0ff */
[----:B------:R1:W-:Y:S04]  /*66540*/  STL [R1+0x98], R21 ;  /* 0x0000981501007387 */ /* 0x0003e80000100800 */
[----:B------:R-:W2:Y:S01]  /*66550*/  LDL.LU R40, [R1+0x247c] ;  /* 0x00247c0001287983 */ /* 0x000ea20000300800 */
[----:B------:R-:W-:-:S03]  /*66560*/  LOP3.LUT R24, R36, 0xffff, RZ, 0xc0, !PT ;  /* 0x0000ffff24187812 */ /* 0x000fc600078ec0ff */
[----:B------:R-:W3:Y:S01]  /*66570*/  LDL.LU R36, [R1+0x334] ;  /* 0x0003340001247983 */ /* 0x000ee20000300800 */
[----:B------:R-:W-:-:S03]  /*66580*/  LOP3.LUT R25, R48, 0xffff, RZ, 0xc0, !PT ;  /* 0x0000ffff30197812 */ /* 0x000fc600078ec0ff */
[----:B------:R-:W4:Y:S01]  /*66590*/  LDL.LU R48, [R1+0x388] ;  /* 0x0003880001307983 */ /* 0x000f220000300800 */
[----:B0-----:R-:W-:Y:S02]  /*665a0*/  LOP3.LUT R26, R37, 0xffff, RZ, 0xc0, !PT ;  /* 0x0000ffff251a7812 */ /* 0x001fe400078ec0ff */
[----:B-1----:R-:W-:Y:S02]  /*665b0*/  PRMT R21, R28, 0x3340, R0 ;  /* 0x000033401c157816 */ /* 0x002fe40000000000 */
[----:B------:R-:W-:Y:S02]  /*665c0*/  PRMT R22, R26, 0x3340, R24 ;  /* 0x000033401a167816 */ /* 0x000fe40000000018 */
[----:B------:R-:W-:Y:S02]  /*665d0*/  LOP3.LUT R27, R51, 0xffff, RZ, 0xc0, !PT ;  /* 0x0000ffff331b7812 */ /* 0x000fe400078ec0ff */
[----:B------:R-:W-:Y:S02]  /*665e0*/  LOP3.LUT R23, R49, 0xffff, RZ, 0xc0, !PT ;  /* 0x0000ffff31177812 */ /* 0x000fe400078ec0ff */
[----:B------:R-:W-:-:S02]  /*665f0*/  PRMT R29, R22, 0x5410, R21 ;  /* 0x00005410161d7816 */ /* 0x000fc40000000015 */
[----:B------:R-:W-:Y:S02]  /*66600*/  PRMT R21, R27, 0x3340, R0 ;  /* 0x000033401b157816 */ /* 0x000fe40000000000 */
[----:B------:R-:W-:-:S04]  /*66610*/  PRMT R22, R25, 0x3340, R23 ;  /* 0x0000334019167816 */ /* 0x000fc80000000017 */
[----:B------:R-:W-:Y:S01]  /*66620*/  PRMT R21, R22, 0x5410, R21 ;  /* 0x0000541016157816 */ /* 0x000fe20000000015 */
[----:B------:R-:W-:Y:S01]  /*66630*/  STL [R1+0x32c], R29 ;  /* 0x00032c1d01007387 */ /* 0x000fe20000100800 */
[----:B------:R-:W-:Y:S02]  /*66640*/  SHF.R.U32.HI R26, RZ, 0x8, R26 ;  /* 0x00000008ff1a7819 */ /* 0x000fe4000001161a */
[----:B------:R-:W-:Y:S01]  /*66650*/  SHF.R.U32.HI R22, RZ, 0x8, R24 ;  /* 0x00000008ff167819 */ /* 0x000fe20000011618 */
[----:B------:R0:W-:Y:S01]  /*66660*/  STL [R1+0x328], R21 ;  /* 0x0003281501007387 */ /* 0x0001e20000100800 */
[----:B------:R-:W-:Y:S02]  /*66670*/  IADD3 R30, P6, PT, R47, R9, RZ ;  /* 0x000000092f1e7210 */ /* 0x000fe40007fde0ff */
[----:B------:R-:W-:Y:S01]  /*66680*/  SHF.R.U32.HI R25, RZ, 0x8, R25 ;  /* 0x00000008ff197819 */ /* 0x000fe20000011619 */
[----:B------:R-:W4:Y:S01]  /*66690*/  LDL.LU R51, [R1+0x2b4] ;  /* 0x0002b40001337983 */ /* 0x000f220000300800 */
[----:B------:R-:W-:-:S02]  /*666a0*/  LOP3.LUT R24, R26, 0xffff, RZ, 0xc0, !PT ;  /* 0x0000ffff1a187812 */ /* 0x000fc400078ec0ff */
[----:B0-----:R-:W-:Y:S02]  /*666b0*/  SHF.R.U32.HI R21, RZ, 0x8, R23 ;  /* 0x00000008ff157819 */ /* 0x001fe40000011617 */
[----:B------:R-:W-:Y:S01]  /*666c0*/  LOP3.LUT R23, R22, 0xffff, RZ, 0xc0, !PT ;  /* 0x0000ffff16177812 */ /* 0x000fe200078ec0ff */
[----:B------:R-:W-:Y:S01]  /*666d0*/  IMAD.X R31, R20, 0x1, R8, P6 ;  /* 0x00000001141f7824 */ /* 0x000fe200030e0608 */
[----:B------:R-:W-:Y:S02]  /*666e0*/  LOP3.LUT R22, R25, 0xffff, RZ, 0xc0, !PT ;  /* 0x0000ffff19167812 */ /* 0x000fe400078ec0ff */
[----:B------:R-:W-:Y:S02]  /*666f0*/  LOP3.LUT R21, R21, 0xffff, RZ, 0xc0, !PT ;  /* 0x0000ffff15157812 */ /* 0x000fe400078ec0ff */
[----:B------:R-:W-:Y:S02]  /*66700*/  PRMT R23, R24, 0x3340, R23 ;  /* 0x0000334018177816 */ /* 0x000fe40000000017 */
[----:B------:R-:W-:Y:S01]  /*66710*/  PRMT R21, R22, 0x3340, R21 ;  /* 0x0000334016157816 */ /* 0x000fe20000000015 */
[----:B------:R-:W-:Y:S04]  /*66720*/  STL.64 [R1+0x798], R30 ;  /* 0x0007981e01007387 */ /* 0x000fe80000100a00 */
[----:B------:R-:W4:Y:S04]  /*66730*/  LDL.LU R49, [R1+0x2b0] ;  /* 0x0002b00001317983 */ /* 0x000f280000300800 */
[----:B------:R-:W-:Y:S01]  /*66740*/  STL [R1+0x224], R23 ;  /* 0x0002241701007387 */ /* 0x000fe20000100800 */
[----:B------:R-:W-:-:S03]  /*66750*/  IADD3 R24, P6, PT, R47, R11, RZ ;  /* 0x0000000b2f187210 */ /* 0x000fc60007fde0ff */
[----:B------:R0:W-:Y:S01]  /*66760*/  STL [R1+0x220], R21 ;  /* 0x0002201501007387 */ /* 0x0001e20000100800 */
[----:B------:R-:W-:Y:S01]  /*66770*/  SHF.R.U32.HI R22, RZ, 0x8, R28 ;  /* 0x00000008ff167819 */ /* 0x000fe2000001161c */
[----:B------:R-:W-:Y:S01]  /*66780*/  IMAD.X R25, R20, 0x1, R10, P6 ;  /* 0x0000000114197824 */ /* 0x000fe200030e060a */
[----:B0-----:R-:W-:-:S04]  /*66790*/  SHF.R.U32.HI R21, RZ, 0x8, R27 ;  /* 0x00000008ff157819 */ /* 0x001fc8000001161b */
[----:B------:R-:W-:Y:S02]  /*667a0*/  LOP3.LUT R21, R21, 0xffff, RZ, 0xc0, !PT ;  /* 0x0000ffff15157812 */ /* 0x000fe400078ec0ff */
[----:B------:R-:W-:Y:S02]  /*667b0*/  LOP3.LUT R22, R22, 0xffff, RZ, 0xc0, !PT ;  /* 0x0000ffff16167812 */ /* 0x000fe400078ec0ff */
[--C-:B------:R-:W-:Y:S01]  /*667c0*/  PRMT R23, R21, 0x3340, R0.reuse ;  /* 0x0000334015177816 */ /* 0x100fe20000000000 */
[----:B------:R2:W-:Y:S01]  /*667d0*/  STL.64 [R1+0x790], R24 ;  /* 0x0007901801007387 */ /* 0x0005e20000100a00 */
[----:B------:R-:W-:-:S03]  /*667e0*/  PRMT R21, R22, 0x3340, R0 ;  /* 0x0000334016157816 */ /* 0x000fc60000000000 */
[----:B------:R4:W-:Y:S01]  /*667f0*/  STL [R1+0x90], R23 ;  /* 0x0000901701007387 */ /* 0x0009e20000100800 */
[----:B------:R-:W-:-:S03]  /*66800*/  IADD3 R26, P6, PT, R47, R12, RZ ;  /* 0x0000000c2f1a7210 */ /* 0x000fc60007fde0ff */
[----:B------:R0:W-:Y:S02]  /*66810*/  STL [R1+0x94], R21 ;  /* 0x0000941501007387 */ /* 0x0001e40000100800 */
[----:B------:R-:W-:Y:S01]  /*66820*/  IMAD.X R27, R20, 0x1, R5, P6 ;  /* 0x00000001141b7824 */ /* 0x000fe200030e0605 */
[----:B------:R-:W-:Y:S01]  /*66830*/  NOP ;  /* 0x0000000000007918 */ /* 0x000fe20000000000 */
[----:B--2---:R-:W-:Y:S02]  /*66840*/  LOP3.LUT R24, R40, 0xffff, RZ, 0xc0, !PT ;  /* 0x0000ffff28187812 */ /* 0x004fe400078ec0ff */
[----:B---3--:R-:W-:Y:S02]  /*66850*/  LOP3.LUT R50, R36, 0xffff, RZ, 0xc0, !PT ;  /* 0x0000ffff24327812 */ /* 0x008fe400078ec0ff */
[----:B----4-:R-:W-:Y:S02]  /*66860*/  LOP3.LUT R23, R48, 0xffff, RZ, 0xc0, !PT ;  /* 0x0000ffff30177812 */ /* 0x010fe400078ec0ff */
[----:B0-----:R-:W-:-:S02]  /*66870*/  PRMT R21, R50, 0x3340, R0 ;  /* 0x0000334032157816 */ /* 0x001fc40000000000 */
[----:B------:R-:W-:-:S04]  /*66880*/  PRMT R22, R24, 0x3340, R23 ;  /* 0x0000334018167816 */ /* 0x000fc80000000017 */
[----:B------:R-:W-:-:S05]  /*66890*/  PRMT R21, R22, 0x5410, R21 ;  /* 0x0000541016157816 */ /* 0x000fca0000000015 */
[----:B------:R0:W-:Y:S04]  /*668a0*/  STL [R1+0x34c], R21 ;  /* 0x00034c1501007387 */ /* 0x0001e80000100800 */
[----:B------:R-:W2:Y:S04]  /*668b0*/  LDL.LU R48, [R1+0x18] ;  /* 0x0000180001307983 */ /* 0x000ea80000300800 */
[----:B------:R1:W-:Y:S01]  /*668c0*/  STL.64 [R1+0x788], R26 ;  /* 0x0007881a01007387 */ /* 0x0003e20000100a00 */
[----:B0-----:R-:W-:Y:S02]  /*668d0*/  SHF.R.U32.HI R21, RZ, 0x8, R24 ;  /* 0x00000008ff157819 */ /* 0x001fe40000011618 */
[----:B-1----:R-:W-:-:S05]  /*668e0*/  IADD3 R26, P6, PT, R47, R6, RZ ;  /* 0x000000062f1a7210 */ /* 0x002fca0007fde0ff */
[----:B------:R-:W-:Y:S01]  /*668f0*/  IMAD.X R27, R20, 0x1, R4, P6 ;  /* 0x00000001141b7824 */ /* 0x000fe200030e0604 */
[----:B------:R-:W-:Y:S02]  /*66900*/  SHF.R.U32.HI R20, RZ, 0x8, R23 ;  /* 0x00000008ff147819 */ /* 0x000fe40000011617 */
[----:B------:R-:W-:Y:S02]  /*66910*/  LOP3.LUT R21, R21, 0xffff, RZ, 0xc0, !PT ;  /* 0x0000ffff15157812 */ /* 0x000fe400078ec0ff */
[----:B------:R-:W-:-:S04]  /*66920*/  LOP3.LUT R20, R20, 0xffff, RZ, 0xc0, !PT ;  /* 0x0000ffff14147812 */ /* 0x000fc800078ec0ff */
[----:B------:R-:W-:Y:S01]  /*66930*/  PRMT R60, R21, 0x3340, R20 ;  /* 0x00003340153c7816 */ /* 0x000fe20000000014 */
[----:B------:R0:W-:Y:S01]  /*66940*/  STL.64 [R1+0x780], R26 ;  /* 0x0007801a01007387 */ /* 0x0001e20000100a00 */
[----:B------:R-:W-:-:S03]  /*66950*/  LOP3.LUT R24, R58, 0xffff, RZ, 0xc0, !PT ;  /* 0x0000ffff3a187812 */ /* 0x000fc600078ec0ff */
[----:B------:R-:W-:Y:S01]  /*66960*/  STL [R1+0x2c94], R60 ;  /* 0x002c943c01007387 */ /* 0x000fe20000100800 */
[----:B0-----:R-:W-:-:S03]  /*66970*/  LOP3.LUT R26, R61, 0xffff, RZ, 0xc0, !PT ;  /* 0x0000ffff3d1a7812 */ /* 0x001fc600078ec0ff */
[----:B------:R-:W3:Y:S04]  /*66980*/  LDL.LU R61, [R1+0x2d8c] ;  /* 0x002d8c00013d7983 */ /* 0x000ee80000300800 */
[----:B------:R-:W4:Y:S01]  /*66990*/  LDL.LU R58, [R1+0x2d88] ;  /* 0x002d8800013a7983 */ /* 0x000f220000300800 */
[----:B------:R-:W-:Y:S02]  /*669a0*/  LOP3.LUT R25, R51, 0xffff, RZ, 0xc0, !PT ;  /* 0x0000ffff33197812 */ /* 0x000fe400078ec0ff */
[----:B------:R-:W-:Y:S02]  /*669b0*/  PRMT R20, R26, 0x3340, R0 ;  /* 0x000033401a147816 */ /* 0x000fe40000000000 */
[----:B------:R-:W-:Y:S02]  /*669c0*/  PRMT R21, R25, 0x3340, R24 ;  /* 0x0000334019157816 */ /* 0x000fe40000000018 */
[----:B------:R-:W-:-:S02]  /*669d0*/  LOP3.LUT R23, R49, 0xffff, RZ, 0xc0, !PT ;  /* 0x0000ffff31177812 */ /* 0x000fc400078ec0ff */
[----:B------:R-:W-:Y:S02]  /*669e0*/  LOP3.LUT R44, R44, 0xffff, RZ, 0xc0, !PT ;  /* 0x0000ffff2c2c7812 */ /* 0x000fe400078ec0ff */
[----:B------:R-:W-:Y:S02]  /*669f0*/  LOP3.LUT R22, R53, 0xffff, RZ, 0xc0, !PT ;  /* 0x0000ffff35167812 */ /* 0x000fe400078ec0ff */
[----:B------:R-:W-:Y:S02]  /*66a00*/  PRMT R27, R21, 0x5410, R20 ;  /* 0x00005410151b7816 */ /* 0x000fe40000000014 */
[----:B------:R-:W-:Y:S02]  /*66a10*/  PRMT R20, R44, 0x3340, R0 ;  /* 0x000033402c147816 */ /* 0x000fe40000000000 */
[----:B------:R-:W-:-:S04]  /*66a20*/  PRMT R21, R23, 0x3340, R22 ;  /* 0x0000334017157816 */ /* 0x000fc80000000016 */
[----:B------:R-:W-:Y:S01]  /*66a30*/  PRMT R20, R21, 0x5410, R20 ;  /* 0x0000541015147816 */ /* 0x000fe20000000014 */
[----:B------:R-:W-:Y:S01]  /*66a40*/  STL [R1+0x324], R27 ;  /* 0x0003241b01007387 */ /* 0x000fe20000100800 */
[----:B------:R-:W-:Y:S02]  /*66a50*/  SHF.R.U32.HI R25, RZ, 0x8, R25 ;  /* 0x00000008ff197819 */ /* 0x000fe40000011619 */
[----:B------:R-:W-:Y:S01]  /*66a60*/  SHF.R.U32.HI R21, RZ, 0x8, R24 ;  /* 0x00000008ff157819 */ /* 0x000fe20000011618 */
[----:B------:R0:W-:Y:S03]  /*66a70*/  STL [R1+0x320], R20 ;  /* 0x0003201401007387 */ /* 0x0001e60000100800 */
[----:B------:R-:W-:Y:S01]  /*66a80*/  LOP3.LUT R21, R21, 0xffff, RZ, 0xc0, !PT ;  /* 0x0000ffff15157812 */ /* 0x000fe200078ec0ff */
[----:B------:R-:W3:Y:S01]  /*66a90*/  LDL.LU R37, [R1+0x24b8] ;  /* 0x0024b80001257983 */ /* 0x000ee20000300800 */
[----:B------:R-:W-:-:S02]  /*66aa0*/  SHF.R.U32.HI R23, RZ, 0x8, R23 ;  /* 0x00000008ff177819 */ /* 0x000fc40000011617 */
[----:B0-----:R-:W-:Y:S02]  /*66ab0*/  SHF.R.U32.HI R20, RZ, 0x8, R22 ;  /* 0x00000008ff147819 */ /* 0x001fe40000011616 */
[----:B------:R-:W-:-:S04]  /*66ac0*/  LOP3.LUT R22, R25, 0xffff, RZ, 0xc0, !PT ;  /* 0x0000ffff19167812 */ /* 0x000fc800078ec0ff */
[----:B------:R-:W-:Y:S02]  /*66ad0*/  PRMT R21, R22, 0x3340, R21 ;  /* 0x0000334016157816 */ /* 0x000fe40000000015 */
[----:B------:R-:W-:Y:S02]  /*66ae0*/  LOP3.LUT R23, R23, 0xffff, RZ, 0xc0, !PT ;  /* 0x0000ffff17177812 */ /* 0x000fe400078ec0ff */
[----:B------:R-:W-:Y:S01]  /*66af0*/  LOP3.LUT R20, R20, 0xffff, RZ, 0xc0, !PT ;  /* 0x0000ffff14147812 */ /* 0x000fe200078ec0ff */
[----:B------:R0:W-:Y:S01]  /*66b00*/  STL [R1+0x200], R21 ;  /* 0x0002001501007387 */ /* 0x0001e20000100800 */
[----:B------:R-:W-:Y:S02]  /*66b10*/  IMAD.MOV.U32 R53, RZ, RZ, R54 ;  /* 0x000000ffff357224 */ /* 0x000fe400078e0036 */
[----:B------:R-:W-:Y:S01]  /*66b20*/  PRMT R54, R23, 0x3340, R20 ;  /* 0x0000334017367816 */ /* 0x000fe20000000014 */
[----:B------:R-:W3:Y:S01]  /*66b30*/  LDL.LU R36, [R1+0x3e8] ;  /* 0x0003e80001247983 */ /* 0x000ee20000300800 */
[----:B0-----:R-:W-:-:S04]  /*66b40*/  SHF.R.U32.HI R21, RZ, 0x8, R44 ;  /* 0x00000008ff157819 */ /* 0x001fc8000001162c */
[----:B------:R-:W-:-:S04]  /*66b50*/  LOP3.LUT R21, R21, 0xffff, RZ, 0xc0, !PT ;  /* 0x0000ffff15157812 */ /* 0x000fc800078ec0ff */
[----:B------:R-:W-:Y:S02]  /*66b60*/  PRMT R23, R21, 0x3340, R0 ;  /* 0x0000334015177816 */ /* 0x000fe40000000000 */
[----:B--2---:R-:W-:Y:S02]  /*66b70*/  SHF.R.S32.HI R20, RZ, 0x1f, R48 ;  /* 0x0000001fff147819 */ /* 0x004fe40000011430 */
[----:B------:R-:W-:-:S05]  /*66b80*/  IADD3 R24, P6, PT, R48, R16, RZ ;  /* 0x0000001030187210 */ /* 0x000fca0007fde0ff */
[----:B------:R-:W-:-:S05]  /*66b90*/  IMAD.X R25, R20, 0x1, R19, P6 ;  /* 0x0000000114197824 */ /* 0x000fca00030e0613 */
[----:B------:R4:W-:Y:S04]  /*66ba0*/  STL.64 [R1+0x758], R24 ;  /* 0x0007581801007387 */ /* 0x0009e80000100a00 */
[----:B------:R3:W-:Y:S01]  /*66bb0*/  STL [R1+0x24], R23 ;  /* 0x0000241701007387 */ /* 0x0007e20000100800 */
[----:B----4-:R-:W-:-:S03]  /*66bc0*/  LOP3.LUT R24, R58, 0xffff, RZ, 0xc0, !PT ;  /* 0x0000ffff3a187812 */ /* 0x010fc600078ec0ff */
[----:B------:R-:W2:Y:S01]  /*66bd0*/  LDL.LU R58, [R1+0x2d84] ;  /* 0x002d8400013a7983 */ /* 0x000ea20000300800 */
[----:B------:R-:W-:-:S04]  /*66be0*/  SHF.R.U32.HI R22, RZ, 0x8, R26 ;  /* 0x00000008ff167819 */ /* 0x000fc8000001161a */
[----:B------:R-:W-:-:S04]  /*66bf0*/  LOP3.LUT R22, R22, 0xffff, RZ, 0xc0, !PT ;  /* 0x0000ffff16167812 */ /* 0x000fc800078ec0ff */
[----:B------:R-:W-:-:S05]  /*66c00*/  PRMT R21, R22, 0x3340, R0 ;  /* 0x0000334016157816 */ /* 0x000fca0000000000 */
[----:B------:R0:W-:Y:S04]  /*66c10*/  STL [R1+0x1c], R21 ;  /* 0x00001c1501007387 */ /* 0x0001e80000100800 */
[----:B------:R-:W4:Y:S01]  /*66c20*/  LDL.LU R47, [R1+0x294] ;  /* 0x00029400012f7983 */ /* 0x000f220000300800 */
[----:B------:R-:W-:Y:S02]  /*66c30*/  LOP3.LUT R34, R34, 0xffff, RZ, 0xc0, !PT ;  /* 0x0000ffff22227812 */ /* 0x000fe400078ec0ff */
[----:B---3--:R-:W-:Y:S02]  /*66c40*/  LOP3.LUT R23, R61, 0xffff, RZ, 0xc0, !PT ;  /* 0x0000ffff3d177812 */ /* 0x008fe400078ec0ff */
[----:B0-----:R-:W-:Y:S02]  /*66c50*/  PRMT R21, R34, 0x3340, R0 ;  /* 0x0000334022157816 */ /* 0x001fe40000000000 */
[----:B------:R-:W-:-:S04]  /*66c60*/  PRMT R22, R24, 0x3340, R23 ;  /* 0x0000334018167816 */ /* 0x000fc80000000017 */
[----:B------:R-:W-:Y:S02]  /*66c70*/  PRMT R21, R22, 0x5410, R21 ;  /* 0x0000541016157816 */ /* 0x000fe40000000015 */
[----:B------:R-:W-:-:S03]  /*66c80*/  IADD3 R26, P6, PT, R48, R17, RZ ;  /* 0x00000011301a7210 */ /* 0x000fc60007fde0ff */
[----:B------:R0:W-:Y:S01]  /*66c90*/  STL [R1+0x2f4], R21 ;  /* 0x0002f41501007387 */ /* 0x0001e20000100800 */
[----:B------:R-:W-:Y:S01]  /*66ca0*/  SHF.R.U32.HI R24, RZ, 0x8, R24 ;  /* 0x00000008ff187819 */ /* 0x000fe20000011618 */
[----:B------:R-:W-:Y:S02]  /*66cb0*/  IMAD.X R27, R20, 0x1, R18, P6 ;  /* 0x00000001141b7824 */ /* 0x000fe400030e0612 */
[----:B------:R-:W3:Y:S01]  /*66cc0*/  LDL.LU R40, [R1+0x118] ;  /* 0x0001180001287983 */ /* 0x000ee20000300800 */
[----:B------:R-:W-:-:S03]  /*66cd0*/  SHF.R.U32.HI R22, RZ, 0x8, R23 ;  /* 0x00000008ff167819 */ /* 0x000fc60000011617 */
[----:B------:R-:W3:Y:S01]  /*66ce0*/  LDL.LU R51, [R1+0x24bc] ;  /* 0x0024bc0001337983 */ /* 0x000ee20000300800 */
[----:B0-----:R-:W-:-:S03]  /*66cf0*/  SHF.R.U32.HI R21, RZ, 0x8, R34 ;  /* 0x00000008ff157819 */ /* 0x001fc60000011622 */
[----:B------:R-:W3:Y:S01]  /*66d00*/  LDL.LU R49, [R1+0x36c] ;  /* 0x00036c0001317983 */ /* 0x000ee20000300800 */
[----:B------:R-:W-:-:S04]  /*66d10*/  LOP3.LUT R21, R21, 0xffff, RZ, 0xc0, !PT ;  /* 0x0000ffff15157812 */ /* 0x000fc800078ec0ff */
[----:B------:R-:W-:Y:S01]  /*66d20*/  PRMT R21, R21, 0x3340, R0 ;  /* 0x0000334015157816 */ /* 0x000fe20000000000 */
[----:B------:R-:W-:Y:S01]  /*66d30*/  STL.64 [R1+0x750], R26 ;  /* 0x0007501a01007387 */ /* 0x000fe20000100a00 */
[----:B------:R-:W-:-:S03]  /*66d40*/  LOP3.LUT R23, R24, 0xffff, RZ, 0xc0, !PT ;  /* 0x0000ffff18177812 */ /* 0x000fc600078ec0ff */
[----:B------:R0:W-:Y:S01]  /*66d50*/  STL [R1+0x28], R21 ;  /* 0x0000281501007387 */ /* 0x0001e20000100800 */
[----:B------:R-:W-:Y:S02]  /*66d60*/  LOP3.LUT R22, R22, 0xffff, RZ, 0xc0, !PT ;  /* 0x0000ffff16167812 */ /* 0x000fe400078ec0ff */
[----:B------:R-:W-:Y:S02]  /*66d70*/  LOP3.LUT R25, R37, 0xffff, RZ, 0xc0, !PT ;  /* 0x0000ffff25197812 */ /* 0x000fe400078ec0ff */
[----:B------:R-:W-:Y:S02]  /*66d80*/  PRMT R61, R23, 0x3340, R22 ;  /* 0x00003340173d7816 */ /* 0x000fe40000000016 */
[----:B------:R-:W-:-:S04]  /*66d90*/  LOP3.LUT R23, R36, 0xffff, RZ, 0xc0, !PT ;  /* 0x0000ffff24177812 */ /* 0x000fc800078ec0ff */
[----:B------:R-:W-:Y:S02]  /*66da0*/  PRMT R22, R25, 0x3340, R23 ;  /* 0x0000334019167816 */ /* 0x000fe40000000017 */
[----:B--2---:R-:W-:Y:S02]  /*66db0*/  LOP3.LUT R24, R58, 0xffff, RZ, 0xc0, !PT ;  /* 0x0000ffff3a187812 */ /* 0x004fe400078ec0ff */
[----:B------:R-:W2:Y:S02]  /*66dc0*/  LDL.LU R58, [R1+0x2d80] ;  /* 0x002d8000013a7983 */ /* 0x000ea40000300800 */
[----:B0-----:R-:W-:-:S04]  /*66dd0*/  PRMT R21, R24, 0x3340, R0 ;  /* 0x0000334018157816 */ /* 0x001fc80000000000 */
[----:B------:R-:W-:Y:S02]  /*66de0*/  PRMT R21, R22, 0x5410, R21 ;  /* 0x0000541016157816 */ /* 0x000fe40000000015 */
[----:B------:R-:W-:Y:S02]  /*66df0*/  SHF.R.U32.HI R25, RZ, 0x8, R25 ;  /* 0x00000008ff197819 */ /* 0x000fe40000011619 */
[----:B------:R-:W-:Y:S01]  /*66e00*/  SHF.R.U32.HI R22, RZ, 0x8, R23 ;  /* 0x00000008ff167819 */ /* 0x000fe20000011617 */
[----:B------:R0:W-:Y:S01]  /*66e10*/  STL [R1+0x2e8], R21 ;  /* 0x0002e81501007387 */ /* 0x0001e20000100800 */
[----:B------:R-:W-:Y:S02]  /*66e20*/  IADD3 R26, P6, PT, R48, R15, RZ ;  /* 0x0000000f301a7210 */ /* 0x000fe40007fde0ff */
[----:B------:R-:W-:Y:S02]  /*66e30*/  LOP3.LUT R23, R25, 0xffff, RZ, 0xc0, !PT ;  /* 0x0000ffff19177812 */ /* 0x000fe400078ec0ff */
[----:B------:R-:W-:-:S02]  /*66e40*/  LOP3.LUT R22, R22, 0xffff, RZ, 0xc0, !PT ;  /* 0x0000ffff16167812 */ /* 0x000fc400078ec0ff */
[----:B0-----:R-:W-:Y:S01]  /*66e50*/  SHF.R.U32.HI R21, RZ, 0x8, R24 ;  /* 0x00000008ff157819 */ /* 0x001fe20000011618 */
[----:B------:R-:W-:Y:S01]  /*66e60*/  IMAD.X R27, R20, 0x1, R13, P6 ;  /* 0x00000001141b7824 */ /* 0x000fe200030e060d */
[----:B------:R-:W-:Y:S02]  /*66e70*/  PRMT R22, R23, 0x3340, R22 ;  /* 0x0000334017167816 */ /* 0x000fe40000000016 */
[----:B------:R-:W-:Y:S02]  /*66e80*/  LOP3.LUT R21, R21, 0xffff, RZ, 0xc0, !PT ;  /* 0x0000ffff15157812 */ /* 0x000fe400078ec0ff */
[----:B------:R4:W-:Y:S02]  /*66e90*/  STL.64 [R1+0x740], R26 ;  /* 0x0007401a01007387 */ /* 0x0009e40000100a00 */
[----:B------:R-:W-:Y:S02]  /*66ea0*/  PRMT R21, R21, 0x3340, R0 ;  /* 0x0000334015157816 */ /* 0x000fe40000000000 */
[----:B------:R-:W-:Y:S04]  /*66eb0*/  STL [R1+0x1f0], R22 ;  /* 0x0001f01601007387 */ /* 0x000fe80000100800 */
[----:B------:R-:W2:Y:S04]  /*66ec0*/  LDL.LU R37, [R1+0x24b0] ;  /* 0x0024b00001257983 */ /* 0x000ea80000300800 */
[----:B------:R0:W-:Y:S01]  /*66ed0*/  STL [R1+0x34], R21 ;  /* 0x0000341501007387 */ /* 0x0001e20000100800 */
[----:B----4-:R-:W-:-:S03]  /*66ee0*/  LOP3.LUT R26, R47, 0xffff, RZ, 0xc0, !PT ;  /* 0x0000ffff2f1a7812 */ /* 0x010fc600078ec0ff */
[----:B------:R-:W4:Y:S04]  /*66ef0*/  LDL.LU R36, [R1+0x340] ;  /* 0x0003400001247983 */ /* 0x000f280000300800 */
[----:B------:R-:W4:Y:S01]  /*66f00*/  LDL.LU R47, [R1+0x390] ;  /* 0x00039000012f7983 */ /* 0x000f220000300800 */
[----:B------:R-:W-:Y:S02]  /*66f10*/  LOP3.LUT R46, R35, 0xffff, RZ, 0xc0, !PT ;  /* 0x0000ffff232e7812 */ /* 0x000fe400078ec0ff */
[----:B---3--:R-:W-:Y:S02]  /*66f20*/  LOP3.LUT R24, R40, 0xffff, RZ, 0xc0, !PT ;  /* 0x0000ffff28187812 */ /* 0x008fe400078ec0ff */
[----:B0-----:R-:W-:Y:S02]  /*66f30*/  PRMT R21, R46, 0x3340, R0 ;  /* 0x000033402e157816 */ /* 0x001fe40000000000 */
[----:B------:R-:W-:-:S02]  /*66f40*/  PRMT R22, R26, 0x3340, R24 ;  /* 0x000033401a167816 */ /* 0x000fc40000000018 */
[----:B------:R-:W-:Y:S02]  /*66f50*/  LOP3.LUT R25, R51, 0xffff, RZ, 0xc0, !PT ;  /* 0x0000ffff33197812 */ /* 0x000fe400078ec0ff */
[----:B------:R-:W-:Y:S02]  /*66f60*/  LOP3.LUT R27, R49, 0xffff, RZ, 0xc0, !PT ;  /* 0x0000ffff311b7812 */ /* 0x000fe400078ec0ff */
[----:B------:R-:W-:-:S05]  /*66f70*/  IADD3 R28, P6, PT, R48, R14, RZ ;  /* 0x0000000e301c7210 */ /* 0x000fca0007fde0ff */
[----:B------:R-:W-:Y:S01]  /*66f80*/  IMAD.X R29, R20, 0x1, R7, P6 ;  /* 0x00000001141d7824 */ /* 0x000fe200030e0607 */
[----:B--2---:R-:W-:Y:S02]  /*66f90*/  LOP3.LUT R23, R58, 0xffff, RZ, 0xc0, !PT ;  /* 0x0000ffff3a177812 */ /* 0x004fe400078ec0ff */
[----:B------:R-:W-:Y:S02]  /*66fa0*/  PRMT R58, R22, 0x5410, R21 ;  /* 0x00005410163a7816 */ /* 0x000fe40000000015 */
[----:B------:R-:W-:Y:S02]  /*66fb0*/  PRMT R21, R27, 0x3340, R0 ;  /* 0x000033401b157816 */ /* 0x000fe40000000000 */
[----:B------:R-:W-:-:S04]  /*66fc0*/  PRMT R22, R25, 0x3340, R23 ;  /* 0x0000334019167816 */ /* 0x000fc80000000017 */
[----:B------:R-:W-:Y:S01]  /*66fd0*/  PRMT R21, R22, 0x5410, R21 ;  /* 0x0000541016157816 */ /* 0x000fe20000000015 */
[----:B------:R-:W-:Y:S04]  /*66fe0*/  STL [R1+0x2c68], R58 ;  /* 0x002c683a01007387 */ /* 0x000fe80000100800 */
[----:B------:R0:W-:Y:S04]  /*66ff0*/  STL [R1+0x2b4], R21 ;  /* 0x0002b41501007387 */ /* 0x0001e80000100800 */
[----:B------:R-:W2:Y:S04]  /*67000*/  LDL.LU R40, [R1+0x24b4] ;  /* 0x0024b40001287983 */ /* 0x000ea80000300800 */
[----:B------:R-:W3:Y:S04]  /*67010*/  LDL.LU R51, [R1+0x344] ;  /* 0x0003440001337983 */ /* 0x000ee80000300800 */
[----:B------:R-:W-:Y:S04]  /*67020*/  STL.64 [R1+0x6f8], R28 ;  /* 0x0006f81c01007387 */ /* 0x000fe80000100a00 */
[----:B------:R-:W2:Y:S01]  /*67030*/  LDL.LU R49, [R1+0x394] ;  /* 0x0003940001317983 */ /* 0x000ea20000300800 */
[----:B------:R-:W-:-:S02]  /*67040*/  SHF.R.U32.HI R26, RZ, 0x8, R26 ;  /* 0x00000008ff1a7819 */ /* 0x000fc4000001161a */
[----:B0-----:R-:W-:Y:S02]  /*67050*/  SHF.R.U32.HI R21, RZ, 0x8, R24 ;  /* 0x00000008ff157819 */ /* 0x001fe40000011618 */
        /* <DEDUP_REMOVED lines=8> */
[----:B----4-:R-:W-:Y:S01]  /*670e0*/  LOP3.LUT R24, R36, 0xffff, RZ, 0xc0, !PT ;  /* 0x0000ffff24187812 */ /* 0x010fe200078ec0ff */
[----:B------:R0:W-:Y:S04]  /*670f0*/  STL [R1+0x228], R23 ;  /* 0x0002281701007387 */ /* 0x0001e80000100800 */
[----:B------:R1:W-:Y:S04]  /*67100*/  STL [R1+0x1e8], R21 ;  /* 0x0001e81501007387 */ /* 0x0003e80000100800 */
[----:B------:R-:W4:Y:S01]  /*67110*/  LDL.LU R36, [R1+0x2c8] ;  /* 0x0002c80001247983 */ /* 0x000f220000300800 */
[----:B0-----:R-:W-:-:S03]  /*67120*/  LOP3.LUT R23, R47, 0xffff, RZ, 0xc0, !PT ;  /* 0x0000ffff2f177812 */ /* 0x001fc600078ec0ff */
[----:B------:R-:W4:Y:S01]  /*67130*/  LDL.LU R47, [R1+0x1e0] ;  /* 0x0001e000012f7983 */ /* 0x000f220000300800 */
[----:B------:R-:W-:Y:S02]  /*67140*/  LOP3.LUT R25, R37, 0xffff, RZ, 0xc0, !PT ;  /* 0x0000ffff25197812 */ /* 0x000fe400078ec0ff */
[----:B-1----:R-:W-:Y:S02]  /*67150*/  PRMT R21, R24, 0x3340, R0 ;  /* 0x0000334018157816 */ /* 0x002fe40000000000 */
[----:B------:R-:W-:-:S04]  /*67160*/  PRMT R22, R25, 0x3340, R23 ;  /* 0x0000334019167816 */ /* 0x000fc80000000017 */
        /* <DEDUP_REMOVED lines=8> */
[----:B------:R-:W-:-:S03]  /*671f0*/  IMAD.X R29, R20, 0x1, R8, P6 ;  /* 0x00000001141d7824 */ /* 0x000fc600030e0608 */
[----:B------:R-:W-:Y:S02]  /*67200*/  LOP3.LUT R21, R21, 0xffff, RZ, 0xc0, !PT ;  /* 0x0000ffff15157812 */ /* 0x000fe400078ec0ff */
[----:B------:R-:W-:Y:S02]  /*67210*/  PRMT R22, R23, 0x3340, R22 ;  /* 0x0000334017167816 */ /* 0x000fe40000000016 */
[----:B------:R-:W-:Y:S01]  /*67220*/  PRMT R21, R21, 0x3340, R0 ;  /* 0x0000334015157816 */ /* 0x000fe20000000000 */
[----:B------:R-:W-:Y:S04]  /*67230*/  STL.64 [R1+0x738], R28 ;  /* 0x0007381c01007387 */ /* 0x000fe80000100a00 */
[----:B------:R-:W-:Y:S04]  /*67240*/  STL [R1+0x1c4], R22 ;  /* 0x0001c41601007387 */ /* 0x000fe80000100800 */
[----:B------:R0:W-:Y:S01]  /*67250*/  STL [R1+0x48], R21 ;  /* 0x0000481501007387 */ /* 0x0001e20000100800 */
[----:B---3--:R-:W-:-:S03]  /*67260*/  LOP3.LUT R45, R51, 0xffff, RZ, 0xc0, !PT ;  /* 0x0000ffff332d7812 */ /* 0x008fc600078ec0ff */
[----:B------:R-:W3:Y:S01]  /*67270*/  LDL.LU R51, [R1+0x2cc] ;  /* 0x0002cc0001337983 */ /* 0x000ee20000300800 */
[----:B--2---:R-:W-:-:S03]  /*67280*/  LOP3.LUT R23, R49, 0xffff, RZ, 0xc0, !PT ;  /* 0x0000ffff31177812 */ /* 0x004fc600078ec0ff */
[----:B------:R-:W2:Y:S01]  /*67290*/  LDL.LU R49, [R1+0x1e4] ;  /* 0x0001e40001317983 */ /* 0x000ea20000300800 */
[----:B------:R-:W-:Y:S02]  /*672a0*/  LOP3.LUT R24, R40, 0xffff, RZ, 0xc0, !PT ;  /* 0x0000ffff28187812 */ /* 0x000fe400078ec0ff */
[----:B0-----:R-:W-:Y:S02]  /*672b0*/  PRMT R21, R45, 0x3340, R0 ;  /* 0x000033402d157816 */ /* 0x001fe40000000000 */
[----:B------:R-:W-:-:S04]  /*672c0*/  PRMT R22, R24, 0x3340, R23 ;  /* 0x0000334018167816 */ /* 0x000fc80000000017 */
[----:B------:R-:W-:Y:S02]  /*672d0*/  PRMT R21, R22, 0x5410, R21 ;  /* 0x0000541016157816 */ /* 0x000fe40000000015 */
[----:B------:R-:W-:-:S03]  /*672e0*/  IADD3 R28, P6, PT, R48, R11, RZ ;  /* 0x0000000b301c7210 */ /* 0x000fc60007fde0ff */
[----:B------:R0:W-:Y:S01]  /*672f0*/  STL [R1+0x330], R21 ;  /* 0x0003301501007387 */ /* 0x0001e20000100800 */
[----:B------:R-:W-:Y:S02]  /*67300*/  SHF.R.U32.HI R24, RZ, 0x8, R24 ;  /* 0x00000008ff187819 */ /* 0x000fe40000011618 */
[----:B------:R-:W-:Y:S02]  /*67310*/  SHF.R.U32.HI R22, RZ, 0x8, R23 ;  /* 0x00000008ff167819 */ /* 0x000fe40000011617 */
[----:B0-----:R-:W-:Y:S01]  /*67320*/  SHF.R.U32.HI R21, RZ, 0x8, R27 ;  /* 0x00000008ff157819 */ /* 0x001fe2000001161b */
[----:B------:R-:W-:-:S03]  /*67330*/  IMAD.X R29, R20, 0x1, R10, P6 ;  /* 0x00000001141d7824 */ /* 0x000fc600030e060a */
[----:B------:R-:W-:Y:S02]  /*67340*/  LOP3.LUT R21, R21, 0xffff, RZ, 0xc0, !PT ;  /* 0x0000ffff15157812 */ /* 0x000fe400078ec0ff */
[----:B------:R-:W-:Y:S02]  /*67350*/  LOP3.LUT R23, R24, 0xffff, RZ, 0xc0, !PT ;  /* 0x0000ffff18177812 */ /* 0x000fe400078ec0ff */
[----:B------:R-:W-:Y:S02]  /*67360*/  LOP3.LUT R22, R22, 0xffff, RZ, 0xc0, !PT ;  /* 0x0000ffff16167812 */ /* 0x000fe400078ec0ff */
[----:B------:R-:W-:Y:S01]  /*67370*/  PRMT R25, R21, 0x3340, R0 ;  /* 0x0000334015197816 */ /* 0x000fe20000000000 */
[----:B------:R-:W-:Y:S01]  /*67380*/  STL.64 [R1+0x710], R28 ;  /* 0x0007101c01007387 */ /* 0x000fe20000100a00 */
[----:B------:R-:W-:Y:S02]  /*67390*/  PRMT R21, R23, 0x3340, R22 ;  /* 0x0000334017157816 */ /* 0x000fe40000000016 */
[----:B----4-:R-:W-:Y:S01]  /*673a0*/  LOP3.LUT R24, R36, 0xffff, RZ, 0xc0, !PT ;  /* 0x0000ffff24187812 */ /* 0x010fe200078ec0ff */
[----:B------:R0:W-:Y:S01]  /*673b0*/  STL [R1+0x40], R25 ;  /* 0x0000401901007387 */ /* 0x0001e20000100800 */
[----:B------:R-:W-:-:S02]  /*673c0*/  LOP3.LUT R23, R47, 0xffff, RZ, 0xc0, !PT ;  /* 0x0000ffff2f177812 */ /* 0x000fc400078ec0ff */
[----:B------:R-:W-:Y:S01]  /*673d0*/  IADD3 R26, P6, PT, R48, R12, RZ ;  /* 0x0000000c301a7210 */ /* 0x000fe20007fde0ff */
[----:B------:R1:W-:Y:S01]  /*673e0*/  STL [R1+0x214], R21 ;  /* 0x0002141501007387 */ /* 0x0003e20000100800 */
[----:B------:R-:W-:Y:S02]  /*673f0*/  PRMT R22, R24, 0x3340, R23 ;  /* 0x0000334018167816 */ /* 0x000fe40000000017 */
[----:B0-----:R-:W-:Y:S01]  /*67400*/  LOP3.LUT R25, R3, 0xffff, RZ, 0xc0, !PT ;  /* 0x0000ffff03197812 */ /* 0x001fe200078ec0ff */
[----:B------:R-:W-:Y:S01]  /*67410*/  IMAD.X R27, R20, 0x1, R5, P6 ;  /* 0x00000001141b7824 */ /* 0x000fe200030e0605 */
[----:B------:R-:W4:Y:S02]  /*67420*/  LDL.LU R3, [R1+0x2d7c] ;  /* 0x002d7c0001037983 */ /* 0x000f240000300800 */
[----:B-1----:R-:W-:Y:S02]  /*67430*/  PRMT R21, R25, 0x3340, R0 ;  /* 0x0000334019157816 */ /* 0x002fe40000000000 */
[----:B------:R-:W4:Y:S02]  /*67440*/  LDL.LU R47, [R1+0x298] ;  /* 0x00029800012f7983 */ /* 0x000f240000300800 */
[----:B------:R-:W-:-:S02]  /*67450*/  PRMT R21, R22, 0x5410, R21 ;  /* 0x0000541016157816 */ /* 0x000fc40000000015 */
[----:B------:R-:W4:Y:S04]  /*67460*/  LDL.LU R36, [R1+0x14] ;  /* 0x0000140001247983 */ /* 0x000f280000300800 */
[----:B------:R0:W-:Y:S04]  /*67470*/  STL [R1+0x230], R21 ;  /* 0x0002301501007387 */ /* 0x0001e80000100800 */
        /* <DEDUP_REMOVED lines=8> */
[----:B------:R-:W-:Y:S01]  /*67500*/  STL.64 [R1+0x6e0], R26 ;  /* 0x0006e01a01007387 */ /* 0x000fe20000100a00 */
[----:B------:R-:W-:-:S03]  /*67510*/  LOP3.LUT R23, R57, 0xffff, RZ, 0xc0, !PT ;  /* 0x0000ffff39177812 */ /* 0x000fc600078ec0ff */
[----:B------:R0:W-:Y:S04]  /*67520*/  STL [R1+0x1c0], R20 ;  /* 0x0001c01401007387 */ /* 0x0001e80000100800 */
[----:B------:R-:W4:Y:S04]  /*67530*/  LDL.LU R57, [R1+0x2d78] ;  /* 0x002d780001397983 */ /* 0x000f280000300800 */
[----:B------:R-:W4:Y:S01]  /*67540*/  LDL.LU R48, [R1+0x24c4] ;  /* 0x0024c40001307983 */ /* 0x000f220000300800 */
[----:B---3--:R-:W-:-:S03]  /*67550*/  LOP3.LUT R24, R51, 0xffff, RZ, 0xc0, !PT ;  /* 0x0000ffff33187812 */ /* 0x008fc600078ec0ff */
[----:B------:R-:W3:Y:S01]  /*67560*/  LDL.LU R51, [R1+0x37c] ;  /* 0x00037c0001337983 */ /* 0x000ee20000300800 */
[----:B--2---:R-:W-:-:S03]  /*67570*/  LOP3.LUT R22, R49, 0xffff, RZ, 0xc0, !PT ;  /* 0x0000ffff31167812 */ /* 0x004fc600078ec0ff */
[----:B------:R-:W2:Y:S01]  /*67580*/  LDL.LU R49, [R1+0xfe8] ;  /* 0x000fe80001317983 */ /* 0x000ea20000300800 */
[----:B0-----:R-:W-:Y:S02]  /*67590*/  PRMT R20, R23, 0x3340, R0 ;  /* 0x0000334017147816 */ /* 0x001fe40000000000 */
[----:B------:R-:W-:-:S04]  /*675a0*/  PRMT R21, R24, 0x3340, R22 ;  /* 0x0000334018157816 */ /* 0x000fc80000000016 */
[----:B------:R-:W-:Y:S02]  /*675b0*/  PRMT R20, R21, 0x5410, R20 ;  /* 0x0000541015147816 */ /* 0x000fe40000000014 */
[----:B------:R-:W-:-:S03]  /*675c0*/  SHF.R.U32.HI R21, RZ, 0x8, R24 ;  /* 0x00000008ff157819 */ /* 0x000fc60000011618 */
[----:B------:R0:W-:Y:S01]  /*675d0*/  STL [R1+0x234], R20 ;  /* 0x0002341401007387 */ /* 0x0001e20000100800 */
[----:B------:R-:W-:Y:S02]  /*675e0*/  LOP3.LUT R21, R21, 0xffff, RZ, 0xc0, !PT ;  /* 0x0000ffff15157812 */ /* 0x000fe400078ec0ff */
[----:B0-----:R-:W-:Y:S02]  /*675f0*/  SHF.R.U32.HI R20, RZ, 0x8, R22 ;  /* 0x00000008ff147819 */ /* 0x001fe40000011616 */
[----:B------:R-:W-:Y:S02]  /*67600*/  SHF.R.U32.HI R22, RZ, 0x8, R23 ;  /* 0x00000008ff167819 */ /* 0x000fe40000011617 */
[----:B------:R-:W-:Y:S02]  /*67610*/  LOP3.LUT R20, R20, 0xffff, RZ, 0xc0, !PT ;  /* 0x0000ffff14147812 */ /* 0x000fe400078ec0ff */
[----:B------:R-:W-:Y:S02]  /*67620*/  LOP3.LUT R22, R22, 0xffff, RZ, 0xc0, !PT ;  /* 0x0000ffff16167812 */ /* 0x000fe400078ec0ff */
[----:B------:R-:W-:-:S02]  /*67630*/  PRMT R21, R21, 0x3340, R20 ;  /* 0x0000334015157816 */ /* 0x000fc40000000014 */
[--C-:B------:R-:W-:Y:S02]  /*67640*/  PRMT R20, R22, 0x3340, R0.reuse ;  /* 0x0000334016147816 */ /* 0x100fe40000000000 */
[----:B------:R-:W-:Y:S01]  /*67650*/  LOP3.LUT R41, R41, 0xffff, RZ, 0xc0, !PT ;  /* 0x0000ffff29297812 */ /* 0x000fe200078ec0ff */
[----:B------:R-:W-:Y:S04]  /*67660*/  STL [R1+0x164], R21 ;  /* 0x0001641501007387 */ /* 0x000fe80000100800 */
[----:B------:R0:W-:Y:S02]  /*67670*/  STL [R1+0x60], R20 ;  /* 0x0000601401007387 */ /* 0x0001e40000100800 */
[----:B0-----:R-:W-:Y:S02]  /*67680*/  PRMT R20, R41, 0x3340, R0 ;  /* 0x0000334029147816 */ /* 0x001fe40000000000 */
[----:B----4-:R-:W-:-:S02]  /*67690*/  LOP3.LUT R23, R47, 0xffff, RZ, 0xc0, !PT ;  /* 0x0000ffff2f177812 */ /* 0x010fc400078ec0ff */
[----:B------:R-:W-:Y:S02]  /*676a0*/  IADD3 R26, P6, PT, R36, R16, RZ ;  /* 0x00000010241a7210 */ /* 0x000fe40007fde0ff */
[----:B------:R-:W-:Y:S02]  /*676b0*/  LOP3.LUT R22, R57, 0xffff, RZ, 0xc0, !PT ;  /* 0x0000ffff39167812 */ /* 0x000fe400078ec0ff */
[----:B------:R-:W4:Y:S02]  /*676c0*/  LDL.LU R57, [R1+0x2d74] ;  /* 0x002d740001397983 */ /* 0x000f240000300800 */
[----:B------:R-:W-:-:S04]  /*676d0*/  PRMT R21, R23, 0x3340, R22 ;  /* 0x0000334017157816 */ /* 0x000fc80000000016 */
[----:B------:R-:W-:Y:S02]  /*676e0*/  PRMT R21, R21, 0x5410, R20 ;  /* 0x0000541015157816 */ /* 0x000fe40000000014 */
[----:B------:R-:W-:-:S03]  /*676f0*/  SHF.R.S32.HI R20, RZ, 0x1f, R36 ;  /* 0x0000001fff147819 */ /* 0x000fc60000011424 */
        /* <DEDUP_REMOVED lines=9> */
[----:B------:R0:W-:Y:S01]  /*67790*/  STL.64 [R1+0x6c8], R26 ;  /* 0x0006c81a01007387 */ /* 0x0001e20000100a00 */
[----:B------:R-:W-:Y:S02]  /*677a0*/  PRMT R21, R23, 0x3340, R22 ;  /* 0x0000334017157816 */ /* 0x000fe40000000016 */
[----:B------:R-:W-:Y:S01]  /*677b0*/  LOP3.LUT R24, R48, 0xffff, RZ, 0xc0, !PT ;  /* 0x0000ffff30187812 */ /* 0x000fe200078ec0ff */
[----:B------:R3:W-:Y:S04]  /*677c0*/  STL [R1+0x4c], R25 ;  /* 0x00004c1901007387 */ /* 0x0007e80000100800 */
[----:B------:R1:W-:Y:S01]  /*677d0*/  STL [R1+0x160], R21 ;  /* 0x0001601501007387 */ /* 0x0003e20000100800 */
[----:B0-----:R-:W-:-:S05]  /*677e0*/  IADD3 R26, P6, PT, R36, R17, RZ ;  /* 0x00000011241a7210 */ /* 0x001fca0007fde0ff */
[----:B------:R-:W-:Y:S01]  /*677f0*/  IMAD.X R27, R20, 0x1, R18, P6 ;  /* 0x00000001141b7824 */ /* 0x000fe200030e0612 */
[----:B---3--:R-:W-:-:S04]  /*67800*/  LOP3.LUT R25, R51, 0xffff, RZ, 0xc0, !PT ;  /* 0x0000ffff33197812 */ /* 0x008fc800078ec0ff */
[----:B-1----:R-:W-:Y:S02]  /*67810*/  PRMT R21, R25, 0x3340, R0 ;  /* 0x0000334019157816 */ /* 0x002fe40000000000 */
[----:B--2---:R-:W-:-:S04]  /*67820*/  LOP3.LUT R23, R49, 0xffff, RZ, 0xc0, !PT ;  /* 0x0000ffff31177812 */ /* 0x004fc800078ec0ff */
[----:B------:R-:W-:-:S04]  /*67830*/  PRMT R22, R24, 0x3340, R23 ;  /* 0x0000334018167816 */ /* 0x000fc80000000017 */
[----:B------:R-:W-:-:S05]  /*67840*/  PRMT R21, R22, 0x5410, R21 ;  /* 0x0000541016157816 */ /* 0x000fca0000000015 */
[----:B------:R0:W-:Y:S04]  /*67850*/  STL [R1+0x2a0], R21 ;  /* 0x0002a01501007387 */ /* 0x0001e80000100800 */
[----:B------:R-:W2:Y:S04]  /*67860*/  LDL.LU R37, [R1+0x24c8] ;  /* 0x0024c80001257983 */ /* 0x000ea80000300800 */
[----:B------:R-:W3:Y:S04]  /*67870*/  LDL.LU R40, [R1+0x384] ;  /* 0x0003840001287983 */ /* 0x000ee80000300800 */
[----:B------:R1:W-:Y:S04]  /*67880*/  STL.64 [R1+0x698], R26 ;  /* 0x0006981a01007387 */ /* 0x0003e80000100a00 */
[----:B------:R-:W3:Y:S04]  /*67890*/  LDL.LU R47, [R1+0xfd8] ;  /* 0x000fd800012f7983 */ /* 0x000ee80000300800 */
[----:B------:R-:W3:Y:S04]  /*678a0*/  LDL.LU R48, [R1+0x24c0] ;  /* 0x0024c00001307983 */ /* 0x000ee80000300800 */
[----:B------:R-:W3:Y:S04]  /*678b0*/  LDL.LU R51, [R1+0x35c] ;  /* 0x00035c0001337983 */ /* 0x000ee80000300800 */
[----:B------:R-:W3:Y:S01]  /*678c0*/  LDL.LU R49, [R1+0xf28] ;  /* 0x000f280001317983 */ /* 0x000ee20000300800 */
[----:B0-----:R-:W-:-:S02]  /*678d0*/  SHF.R.U32.HI R21, RZ, 0x8, R41 ;  /* 0x00000008ff157819 */ /* 0x001fc40000011629 */
[----:B------:R-:W-:Y:S02]  /*678e0*/  SHF.R.U32.HI R24, RZ, 0x8, R24 ;  /* 0x00000008ff187819 */ /* 0x000fe40000011618 */
[----:B------:R-:W-:Y:S02]  /*678f0*/  SHF.R.U32.HI R22, RZ, 0x8, R23 ;  /* 0x00000008ff167819 */ /* 0x000fe40000011617 */
[----:B------:R-:W-:Y:S02]  /*67900*/  LOP3.LUT R21, R21, 0xffff, RZ, 0xc0, !PT ;  /* 0x0000ffff15157812 */ /* 0x000fe400078ec0ff */
[----:B------:R-:W-:Y:S02]  /*67910*/  LOP3.LUT R23, R24, 0xffff, RZ, 0xc0, !PT ;  /* 0x0000ffff18177812 */ /* 0x000fe400078ec0ff */
[----:B------:R-:W-:Y:S02]  /*67920*/  LOP3.LUT R22, R22, 0xffff, RZ, 0xc0, !PT ;  /* 0x0000ffff16167812 */ /* 0x000fe400078ec0ff */
[----:B-1----:R-:W-:-:S02]  /*67930*/  PRMT R26, R21, 0x3340, R0 ;  /* 0x00003340151a7816 */ /* 0x002fc40000000000 */
[----:B------:R-:W-:Y:S02]  /*67940*/  PRMT R21, R23, 0x3340, R22 ;  /* 0x0000334017157816 */ /* 0x000fe40000000016 */
[----:B------:R-:W-:Y:S02]  /*67950*/  LOP3.LUT R43, R43, 0xffff, RZ, 0xc0, !PT ;  /* 0x0000ffff2b2b7812 */ /* 0x000fe400078ec0ff */
[----:B------:R-:W-:Y:S01]  /*67960*/  LOP3.LUT R23, R3, 0xffff, RZ, 0xc0, !PT ;  /* 0x0000ffff03177812 */ /* 0x000fe200078ec0ff */
[----:B------:R0:W-:Y:S04]  /*67970*/  STL [R1+0x6c], R26 ;  /* 0x00006c1a01007387 */ /* 0x0001e80000100800 */
[----:B------:R1:W-:Y:S01]  /*67980*/  STL [R1+0x15c], R21 ;  /* 0x00015c1501007387 */ /* 0x0003e20000100800 */
[----:B0-----:R-:W-:-:S02]  /*67990*/  IADD3 R26, P6, PT, R36, R15, RZ ;  /* 0x0000000f241a7210 */ /* 0x001fc40007fde0ff */
[----:B-1----:R-:W-:-:S03]  /*679a0*/  PRMT R21, R43, 0x3340, R0 ;  /* 0x000033402b157816 */ /* 0x002fc60000000000 */
[----:B------:R-:W-:Y:S01]  /*679b0*/  IMAD.X R27, R20, 0x1, R13, P6 ;  /* 0x00000001141b7824 */ /* 0x000fe200030e060d */
[----:B----4-:R-:W-:-:S04]  /*679c0*/  LOP3.LUT R24, R57, 0xffff, RZ, 0xc0, !PT ;  /* 0x0000ffff39187812 */ /* 0x010fc800078ec0ff */
[----:B------:R-:W-:Y:S02]  /*679d0*/  PRMT R22, R24, 0x3340, R23 ;  /* 0x0000334018167816 */ /* 0x000fe40000000017 */
[----:B------:R-:W-:Y:S02]  /*679e0*/  SHF.R.U32.HI R24, RZ, 0x8, R24 ;  /* 0x00000008ff187819 */ /* 0x000fe40000011618 */
[----:B------:R-:W-:Y:S02]  /*679f0*/  PRMT R3, R22, 0x5410, R21 ;  /* 0x0000541016037816 */ /* 0x000fe40000000015 */
[----:B------:R-:W-:Y:S02]  /*67a00*/  SHF.R.U32.HI R21, RZ, 0x8, R25 ;  /* 0x00000008ff157819 */ /* 0x000fe40000011619 */
[----:B------:R-:W-:Y:S01]  /*67a10*/  SHF.R.U32.HI R22, RZ, 0x8, R23 ;  /* 0x00000008ff167819 */ /* 0x000fe20000011617 */
[----:B------:R0:W-:Y:S01]  /*67a20*/  STL [R1+0x2c6c], R3 ;  /* 0x002c6c0301007387 */ /* 0x0001e20000100800 */
[----:B------:R-:W-:-:S02]  /*67a30*/  LOP3.LUT R21, R21, 0xffff, RZ, 0xc0, !PT ;  /* 0x0000ffff15157812 */ /* 0x000fc400078ec0ff */
[----:B------:R-:W-:Y:S01]  /*67a40*/  LOP3.LUT R23, R24, 0xffff, RZ, 0xc0, !PT ;  /* 0x0000ffff18177812 */ /* 0x000fe200078ec0ff */
[----:B------:R2:W-:Y:S01]  /*67a50*/  STL.64 [R1+0x690], R26 ;  /* 0x0006901a01007387 */ /* 0x0005e20000100a00 */
[----:B------:R-:W-:-:S04]  /*67a60*/  LOP3.LUT R22, R22, 0xffff, RZ, 0xc0, !PT ;  /* 0x0000ffff16167812 */ /* 0x000fc800078ec0ff */
[----:B------:R-:W-:Y:S02]  /*67a70*/  PRMT R57, R23, 0x3340, R22 ;  /* 0x0000334017397816 */ /* 0x000fe40000000016 */
[----:B0-----:R-:W-:-:S05]  /*67a80*/  PRMT R3, R21, 0x3340, R0 ;  /* 0x0000334015037816 */ /* 0x001fca0000000000 */
[----:B------:R0:W-:Y:S04]  /*67a90*/  STL [R1+0x70], R3 ;  /* 0x0000700301007387 */ /* 0x0001e80000100800 */
[----:B------:R-:W-:Y:S01]  /*67aa0*/  STL [R1+0x2c98], R57 ;  /* 0x002c983901007387 */ /* 0x000fe20000100800 */
[----:B------:R-:W-:-:S05]  /*67ab0*/  IADD3 R30, P6, PT, R36, R14, RZ ;  /* 0x0000000e241e7210 */ /* 0x000fca0007fde0ff */
[----:B------:R-:W-:Y:S01]  /*67ac0*/  IMAD.X R31, R20, 0x1, R7, P6 ;  /* 0x00000001141f7824 */ /* 0x000fe200030e0607 */
[----:B--2---:R-:W-:Y:S02]  /*67ad0*/  LOP3.LUT R26, R37, 0xffff, RZ, 0xc0, !PT ;  /* 0x0000ffff251a7812 */ /* 0x004fe400078ec0ff */
[----:B------:R-:W2:Y:S01]  /*67ae0*/  LDL.LU R37, [R1+0x2d8] ;  /* 0x0002d80001257983 */ /* 0x000ea20000300800 */
[----:B---3--:R-:W-:-:S04]  /*67af0*/  LOP3.LUT R28, R40, 0xffff, RZ, 0xc0, !PT ;  /* 0x0000ffff281c7812 */ /* 0x008fc800078ec0ff */
[----:B------:R-:W-:Y:S02]  /*67b00*/  PRMT R21, R28, 0x3340, R0 ;  /* 0x000033401c157816 */ /* 0x000fe40000000000 */
[----:B------:R-:W-:-:S04]  /*67b10*/  LOP3.LUT R24, R47, 0xffff, RZ, 0xc0, !PT ;  /* 0x0000ffff2f187812 */ /* 0x000fc800078ec0ff */
[----:B------:R-:W-:Y:S02]  /*67b20*/  PRMT R22, R26, 0x3340, R24 ;  /* 0x000033401a167816 */ /* 0x000fe40000000018 */
[----:B------:R-:W-:Y:S02]  /*67b30*/  LOP3.LUT R25, R48, 0xffff, RZ, 0xc0, !PT ;  /* 0x0000ffff30197812 */ /* 0x000fe400078ec0ff */
[----:B------:R-:W-:Y:S01]  /*67b40*/  LOP3.LUT R27, R51, 0xffff, RZ, 0xc0, !PT ;  /* 0x0000ffff331b7812 */ /* 0x000fe200078ec0ff */
[----:B------:R-:W3:Y:S01]  /*67b50*/  LDL.LU R48, [R1+0xf4] ;  /* 0x0000f40001307983 */ /* 0x000ee20000300800 */
[----:B0-----:R-:W-:Y:S02]  /*67b60*/  PRMT R3, R22, 0x5410, R21 ;  /* 0x0000541016037816 */ /* 0x001fe40000000015 */
[----:B------:R-:W-:Y:S01]  /*67b70*/  LOP3.LUT R23, R49, 0xffff, RZ, 0xc0, !PT ;  /* 0x0000ffff31177812 */ /* 0x000fe200078ec0ff */
[----:B------:R-:W4:Y:S01]  /*67b80*/  LDL.LU R51, [R1+0x280] ;  /* 0x0002800001337983 */ /* 0x000f220000300800 */
[----:B------:R-:W-:-:S02]  /*67b90*/  PRMT R21, R27, 0x3340, R0 ;  /* 0x000033401b157816 */ /* 0x000fc40000000000 */
[----:B------:R-:W-:Y:S01]  /*67ba0*/  PRMT R22, R25, 0x3340, R23 ;  /* 0x0000334019167816 */ /* 0x000fe20000000017 */
[----:B------:R0:W-:Y:S03]  /*67bb0*/  STL [R1+0x204], R3 ;  /* 0x0002040301007387 */ /* 0x0001e60000100800 */
[----:B0-----:R-:W-:Y:S02]  /*67bc0*/  PRMT R3, R22, 0x5410, R21 ;  /* 0x0000541016037816 */ /* 0x001fe40000000015 */
[----:B------:R-:W-:Y:S02]  /*67bd0*/  SHF.R.U32.HI R22, RZ, 0x8, R26 ;  /* 0x00000008ff167819 */ /* 0x000fe4000001161a */
[----:B------:R-:W-:Y:S02]  /*67be0*/  SHF.R.U32.HI R21, RZ, 0x8, R24 ;  /* 0x00000008ff157819 */ /* 0x000fe40000011618 */
[----:B------:R-:W-:-:S02]  /*67bf0*/  LOP3.LUT R22, R22, 0xffff, RZ, 0xc0, !PT ;  /* 0x0000ffff16167812 */ /* 0x000fc400078ec0ff */
[----:B------:R-:W-:Y:S01]  /*67c00*/  LOP3.LUT R21, R21, 0xffff, RZ, 0xc0, !PT ;  /* 0x0000ffff15157812 */ /* 0x000fe200078ec0ff */
[----:B------:R0:W-:Y:S04]  /*67c10*/  STL [R1+0x208], R3 ;  /* 0x0002080301007387 */ /* 0x0001e80000100800 */
[----:B------:R1:W-:Y:S04]  /*67c20*/  STL.64 [R1+0x668], R30 ;  /* 0x0006681e01007387 */ /* 0x0003e80000100a00 */
[----:B------:R-:W4:Y:S01]  /*67c30*/  LDL.LU R40, [R1+0x2dc] ;  /* 0x0002dc0001287983 */ /* 0x000f220000300800 */
[----:B0-----:R-:W-:-:S03]  /*67c40*/  PRMT R3, R22, 0x3340, R21 ;  /* 0x0000334016037816 */ /* 0x001fc60000000015 */
[----:B------:R-:W4:Y:S04]  /*67c50*/  LDL.LU R47, [R1+0xf8] ;  /* 0x0000f800012f7983 */ /* 0x000f280000300800 */
[----:B------:R0:W-:Y:S04]  /*67c60*/  STL [R1+0x158], R3 ;  /* 0x0001580301007387 */ /* 0x0001e80000100800 */
[----:B------:R-:W4:Y:S01]  /*67c70*/  LDL.LU R49, [R1+0x284] ;  /* 0x0002840001317983 */ /* 0x000f220000300800 */
[----:B------:R-:W-:Y:S02]  /*67c80*/  SHF.R.U32.HI R25, RZ, 0x8, R25 ;  /* 0x00000008ff197819 */ /* 0x000fe40000011619 */
[----:B------:R-:W-:-:S02]  /*67c90*/  SHF.R.U32.HI R23, RZ, 0x8, R23 ;  /* 0x00000008ff177819 */ /* 0x000fc40000011617 */
[----:B------:R-:W-:Y:S02]  /*67ca0*/  SHF.R.U32.HI R21, RZ, 0x8, R27 ;  /* 0x00000008ff157819 */ /* 0x000fe4000001161b */
[----:B------:R-:W-:Y:S02]  /*67cb0*/  LOP3.LUT R24, R25, 0xffff, RZ, 0xc0, !PT ;  /* 0x0000ffff19187812 */ /* 0x000fe400078ec0ff */
[----:B------:R-:W-:Y:S02]  /*67cc0*/  LOP3.LUT R23, R23, 0xffff, RZ, 0xc0, !PT ;  /* 0x0000ffff17177812 */ /* 0x000fe400078ec0ff */
[----:B-1----:R-:W-:Y:S02]  /*67cd0*/  IADD3 R30, P6, PT, R36, R9, RZ ;  /* 0x00000009241e7210 */ /* 0x002fe40007fde0ff */
[----:B------:R-:W-:Y:S02]  /*67ce0*/  SHF.R.U32.HI R22, RZ, 0x8, R28 ;  /* 0x00000008ff167819 */ /* 0x000fe4000001161c */
[----:B------:R-:W-:Y:S01]  /*67cf0*/  LOP3.LUT R21, R21, 0xffff, RZ, 0xc0, !PT ;  /* 0x0000ffff15157812 */ /* 0x000fe200078ec0ff */
[----:B------:R-:W-:Y:S01]  /*67d00*/  IMAD.X R31, R20, 0x1, R8, P6 ;  /* 0x00000001141f7824 */ /* 0x000fe200030e0608 */
[----:B0-----:R-:W-:-:S02]  /*67d10*/  PRMT R3, R24, 0x3340, R23 ;  /* 0x0000334018037816 */ /* 0x001fc40000000017 */
[----:B------:R-:W-:Y:S02]  /*67d20*/  LOP3.LUT R22, R22, 0xffff, RZ, 0xc0, !PT ;  /* 0x0000ffff16167812 */ /* 0x000fe400078ec0ff */
[--C-:B------:R-:W-:Y:S01]  /*67d30*/  PRMT R21, R21, 0x3340, R0.reuse ;  /* 0x0000334015157816 */ /* 0x100fe20000000000 */
[----:B------:R0:W-:Y:S04]  /*67d40*/  STL [R1+0x154], R3 ;  /* 0x0001540301007387 */ /* 0x0001e80000100800 */
[----:B------:R-:W-:Y:S04]  /*67d50*/  STL.64 [R1+0x688], R30 ;  /* 0x0006881e01007387 */ /* 0x000fe80000100a00 */
[----:B------:R1:W-:Y:S01]  /*67d60*/  STL [R1+0x88], R21 ;  /* 0x0000881501007387 */ /* 0x0003e20000100800 */
[----:B0-----:R-:W-:-:S05]  /*67d70*/  PRMT R3, R22, 0x3340, R0 ;  /* 0x0000334016037816 */ /* 0x001fca0000000000 */
[----:B------:R0:W-:Y:S01]  /*67d80*/  STL [R1+0x84], R3 ;  /* 0x0000840301007387 */ /* 0x0001e20000100800 */
[----:B------:R-:W-:-:S05]  /*67d90*/  IADD3 R26, P6, PT, R36, R11, RZ ;  /* 0x0000000b241a7210 */ /* 0x000fca0007fde0ff */
[----:B------:R-:W-:Y:S01]  /*67da0*/  IMAD.X R27, R20, 0x1, R10, P6 ;  /* 0x00000001141b7824 */ /* 0x000fe200030e060a */
[----:B--2---:R-:W-:Y:S02]  /*67db0*/  LOP3.LUT R25, R37, 0xffff, RZ, 0xc0, !PT ;  /* 0x0000ffff25197812 */ /* 0x004fe400078ec0ff */
[----:B---3--:R-:W-:Y:S02]  /*67dc0*/  LOP3.LUT R24, R48, 0xffff, RZ, 0xc0, !PT ;  /* 0x0000ffff30187812 */ /* 0x008fe400078ec0ff */
[----:B------:R-:W2:Y:S01]  /*67dd0*/  LDL.LU R48, [R1+0x2bc] ;  /* 0x0002bc0001307983 */ /* 0x000ea20000300800 */
[----:B----4-:R-:W-:Y:S02]  /*67de0*/  LOP3.LUT R23, R51, 0xffff, RZ, 0xc0, !PT ;  /* 0x0000ffff33177812 */ /* 0x010fe400078ec0ff */
[----:B-1----:R-:W-:Y:S01]  /*67df0*/  PRMT R21, R24, 0x3340, R0 ;  /* 0x0000334018157816 */ /* 0x002fe20000000000 */
[----:B------:R-:W3:Y:S01]  /*67e00*/  LDL.LU R51, [R1+0x1b8] ;  /* 0x0001b80001337983 */ /* 0x000ee20000300800 */
[----:B------:R-:W-:-:S04]  /*67e10*/  PRMT R22, R25, 0x3340, R23 ;  /* 0x0000334019167816 */ /* 0x000fc80000000017 */
[----:B0-----:R-:W-:Y:S02]  /*67e20*/  PRMT R3, R22, 0x5410, R21 ;  /* 0x0000541016037816 */ /* 0x001fe40000000015 */
[----:B------:R-:W-:Y:S02]  /*67e30*/  SHF.R.U32.HI R22, RZ, 0x8, R25 ;  /* 0x00000008ff167819 */ /* 0x000fe40000011619 */
[----:B------:R-:W-:Y:S02]  /*67e40*/  SHF.R.U32.HI R21, RZ, 0x8, R23 ;  /* 0x00000008ff157819 */ /* 0x000fe40000011617 */
[----:B------:R-:W-:Y:S02]  /*67e50*/  SHF.R.U32.HI R23, RZ, 0x8, R24 ;  /* 0x00000008ff177819 */ /* 0x000fe40000011618 */
[----:B------:R-:W-:Y:S02]  /*67e60*/  LOP3.LUT R22, R22, 0xffff, RZ, 0xc0, !PT ;  /* 0x0000ffff16167812 */ /* 0x000fe400078ec0ff */
[----:B------:R-:W-:-:S02]  /*67e70*/  LOP3.LUT R21, R21, 0xffff, RZ, 0xc0, !PT ;  /* 0x0000ffff15157812 */ /* 0x000fc400078ec0ff */
[----:B------:R-:W-:Y:S01]  /*67e80*/  LOP3.LUT R23, R23, 0xffff, RZ, 0xc0, !PT ;  /* 0x0000ffff17177812 */ /* 0x000fe200078ec0ff */
[----:B------:R0:W-:Y:S01]  /*67e90*/  STL [R1+0x1e0], R3 ;  /* 0x0001e00301007387 */ /* 0x0001e20000100800 */
[----:B------:R-:W-:-:S03]  /*67ea0*/  PRMT R21, R22, 0x3340, R21 ;  /* 0x0000334016157816 */ /* 0x000fc60000000015 */
[----:B------:R1:W-:Y:S01]  /*67eb0*/  STL.64 [R1+0x670], R26 ;  /* 0x0006701a01007387 */ /* 0x0003e20000100a00 */
[--C-:B0-----:R-:W-:Y:S02]  /*67ec0*/  PRMT R3, R23, 0x3340, R0.reuse ;  /* 0x0000334017037816 */ /* 0x101fe40000000000 */
[----:B------:R-:W-:Y:S02]  /*67ed0*/  LOP3.LUT R24, R40, 0xffff, RZ, 0xc0, !PT ;  /* 0x0000ffff28187812 */ /* 0x000fe400078ec0ff */
[----:B------:R-:W-:Y:S01]  /*67ee0*/  LOP3.LUT R25, R47, 0xffff, RZ, 0xc0, !PT ;  /* 0x0000ffff2f197812 */ /* 0x000fe200078ec0ff */
[----:B------:R0:W-:Y:S01]  /*67ef0*/  STL [R1+0x14c], R21 ;  /* 0x00014c1501007387 */ /* 0x0001e20000100800 */
[----:B-1----:R-:W-:Y:S02]  /*67f00*/  IADD3 R26, P6, PT, R36, R12, RZ ;  /* 0x0000000c241a7210 */ /* 0x002fe40007fde0ff */
[----:B------:R-:W-:Y:S02]  /*67f10*/  LOP3.LUT R23, R49, 0xffff, RZ, 0xc0, !PT ;  /* 0x0000ffff31177812 */ /* 0x000fe400078ec0ff */
[----:B0-----:R-:W-:-:S02]  /*67f20*/  PRMT R21, R25, 0x3340, R0 ;  /* 0x0000334019157816 */ /* 0x001fc40000000000 */
[----:B------:R-:W-:Y:S01]  /*67f30*/  PRMT R22, R24, 0x3340, R23 ;  /* 0x0000334018167816 */ /* 0x000fe20000000017 */
[----:B------:R0:W-:Y:S01]  /*67f40*/  STL [R1+0x8c], R3 ;  /* 0x00008c0301007387 */ /* 0x0001e20000100800 */
[----:B------:R-:W-:-:S03]  /*67f50*/  IMAD.X R27, R20, 0x1, R5, P6 ;  /* 0x00000001141b7824 */ /* 0x000fc600030e0605 */
[----:B------:R-:W4:Y:S04]  /*67f60*/  LDL.LU R49, [R1+0x2b8] ;  /* 0x0002b80001317983 */ /* 0x000f280000300800 */
[----:B------:R-:W4:Y:S01]  /*67f70*/  LDL.LU R47, [R1+0x10] ;  /* 0x00001000012f7983 */ /* 0x000f220000300800 */
[----:B0-----:R-:W-:-:S05]  /*67f80*/  PRMT R3, R22, 0x5410, R21 ;  /* 0x0000541016037816 */ /* 0x001fca0000000015 */
[----:B------:R-:W-:Y:S04]  /*67f90*/  STL [R1+0x1e4], R3 ;  /* 0x0001e40301007387 */ /* 0x000fe80000100800 */
[----:B------:R0:W-:Y:S01]  /*67fa0*/  STL.64 [R1+0x658], R26 ;  /* 0x0006581a01007387 */ /* 0x0001e20000100a00 */
[----:B------:R-:W-:Y:S02]  /*67fb0*/  SHF.R.U32.HI R21, RZ, 0x8, R24 ;  /* 0x00000008ff157819 */ /* 0x000fe40000011618 */
[----:B0-----:R-:W-:-:S05]  /*67fc0*/  IADD3 R26, P6, PT, R36, R6, RZ ;  /* 0x00000006241a7210 */ /* 0x001fca0007fde0ff */
        /* <DEDUP_REMOVED lines=8> */
[----:B------:R-:W4:Y:S01]  /*68050*/  LDL.LU R2, [R1+0x2d70] ;  /* 0x002d700001027983 */ /* 0x000f220000300800 */
[----:B------:R-:W-:-:S03]  /*68060*/  PRMT R20, R23, 0x3340, R0 ;  /* 0x0000334017147816 */ /* 0x000fc60000000000 */
[----:B------:R-:W4:Y:S04]  /*68070*/  LDL.LU R32, [R1+0x24d0] ;  /* 0x0024d00001207983 */ /* 0x000f280000300800 */
[----:B------:R-:W4:Y:S01]  /*68080*/  LDL.LU R30, [R1+0xf40] ;  /* 0x000f4000011e7983 */ /* 0x000f220000300800 */
[----:B------:R-:W-:Y:S02]  /*68090*/  LOP3.LUT R42, R59, 0xffff, RZ, 0xc0, !PT ;  /* 0x0000ffff3b2a7812 */ /* 0x000fe400078ec0ff */
[----:B--2---:R-:W-:Y:S02]  /*680a0*/  LOP3.LUT R24, R48, 0xffff, RZ, 0xc0, !PT ;  /* 0x0000ffff30187812 */ /* 0x004fe400078ec0ff */
[----:B---3--:R-:W-:-:S04]  /*680b0*/  LOP3.LUT R22, R51, 0xffff, RZ, 0xc0, !PT ;  /* 0x0000ffff33167812 */ /* 0x008fc800078ec0ff */
        /* <DEDUP_REMOVED lines=9> */
[----:B------:R-:W-:-:S05]  /*68150*/  PRMT R20, R21, 0x3340, R20 ;  /* 0x0000334015147816 */ /* 0x000fca0000000014 */
[----:B------:R1:W-:Y:S01]  /*68160*/  STL [R1+0x144], R20 ;  /* 0x0001441401007387 */ /* 0x0003e20000100800 */
[----:B0-----:R-:W-:-:S05]  /*68170*/  PRMT R3, R22, 0x3340, R0 ;  /* 0x0000334016037816 */ /* 0x001fca0000000000 */
[----:B------:R0:W-:Y:S04]  /*68180*/  STL [R1+0x78], R3 ;  /* 0x0000780301007387 */ /* 0x0001e80000100800 */
[----:B------:R-:W2:Y:S01]  /*68190*/  LDL.LU R59, [R1+0x2d6c] ;  /* 0x002d6c00013b7983 */ /* 0x000ea20000300800 */
[----:B-1----:R-:W-:Y:S02]  /*681a0*/  PRMT R20, R42, 0x3340, R0 ;  /* 0x000033402a147816 */ /* 0x002fe40000000000 */
[----:B----4-:R-:W-:Y:S02]  /*681b0*/  LOP3.LUT R23, R49, 0xffff, RZ, 0xc0, !PT ;  /* 0x0000ffff31177812 */ /* 0x010fe400078ec0ff */
[----:B------:R-:W-:Y:S02]  /*681c0*/  IADD3 R26, P6, PT, R47, R16, RZ ;  /* 0x000000102f1a7210 */ /* 0x000fe40007fde0ff */
[----:B------:R-:W-:-:S02]  /*681d0*/  LOP3.LUT R22, R2, 0xffff, RZ, 0xc0, !PT ;  /* 0x0000ffff02167812 */ /* 0x000fc400078ec0ff */
[----:B------:R-:W3:Y:S02]  /*681e0*/  LDL.LU R2, [R1+0x2d68] ;  /* 0x002d680001027983 */ /* 0x000ee40000300800 */
[----:B------:R-:W-:-:S04]  /*681f0*/  PRMT R21, R23, 0x3340, R22 ;  /* 0x0000334017157816 */ /* 0x000fc80000000016 */
[----:B0-----:R-:W-:Y:S02]  /*68200*/  PRMT R3, R21, 0x5410, R20 ;  /* 0x0000541015037816 */ /* 0x001fe40000000014 */
[----:B------:R-:W-:-:S03]  /*68210*/  SHF.R.S32.HI R20, RZ, 0x1f, R47 ;  /* 0x0000001fff147819 */ /* 0x000fc6000001142f */
[----:B------:R0:W-:Y:S04]  /*68220*/  STL [R1+0x29c], R3 ;  /* 0x00029c0301007387 */ /* 0x0001e80000100800 */
[----:B------:R-:W4:Y:S04]  /*68230*/  LDL.LU R37, [R1+0x24d4] ;  /* 0x0024d40001257983 */ /* 0x000f280000300800 */
[----:B------:R-:W2:Y:S01]  /*68240*/  LDL.LU R40, [R1+0xf44] ;  /* 0x000f440001287983 */ /* 0x000ea20000300800 */
[----:B------:R-:W-:-:S03]  /*68250*/  IMAD.X R27, R20, 0x1, R19, P6 ;  /* 0x00000001141b7824 */ /* 0x000fc600030e0613 */
[----:B------:R-:W2:Y:S04]  /*68260*/  LDL.LU R36, [R1+0xfec] ;  /* 0x000fec0001247983 */ /* 0x000ea80000300800 */
[----:B------:R1:W-:Y:S04]  /*68270*/  STL.64 [R1+0x620], R26 ;  /* 0x0006201a01007387 */ /* 0x0003e80000100a00 */
[----:B------:R-:W4:Y:S04]  /*68280*/  LDL.LU R48, [R1+0x24cc] ;  /* 0x0024cc0001307983 */ /* 0x000f280000300800 */
[----:B------:R-:W4:Y:S04]  /*68290*/  LDL.LU R51, [R1+0x370] ;  /* 0x0003700001337983 */ /* 0x000f280000300800 */
[----:B------:R-:W4:Y:S01]  /*682a0*/  LDL.LU R49, [R1+0xf78] ;  /* 0x000f780001317983 */ /* 0x000f220000300800 */
[----:B------:R-:W-:-:S02]  /*682b0*/  SHF.R.U32.HI R23, RZ, 0x8, R23 ;  /* 0x00000008ff177819 */ /* 0x000fc40000011617 */
[----:B------:R-:W-:Y:S02]  /*682c0*/  SHF.R.U32.HI R22, RZ, 0x8, R22 ;  /* 0x00000008ff167819 */ /* 0x000fe40000011616 */
[----:B------:R-:W-:Y:S02]  /*682d0*/  SHF.R.U32.HI R21, RZ, 0x8, R25 ;  /* 0x00000008ff157819 */ /* 0x000fe40000011619 */
[----:B------:R-:W-:Y:S02]  /*682e0*/  LOP3.LUT R23, R23, 0xffff, RZ, 0xc0, !PT ;  /* 0x0000ffff17177812 */ /* 0x000fe400078ec0ff */
[----:B------:R-:W-:Y:S02]  /*682f0*/  LOP3.LUT R22, R22, 0xffff, RZ, 0xc0, !PT ;  /* 0x0000ffff16167812 */ /* 0x000fe400078ec0ff */
[----:B------:R-:W-:Y:S02]  /*68300*/  LOP3.LUT R21, R21, 0xffff, RZ, 0xc0, !PT ;  /* 0x0000ffff15157812 */ /* 0x000fe400078ec0ff */
[----:B0-----:R-:W-:-:S02]  /*68310*/  PRMT R3, R23, 0x3340, R22 ;  /* 0x0000334017037816 */ /* 0x001fc40000000016 */
[----:B------:R-:W-:Y:S02]  /*68320*/  PRMT R21, R21, 0x3340, R0 ;  /* 0x0000334015157816 */ /* 0x000fe40000000000 */
[----:B------:R-:W-:Y:S02]  /*68330*/  LOP3.LUT R25, R32, 0xffff, RZ, 0xc0, !PT ;  /* 0x0000ffff20197812 */ /* 0x000fe400078ec0ff */
[----:B------:R-:W-:Y:S01]  /*68340*/  LOP3.LUT R23, R30, 0xffff, RZ, 0xc0, !PT ;  /* 0x0000ffff1e177812 */ /* 0x000fe200078ec0ff */
[----:B------:R-:W-:Y:S04]  /*68350*/  STL [R1+0x2c9c], R3 ;  /* 0x002c9c0301007387 */ /* 0x000fe80000100800 */
[----:B------:R0:W-:Y:S01]  /*68360*/  STL [R1+0x80], R21 ;  /* 0x0000801501007387 */ /* 0x0001e20000100800 */
[----:B-1----:R-:W-:-:S02]  /*68370*/  IADD3 R26, P6, PT, R47, R17, RZ ;  /* 0x000000112f1a7210 */ /* 0x002fc40007fde0ff */
[----:B0-----:R-:W-:Y:S02]  /*68380*/  PRMT R21, R23, 0x3340, R0 ;  /* 0x0000334017157816 */ /* 0x001fe40000000000 */
[----:B------:R-:W-:Y:S01]  /*68390*/  SHF.R.U32.HI R23, RZ, 0x8, R23 ;  /* 0x00000008ff177819 */ /* 0x000fe20000011617 */
[----:B------:R-:W-:-:S03]  /*683a0*/  IMAD.X R27, R20, 0x1, R18, P6 ;  /* 0x00000001141b7824 */ /* 0x000fc600030e0612 */
[----:B------:R-:W-:Y:S02]  /*683b0*/  LOP3.LUT R23, R23, 0xffff, RZ, 0xc0, !PT ;  /* 0x0000ffff17177812 */ /* 0x000fe400078ec0ff */
[----:B---3--:R-:W-:-:S04]  /*683c0*/  LOP3.LUT R24, R2, 0xffff, RZ, 0xc0, !PT ;  /* 0x0000ffff02187812 */ /* 0x008fc800078ec0ff */
[----:B------:R-:W-:-:S04]  /*683d0*/  PRMT R22, R25, 0x3340, R24 ;  /* 0x0000334019167816 */ /* 0x000fc80000000018 */
[----:B------:R-:W-:-:S05]  /*683e0*/  PRMT R3, R22, 0x5410, R21 ;  /* 0x0000541016037816 */ /* 0x000fca0000000015 */
[----:B------:R0:W-:Y:S01]  /*683f0*/  STL [R1+0x294], R3 ;  /* 0x0002940301007387 */ /* 0x0001e20000100800 */
[----:B------:R-:W-:-:S03]  /*68400*/  SHF.R.U32.HI R21, RZ, 0x8, R24 ;  /* 0x00000008ff157819 */ /* 0x000fc60000011618 */
[----:B------:R4:W-:Y:S01]  /*68410*/  STL.64 [R1+0x618], R26 ;  /* 0x0006181a01007387 */ /* 0x0009e20000100a00 */
[----:B0-----:R-:W-:Y:S02]  /*68420*/  PRMT R3, R23, 0x3340, R0 ;  /* 0x0000334017037816 */ /* 0x001fe40000000000 */
[----:B--2---:R-:W-:-:S03]  /*68430*/  LOP3.LUT R28, R40, 0xffff, RZ, 0xc0, !PT ;  /* 0x0000ffff281c7812 */ /* 0x004fc600078ec0ff */
[----:B------:R0:W-:Y:S01]  /*68440*/  STL [R1+0x74], R3 ;  /* 0x0000740301007387 */ /* 0x0001e20000100800 */
[----:B----4-:R-:W-:Y:S02]  /*68450*/  LOP3.LUT R26, R37, 0xffff, RZ, 0xc0, !PT ;  /* 0x0000ffff251a7812 */ /* 0x010fe400078ec0ff */
[----:B------:R-:W-:Y:S01]  /*68460*/  LOP3.LUT R24, R36, 0xffff, RZ, 0xc0, !PT ;  /* 0x0000ffff24187812 */ /* 0x000fe200078ec0ff */
[----:B------:R-:W2:Y:S04]  /*68470*/  LDL.LU R37, [R1+0x2f0] ;  /* 0x0002f00001257983 */ /* 0x000ea80000300800 */
[----:B------:R-:W3:Y:S04]  /*68480*/  LDL.LU R40, [R1+0x138] ;  /* 0x0001380001287983 */ /* 0x000ee80000300800 */
[----:B------:R-:W4:Y:S01]  /*68490*/  LDL.LU R36, [R1+0x28c] ;  /* 0x00028c0001247983 */ /* 0x000f220000300800 */
[----:B------:R-:W-:-:S02]  /*684a0*/  SHF.R.U32.HI R22, RZ, 0x8, R25 ;  /* 0x00000008ff167819 */ /* 0x000fc40000011619 */
[----:B------:R-:W-:Y:S02]  /*684b0*/  LOP3.LUT R25, R48, 0xffff, RZ, 0xc0, !PT ;  /* 0x0000ffff30197812 */ /* 0x000fe400078ec0ff */
[----:B------:R-:W-:Y:S01]  /*684c0*/  LOP3.LUT R27, R51, 0xffff, RZ, 0xc0, !PT ;  /* 0x0000ffff331b7812 */ /* 0x000fe200078ec0ff */
[----:B------:R-:W2:Y:S01]  /*684d0*/  LDL.LU R48, [R1+0x2ec] ;  /* 0x0002ec0001307983 */ /* 0x000ea20000300800 */
[----:B------:R-:W-:-:S03]  /*684e0*/  LOP3.LUT R23, R49, 0xffff, RZ, 0xc0, !PT ;  /* 0x0000ffff31177812 */ /* 0x000fc600078ec0ff */
[----:B------:R-:W2:Y:S04]  /*684f0*/  LDL.LU R51, [R1+0x134] ;  /* 0x0001340001337983 */ /* 0x000ea80000300800 */
[----:B------:R-:W2:Y:S01]  /*68500*/  LDL.LU R49, [R1+0x288] ;  /* 0x0002880001317983 */ /* 0x000ea20000300800 */
[----:B------:R-:W-:Y:S02]  /*68510*/  LOP3.LUT R22, R22, 0xffff, RZ, 0xc0, !PT ;  /* 0x0000ffff16167812 */ /* 0x000fe400078ec0ff */
[----:B------:R-:W-:Y:S01]  /*68520*/  LOP3.LUT R21, R21, 0xffff, RZ, 0xc0, !PT ;  /* 0x0000ffff15157812 */ /* 0x000fe200078ec0ff */
[----:B------:R-:W-:-:S03]  /*68530*/  IMAD.MOV.U32 R2, RZ, RZ, R53 ;  /* 0x000000ffff027224 */ /* 0x000fc600078e0035 */
[----:B------:R-:W-:Y:S02]  /*68540*/  PRMT R53, R22, 0x3340, R21 ;  /* 0x0000334016357816 */ /* 0x000fe40000000015 */
[----:B------:R-:W-:Y:S02]  /*68550*/  PRMT R21, R28, 0x3340, R0 ;  /* 0x000033401c157816 */ /* 0x000fe40000000000 */
[----:B------:R-:W-:-:S04]  /*68560*/  PRMT R22, R26, 0x3340, R24 ;  /* 0x000033401a167816 */ /* 0x000fc80000000018 */
[----:B0-----:R-:W-:Y:S02]  /*68570*/  PRMT R3, R22, 0x5410, R21 ;  /* 0x0000541016037816 */ /* 0x001fe40000000015 */
[----:B------:R-:W-:Y:S02]  /*68580*/  PRMT R21, R27, 0x3340, R0 ;  /* 0x000033401b157816 */ /* 0x000fe40000000000 */
[----:B------:R-:W-:Y:S01]  /*68590*/  PRMT R22, R25, 0x3340, R23 ;  /* 0x0000334019167816 */ /* 0x000fe20000000017 */
[----:B------:R0:W-:Y:S01]  /*685a0*/  STL [R1+0x280], R3 ;  /* 0x0002800301007387 */ /* 0x0001e20000100800 */
[----:B------:R-:W-:Y:S02]  /*685b0*/  IADD3 R30, P6, PT, R47, R15, RZ ;  /* 0x0000000f2f1e7210 */ /* 0x000fe40007fde0ff */
[----:B0-----:R-:W-:Y:S02]  /*685c0*/  PRMT R3, R22, 0x5410, R21 ;  /* 0x0000541016037816 */ /* 0x001fe40000000015 */
[----:B------:R-:W-:-:S02]  /*685d0*/  SHF.R.U32.HI R22, RZ, 0x8, R25 ;  /* 0x00000008ff167819 */ /* 0x000fc40000011619 */
[----:B------:R-:W-:Y:S02]  /*685e0*/  SHF.R.U32.HI R21, RZ, 0x8, R23 ;  /* 0x00000008ff157819 */ /* 0x000fe40000011617 */
[----:B------:R-:W-:Y:S02]  /*685f0*/  LOP3.LUT R22, R22, 0xffff, RZ, 0xc0, !PT ;  /* 0x0000ffff16167812 */ /* 0x000fe400078ec0ff */
[----:B------:R-:W-:Y:S01]  /*68600*/  LOP3.LUT R21, R21, 0xffff, RZ, 0xc0, !PT ;  /* 0x0000ffff15157812 */ /* 0x000fe200078ec0ff */
[----:B------:R-:W-:Y:S01]  /*68610*/  IMAD.X R31, R20, 0x1, R13, P6 ;  /* 0x00000001141f7824 */ /* 0x000fe200030e060d */
[----:B------:R-:W-:Y:S02]  /*68620*/  SHF.R.U32.HI R26, RZ, 0x8, R26 ;  /* 0x00000008ff1a7819 */ /* 0x000fe4000001161a */
[----:B------:R-:W-:Y:S02]  /*68630*/  PRMT R21, R22, 0x3340, R21 ;  /* 0x0000334016157816 */ /* 0x000fe40000000015 */
[----:B------:R-:W-:Y:S01]  /*68640*/  SHF.R.U32.HI R23, RZ, 0x8, R24 ;  /* 0x00000008ff177819 */ /* 0x000fe20000011618 */
[----:B------:R0:W-:Y:S01]  /*68650*/  STL [R1+0x290], R3 ;  /* 0x0002900301007387 */ /* 0x0001e20000100800 */
[----:B------:R-:W-:-:S02]  /*68660*/  LOP3.LUT R24, R26, 0xffff, RZ, 0xc0, !PT ;  /* 0x0000ffff1a187812 */ /* 0x000fc400078ec0ff */
[----:B------:R-:W-:Y:S01]  /*68670*/  LOP3.LUT R23, R23, 0xffff, RZ, 0xc0, !PT ;  /* 0x0000ffff17177812 */ /* 0x000fe200078ec0ff */
[----:B------:R1:W-:Y:S01]  /*68680*/  STL.64 [R1+0x5e8], R30 ;  /* 0x0005e81e01007387 */ /* 0x0003e20000100a00 */
[----:B------:R-:W-:-:S03]  /*68690*/  SHF.R.U32.HI R22, RZ, 0x8, R27 ;  /* 0x00000008ff167819 */ /* 0x000fc6000001161b */
[----:B------:R1:W-:Y:S01]  /*686a0*/  STL [R1+0x13c], R21 ;  /* 0x00013c1501007387 */ /* 0x0003e20000100800 */
[----:B0-----:R-:W-:Y:S02]  /*686b0*/  PRMT R3, R24, 0x3340, R23 ;  /* 0x0000334018037816 */ /* 0x001fe40000000017 */
[----:B------:R-:W-:Y:S02]  /*686c0*/  LOP3.LUT R22, R22, 0xffff, RZ, 0xc0, !PT ;  /* 0x0000ffff16167812 */ /* 0x000fe400078ec0ff */
[----:B-1----:R-:W-:Y:S02]  /*686d0*/  IADD3 R30, P6, PT, R47, R14, RZ ;  /* 0x0000000e2f1e7210 */ /* 0x002fe40007fde0ff */
[----:B------:R-:W-:-:S04]  /*686e0*/  SHF.R.U32.HI R21, RZ, 0x8, R28 ;  /* 0x00000008ff157819 */ /* 0x000fc8000001161c */
[----:B------:R-:W-:Y:S01]  /*686f0*/  LOP3.LUT R21, R21, 0xffff, RZ, 0xc0, !PT ;  /* 0x0000ffff15157812 */ /* 0x000fe200078ec0ff */
[----:B------:R-:W-:Y:S01]  /*68700*/  IMAD.X R31, R20, 0x1, R7, P6 ;  /* 0x00000001141f7824 */ /* 0x000fe200030e0607 */
[----:B------:R0:W-:Y:S02]  /*68710*/  STL [R1+0x12c], R3 ;  /* 0x00012c0301007387 */ /* 0x0001e40000100800 */
[--C-:B------:R-:W-:Y:S02]  /*68720*/  PRMT R21, R21, 0x3340, R0.reuse ;  /* 0x0000334015157816 */ /* 0x100fe40000000000 */
[----:B------:R1:W-:Y:S01]  /*68730*/  STL.64 [R1+0x610], R30 ;  /* 0x0006101e01007387 */ /* 0x0003e20000100a00 */
[----:B0-----:R-:W-:-:S03]  /*68740*/  PRMT R3, R22, 0x3340, R0 ;  /* 0x0000334016037816 */ /* 0x001fc60000000000 */
[----:B------:R0:W-:Y:S04]  /*68750*/  STL [R1+0x64], R21 ;  /* 0x0000641501007387 */ /* 0x0001e80000100800 */
[----:B------:R0:W-:Y:S01]  /*68760*/  STL [R1+0x68], R3 ;  /* 0x0000680301007387 */ /* 0x0001e20000100800 */
[----:B-1----:R-:W-:-:S05]  /*68770*/  IADD3 R30, P6, PT, R47, R9, RZ ;  /* 0x000000092f1e7210 */ /* 0x002fca0007fde0ff */
[----:B------:R-:W-:Y:S01]  /*68780*/  IMAD.X R31, R20, 0x1, R8, P6 ;  /* 0x00000001141f7824 */ /* 0x000fe200030e0608 */
[----:B---3--:R-:W-:Y:S02]  /*68790*/  LOP3.LUT R28, R40, 0xffff, RZ, 0xc0, !PT ;  /* 0x0000ffff281c7812 */ /* 0x008fe400078ec0ff */
[----:B------:R-:W3:Y:S01]  /*687a0*/  LDL.LU R40, [R1+0x2d0] ;  /* 0x0002d00001287983 */ /* 0x000ee20000300800 */
[----:B----4-:R-:W-:-:S03]  /*687b0*/  LOP3.LUT R25, R36, 0xffff, RZ, 0xc0, !PT ;  /* 0x0000ffff24197812 */ /* 0x010fc600078ec0ff */
[----:B------:R-:W4:Y:S01]  /*687c0*/  LDL.LU R36, [R1+0x1ec] ;  /* 0x0001ec0001247983 */ /* 0x000f220000300800 */
[----:B--2---:R-:W-:Y:S02]  /*687d0*/  LOP3.LUT R26, R37, 0xffff, RZ, 0xc0, !PT ;  /* 0x0000ffff251a7812 */ /* 0x004fe400078ec0ff */
[----:B0-----:R-:W-:Y:S02]  /*687e0*/  PRMT R21, R28, 0x3340, R0 ;  /* 0x000033401c157816 */ /* 0x001fe40000000000 */
[----:B------:R-:W-:Y:S02]  /*687f0*/  PRMT R22, R26, 0x3340, R25 ;  /* 0x000033401a167816 */ /* 0x000fe40000000019 */
[----:B------:R-:W-:Y:S02]  /*68800*/  LOP3.LUT R24, R48, 0xffff, RZ, 0xc0, !PT ;  /* 0x0000ffff30187812 */ /* 0x000fe400078ec0ff */
[----:B------:R-:W-:Y:S02]  /*68810*/  LOP3.LUT R27, R51, 0xffff, RZ, 0xc0, !PT ;  /* 0x0000ffff331b7812 */ /* 0x000fe400078ec0ff */
[----:B------:R-:W-:-:S02]  /*68820*/  LOP3.LUT R23, R49, 0xffff, RZ, 0xc0, !PT ;  /* 0x0000ffff31177812 */ /* 0x000fc400078ec0ff */
[----:B------:R-:W-:Y:S02]  /*68830*/  PRMT R3, R22, 0x5410, R21 ;  /* 0x0000541016037816 */ /* 0x000fe40000000015 */
[----:B------:R-:W-:Y:S02]  /*68840*/  PRMT R21, R27, 0x3340, R0 ;  /* 0x000033401b157816 */ /* 0x000fe40000000000 */
[----:B------:R-:W-:Y:S01]  /*68850*/  PRMT R22, R24, 0x3340, R23 ;  /* 0x0000334018167816 */ /* 0x000fe20000000017 */
[----:B------:R0:W-:Y:S03]  /*68860*/  STL [R1+0x25c], R3 ;  /* 0x00025c0301007387 */ /* 0x0001e60000100800 */
[----:B0-----:R-:W-:-:S05]  /*68870*/  PRMT R3, R22, 0x5410, R21 ;  /* 0x0000541016037816 */ /* 0x001fca0000000015 */
[----:B------:R-:W-:Y:S04]  /*68880*/  STL [R1+0x26c], R3 ;  /* 0x00026c0301007387 */ /* 0x000fe80000100800 */
[----:B------:R-:W2:Y:S04]  /*68890*/  LDL.LU R48, [R1+0x24e8] ;  /* 0x0024e80001307983 */ /* 0x000ea80000300800 */
[----:B------:R-:W2:Y:S04]  /*688a0*/  LDL.LU R51, [R1+0xf88] ;  /* 0x000f880001337983 */ /* 0x000ea80000300800 */
[----:B------:R0:W-:Y:S04]  /*688b0*/  STL.64 [R1+0x5e0], R30 ;  /* 0x0005e01e01007387 */ /* 0x0001e80000100a00 */
[----:B------:R-:W2:Y:S01]  /*688c0*/  LDL.LU R49, [R1+0x1000] ;  /* 0x0010000001317983 */ /* 0x000ea20000300800 */
[----:B------:R-:W-:-:S02]  /*688d0*/  SHF.R.U32.HI R22, RZ, 0x8, R26 ;  /* 0x00000008ff167819 */ /* 0x000fc4000001161a */
[----:B------:R-:W-:Y:S02]  /*688e0*/  SHF.R.U32.HI R21, RZ, 0x8, R25 ;  /* 0x00000008ff157819 */ /* 0x000fe40000011619 */
[----:B------:R-:W-:Y:S02]  /*688f0*/  LOP3.LUT R22, R22, 0xffff, RZ, 0xc0, !PT ;  /* 0x0000ffff16167812 */ /* 0x000fe400078ec0ff */
[----:B------:R-:W-:-:S04]  /*68900*/  LOP3.LUT R21, R21, 0xffff, RZ, 0xc0, !PT ;  /* 0x0000ffff15157812 */ /* 0x000fc800078ec0ff */
[----:B------:R-:W-:Y:S02]  /*68910*/  PRMT R21, R22, 0x3340, R21 ;  /* 0x0000334016157816 */ /* 0x000fe40000000015 */
[----:B------:R-:W-:Y:S02]  /*68920*/  SHF.R.U32.HI R24, RZ, 0x8, R24 ;  /* 0x00000008ff187819 */ /* 0x000fe40000011618 */
[----:B------:R-:W-:Y:S01]  /*68930*/  SHF.R.U32.HI R23, RZ, 0x8, R23 ;  /* 0x00000008ff177819 */ /* 0x000fe20000011617 */
[----:B------:R1:W-:Y:S01]  /*68940*/  STL [R1+0x128], R21 ;  /* 0x0001281501007387 */ /* 0x0003e20000100800 */
[----:B------:R-:W-:Y:S02]  /*68950*/  LOP3.LUT R24, R24, 0xffff, RZ, 0xc0, !PT ;  /* 0x0000ffff18187812 */ /* 0x000fe400078ec0ff */
[----:B------:R-:W-:Y:S02]  /*68960*/  LOP3.LUT R23, R23, 0xffff, RZ, 0xc0, !PT ;  /* 0x0000ffff17177812 */ /* 0x000fe400078ec0ff */
[----:B0-----:R-:W-:-:S02]  /*68970*/  IADD3 R30, P6, PT, R47, R11, RZ ;  /* 0x0000000b2f1e7210 */ /* 0x001fc40007fde0ff */
[----:B-1----:R-:W-:Y:S02]  /*68980*/  SHF.R.U32.HI R21, RZ, 0x8, R27 ;  /* 0x00000008ff157819 */ /* 0x002fe4000001161b */
[----:B------:R-:W-:Y:S02]  /*68990*/  SHF.R.U32.HI R22, RZ, 0x8, R28 ;  /* 0x00000008ff167819 */ /* 0x000fe4000001161c */
[----:B------:R-:W-:Y:S01]  /*689a0*/  LOP3.LUT R21, R21, 0xffff, RZ, 0xc0, !PT ;  /* 0x0000ffff15157812 */ /* 0x000fe200078ec0ff */
[----:B------:R-:W-:Y:S01]  /*689b0*/  IMAD.X R31, R20, 0x1, R10, P6 ;  /* 0x00000001141f7824 */ /* 0x000fe200030e060a */
[----:B------:R-:W-:Y:S02]  /*689c0*/  PRMT R3, R24, 0x3340, R23 ;  /* 0x0000334018037816 */ /* 0x000fe40000000017 */
[----:B------:R-:W-:Y:S02]  /*689d0*/  LOP3.LUT R22, R22, 0xffff, RZ, 0xc0, !PT ;  /* 0x0000ffff16167812 */ /* 0x000fe400078ec0ff */
[----:B------:R-:W-:Y:S01]  /*689e0*/  PRMT R21, R21, 0x3340, R0 ;  /* 0x0000334015157816 */ /* 0x000fe20000000000 */
[----:B------:R0:W-:Y:S01]  /*689f0*/  STL [R1+0xa0], R3 ;  /* 0x0000a00301007387 */ /* 0x0001e20000100800 */
[----:B------:R-:W-:-:S03]  /*68a00*/  LOP3.LUT R25, R56, 0xffff, RZ, 0xc0, !PT ;  /* 0x0000ffff38197812 */ /* 0x000fc600078ec0ff */
[----:B------:R-:W-:Y:S01]  /*68a10*/  STL.64 [R1+0x5f0], R30 ;  /* 0x0005f01e01007387 */ /* 0x000fe20000100a00 */
[----:B------:R-:W-:-:S03]  /*68a20*/  IADD3 R26, P6, PT, R47, R12, RZ ;  /* 0x0000000c2f1a7210 */ /* 0x000fc60007fde0ff */
[----:B------:R1:W-:Y:S01]  /*68a30*/  STL [R1+0x54], R21 ;  /* 0x0000541501007387 */ /* 0x0003e20000100800 */
[----:B0-----:R-:W-:Y:S01]  /*68a40*/  PRMT R3, R22, 0x3340, R0 ;  /* 0x0000334016037816 */ /* 0x001fe20000000000 */
[----:B------:R-:W-:-:S04]  /*68a50*/  IMAD.X R27, R20, 0x1, R5, P6 ;  /* 0x00000001141b7824 */ /* 0x000fc800030e0605 */
[----:B------:R0:W-:Y:S01]  /*68a60*/  STL [R1+0x58], R3 ;  /* 0x0000580301007387 */ /* 0x0001e20000100800 */
[----:B-1----:R-:W-:-:S03]  /*68a70*/  PRMT R21, R25, 0x3340, R0 ;  /* 0x0000334019157816 */ /* 0x002fc60000000000 */
[----:B------:R-:W2:Y:S01]  /*68a80*/  LDL.LU R56, [R1+0x2d64] ;  /* 0x002d640001387983 */ /* 0x000ea20000300800 */
[----:B---3--:R-:W-:Y:S02]  /*68a90*/  LOP3.LUT R24, R40, 0xffff, RZ, 0xc0, !PT ;  /* 0x0000ffff28187812 */ /* 0x008fe400078ec0ff */
[----:B----4-:R-:W-:Y:S02]  /*68aa0*/  LOP3.LUT R23, R36, 0xffff, RZ, 0xc0, !PT ;  /* 0x0000ffff24177812 */ /* 0x010fe400078ec0ff */
[----:B------:R-:W3:Y:S02]  /*68ab0*/  LDL.LU R36, [R1+0xc] ;  /* 0x00000c0001247983 */ /* 0x000ee40000300800 */
[----:B------:R-:W-:Y:S02]  /*68ac0*/  PRMT R22, R24, 0x3340, R23 ;  /* 0x0000334018167816 */ /* 0x000fe40000000017 */
[----:B------:R-:W4:Y:S02]  /*68ad0*/  LDL.LU R40, [R1+0x2d4] ;  /* 0x0002d40001287983 */ /* 0x000f240000300800 */
        /* <DEDUP_REMOVED lines=8> */
[----:B------:R-:W-:Y:S02]  /*68b60*/  LOP3.LUT R20, R20, 0xffff, RZ, 0xc0, !PT ;  /* 0x0000ffff14147812 */ /* 0x000fe400078ec0ff */
[----:B--2---:R-:W-:Y:S02]  /*68b70*/  LOP3.LUT R23, R48, 0xffff, RZ, 0xc0, !PT ;  /* 0x0000ffff30177812 */ /* 0x004fe400078ec0ff */
[----:B------:R-:W-:Y:S02]  /*68b80*/  LOP3.LUT R24, R51, 0xffff, RZ, 0xc0, !PT ;  /* 0x0000ffff33187812 */ /* 0x000fe400078ec0ff */
[----:B------:R-:W-:-:S02]  /*68b90*/  PRMT R3, R21, 0x3340, R20 ;  /* 0x0000334015037816 */ /* 0x000fc40000000014 */
[----:B------:R-:W-:Y:S02]  /*68ba0*/  LOP3.LUT R22, R49, 0xffff, RZ, 0xc0, !PT ;  /* 0x0000ffff31167812 */ /* 0x000fe400078ec0ff */
[----:B------:R-:W-:Y:S02]  /*68bb0*/  PRMT R20, R24, 0x3340, R0 ;  /* 0x0000334018147816 */ /* 0x000fe40000000000 */
[----:B------:R-:W-:Y:S01]  /*68bc0*/  PRMT R21, R23, 0x3340, R22 ;  /* 0x0000334017157816 */ /* 0x000fe20000000016 */
[----:B------:R-:W-:Y:S04]  /*68bd0*/  STL.64 [R1+0x5d8], R26 ;  /* 0x0005d81a01007387 */ /* 0x000fe80000100a00 */
[----:B------:R0:W-:Y:S04]  /*68be0*/  STL [R1+0x11c], R3 ;  /* 0x00011c0301007387 */ /* 0x0001e80000100800 */
[----:B------:R-:W2:Y:S04]  /*68bf0*/  LDL.LU R30, [R1+0x24ec] ;  /* 0x0024ec00011e7983 */ /* 0x000ea80000300800 */
[----:B------:R-:W2:Y:S01]  /*68c00*/  LDL.LU R37, [R1+0xf8c] ;  /* 0x000f8c0001257983 */ /* 0x000ea20000300800 */
[----:B0-----:R-:W-:-:S05]  /*68c10*/  PRMT R3, R21, 0x5410, R20 ;  /* 0x0000541015037816 */ /* 0x001fca0000000014 */
[----:B------:R0:W-:Y:S04]  /*68c20*/  STL [R1+0x23c], R3 ;  /* 0x00023c0301007387 */ /* 0x0001e80000100800 */
[----:B------:R-:W2:Y:S04]  /*68c30*/  LDL.LU R47, [R1+0xffc] ;  /* 0x000ffc00012f7983 */ /* 0x000ea80000300800 */
[----:B------:R-:W2:Y:S04]  /*68c40*/  LDL.LU R48, [R1+0x24e0] ;  /* 0x0024e00001307983 */ /* 0x000ea80000300800 */
[----:B------:R-:W2:Y:S04]  /*68c50*/  LDL.LU R51, [R1+0xf6c] ;  /* 0x000f6c0001337983 */ /* 0x000ea80000300800 */
[----:B------:R-:W2:Y:S01]  /*68c60*/  LDL.LU R49, [R1+0xfb8] ;  /* 0x000fb80001317983 */ /* 0x000ea20000300800 */
[----:B------:R-:W-:-:S02]  /*68c70*/  SHF.R.U32.HI R20, RZ, 0x8, R25 ;  /* 0x00000008ff147819 */ /* 0x000fc40000011619 */
[----:B------:R-:W-:Y:S02]  /*68c80*/  SHF.R.U32.HI R23, RZ, 0x8, R23 ;  /* 0x00000008ff177819 */ /* 0x000fe40000011617 */
[----:B------:R-:W-:Y:S02]  /*68c90*/  SHF.R.U32.HI R21, RZ, 0x8, R22 ;  /* 0x00000008ff157819 */ /* 0x000fe40000011616 */
[----:B------:R-:W-:Y:S02]  /*68ca0*/  LOP3.LUT R20, R20, 0xffff, RZ, 0xc0, !PT ;  /* 0x0000ffff14147812 */ /* 0x000fe400078ec0ff */
[----:B------:R-:W-:Y:S02]  /*68cb0*/  LOP3.LUT R22, R23, 0xffff, RZ, 0xc0, !PT ;  /* 0x0000ffff17167812 */ /* 0x000fe400078ec0ff */
[----:B------:R-:W-:Y:S02]  /*68cc0*/  LOP3.LUT R21, R21, 0xffff, RZ, 0xc0, !PT ;  /* 0x0000ffff15157812 */ /* 0x000fe400078ec0ff */
[----:B------:R-:W-:-:S02]  /*68cd0*/  PRMT R20, R20, 0x3340, R0 ;  /* 0x0000334014147816 */ /* 0x000fc40000000000 */
[----:B0-----:R-:W-:Y:S02]  /*68ce0*/  PRMT R3, R22, 0x3340, R21 ;  /* 0x0000334016037816 */ /* 0x001fe40000000015 */
[----:B------:R-:W-:Y:S01]  /*68cf0*/  LOP3.LUT R22, R56, 0xffff, RZ, 0xc0, !PT ;  /* 0x0000ffff38167812 */ /* 0x000fe200078ec0ff */
[----:B------:R0:W-:Y:S04]  /*68d00*/  STL [R1+0x44], R20 ;  /* 0x0000441401007387 */ /* 0x0001e80000100800 */
[----:B------:R1:W-:Y:S01]  /*68d10*/  STL [R1+0xa4], R3 ;  /* 0x0000a40301007387 */ /* 0x0003e20000100800 */
[----:B----4-:R-:W-:Y:S02]  /*68d20*/  LOP3.LUT R23, R40, 0xffff, RZ, 0xc0, !PT ;  /* 0x0000ffff28177812 */ /* 0x010fe400078ec0ff */
[----:B------:R-:W-:-:S02]  /*68d30*/  LOP3.LUT R40, R52, 0xffff, RZ, 0xc0, !PT ;  /* 0x0000ffff34287812 */ /* 0x000fc400078ec0ff */
[----:B------:R-:W-:Y:S01]  /*68d40*/  PRMT R21, R23, 0x3340, R22 ;  /* 0x0000334017157816 */ /* 0x000fe20000000016 */
[----:B------:R-:W4:Y:S01]  /*68d50*/  LDL.LU R52, [R1+0x2d60] ;  /* 0x002d600001347983 */ /* 0x000f220000300800 */
[----:B0-----:R-:W-:Y:S02]  /*68d60*/  PRMT R20, R40, 0x3340, R0 ;  /* 0x0000334028147816 */ /* 0x001fe40000000000 */
[----:B---3--:R-:W-:Y:S01]  /*68d70*/  IADD3 R26, P6, PT, R36, R16, RZ ;  /* 0x00000010241a7210 */ /* 0x008fe20007fde0ff */
[----:B------:R-:W3:Y:S01]  /*68d80*/  LDL.LU R56, [R1+0x2d5c] ;  /* 0x002d5c0001387983 */ /* 0x000ee20000300800 */
[----:B-1----:R-:W-:Y:S02]  /*68d90*/  PRMT R3, R21, 0x5410, R20 ;  /* 0x0000541015037816 */ /* 0x002fe40000000014 */
[----:B------:R-:W-:Y:S02]  /*68da0*/  SHF.R.S32.HI R20, RZ, 0x1f, R36 ;  /* 0x0000001fff147819 */ /* 0x000fe40000011424 */
[----:B------:R-:W-:-:S02]  /*68db0*/  SHF.R.U32.HI R23, RZ, 0x8, R23 ;  /* 0x00000008ff177819 */ /* 0x000fc40000011617 */
[----:B------:R-:W-:Y:S01]  /*68dc0*/  SHF.R.U32.HI R22, RZ, 0x8, R22 ;  /* 0x00000008ff167819 */ /* 0x000fe20000011616 */
[----:B------:R-:W-:Y:S01]  /*68dd0*/  IMAD.X R27, R20, 0x1, R19, P6 ;  /* 0x00000001141b7824 */ /* 0x000fe200030e0613 */
[----:B------:R-:W-:Y:S01]  /*68de0*/  SHF.R.U32.HI R21, RZ, 0x8, R24 ;  /* 0x00000008ff157819 */ /* 0x000fe20000011618 */
[----:B------:R0:W-:Y:S01]  /*68df0*/  STL [R1+0x288], R3 ;  /* 0x0002880301007387 */ /* 0x0001e20000100800 */
[----:B------:R-:W-:Y:S02]  /*68e00*/  LOP3.LUT R23, R23, 0xffff, RZ, 0xc0, !PT ;  /* 0x0000ffff17177812 */ /* 0x000fe400078ec0ff */
[----:B------:R-:W-:Y:S01]  /*68e10*/  LOP3.LUT R22, R22, 0xffff, RZ, 0xc0, !PT ;  /* 0x0000ffff16167812 */ /* 0x000fe200078ec0ff */
[----:B------:R2:W-:Y:S01]  /*68e20*/  STL.64 [R1+0x590], R26 ;  /* 0x0005901a01007387 */ /* 0x0005e20000100a00 */
[----:B------:R-:W-:Y:S02]  /*68e30*/  LOP3.LUT R21, R21, 0xffff, RZ, 0xc0, !PT ;  /* 0x0000ffff15157812 */ /* 0x000fe400078ec0ff */
[----:B------:R-:W-:-:S02]  /*68e40*/  PRMT R57, R23, 0x3340, R22 ;  /* 0x0000334017397816 */ /* 0x000fc40000000016 */
[----:B0-----:R-:W-:-:S03]  /*68e50*/  PRMT R3, R21, 0x3340, R0 ;  /* 0x0000334015037816 */ /* 0x001fc60000000000 */
[----:B------:R-:W-:Y:S04]  /*68e60*/  STL [R1+0x2ca0], R57 ;  /* 0x002ca03901007387 */ /* 0x000fe80000100800 */
[----:B------:R0:W-:Y:S04]  /*68e70*/  STL [R1+0x38], R3 ;  /* 0x0000380301007387 */ /* 0x0001e80000100800 */
[----:B------:R-:W4:Y:S01]  /*68e80*/  LDL.LU R32, [R1+0x24e4] ;  /* 0x0024e40001207983 */ /* 0x000f220000300800 */
[----:B--2---:R-:W-:-:S03]  /*68e90*/  LOP3.LUT R26, R30, 0xffff, RZ, 0xc0, !PT ;  /* 0x0000ffff1e1a7812 */ /* 0x004fc600078ec0ff */
[----:B------:R-:W2:Y:S01]  /*68ea0*/  LDL.LU R30, [R1+0xf7c] ;  /* 0x000f7c00011e7983 */ /* 0x000ea20000300800 */
[----:B------:R-:W-:-:S04]  /*68eb0*/  LOP3.LUT R28, R37, 0xffff, RZ, 0xc0, !PT ;  /* 0x0000ffff251c7812 */ /* 0x000fc800078ec0ff */
[----:B------:R-:W-:Y:S02]  /*68ec0*/  PRMT R21, R28, 0x3340, R0 ;  /* 0x000033401c157816 */ /* 0x000fe40000000000 */
[----:B------:R-:W-:-:S04]  /*68ed0*/  LOP3.LUT R24, R47, 0xffff, RZ, 0xc0, !PT ;  /* 0x0000ffff2f187812 */ /* 0x000fc800078ec0ff */
[----:B------:R-:W-:-:S04]  /*68ee0*/  PRMT R22, R26, 0x3340, R24 ;  /* 0x000033401a167816 */ /* 0x000fc80000000018 */
[----:B0-----:R-:W-:-:S05]  /*68ef0*/  PRMT R3, R22, 0x5410, R21 ;  /* 0x0000541016037816 */ /* 0x001fca0000000015 */
[----:B------:R0:W-:Y:S04]  /*68f00*/  STL [R1+0x1ec], R3 ;  /* 0x0001ec0301007387 */ /* 0x0001e80000100800 */
[----:B------:R-:W2:Y:S01]  /*68f10*/  LDL.LU R37, [R1+0x1008] ;  /* 0x0010080001257983 */ /* 0x000ea20000300800 */
[----:B------:R-:W-:Y:S02]  /*68f20*/  LOP3.LUT R27, R51, 0xffff, RZ, 0xc0, !PT ;  /* 0x0000ffff331b7812 */ /* 0x000fe400078ec0ff */
[----:B------:R-:W-:Y:S01]  /*68f30*/  LOP3.LUT R23, R49, 0xffff, RZ, 0xc0, !PT ;  /* 0x0000ffff31177812 */ /* 0x000fe200078ec0ff */
[----:B------:R-:W2:Y:S04]  /*68f40*/  LDL.LU R51, [R1+0x2f8] ;  /* 0x0002f80001337983 */ /* 0x000ea80000300800 */
[----:B------:R-:W2:Y:S01]  /*68f50*/  LDL.LU R49, [R1+0x17c] ;  /* 0x00017c0001317983 */ /* 0x000ea20000300800 */
[----:B------:R-:W-:-:S02]  /*68f60*/  LOP3.LUT R25, R48, 0xffff, RZ, 0xc0, !PT ;  /* 0x0000ffff30197812 */ /* 0x000fc400078ec0ff */
[----:B------:R-:W-:Y:S02]  /*68f70*/  PRMT R21, R27, 0x3340, R0 ;  /* 0x000033401b157816 */ /* 0x000fe40000000000 */
[----:B------:R-:W-:-:S04]  /*68f80*/  PRMT R22, R25, 0x3340, R23 ;  /* 0x0000334019167816 */ /* 0x000fc80000000017 */
[----:B0-----:R-:W-:Y:S02]  /*68f90*/  PRMT R3, R22, 0x5410, R21 ;  /* 0x0000541016037816 */ /* 0x001fe40000000015 */
[----:B------:R-:W-:Y:S02]  /*68fa0*/  SHF.R.U32.HI R22, RZ, 0x8, R26 ;  /* 0x00000008ff167819 */ /* 0x000fe4000001161a */
[----:B------:R-:W-:Y:S02]  /*68fb0*/  SHF.R.U32.HI R21, RZ, 0x8, R24 ;  /* 0x00000008ff157819 */ /* 0x000fe40000011618 */
[----:B------:R-:W-:Y:S02]  /*68fc0*/  IADD3 R34, P6, PT, R36, R17, RZ ;  /* 0x0000001124227210 */ /* 0x000fe40007fde0ff */
[----:B------:R-:W-:Y:S02]  /*68fd0*/  LOP3.LUT R22, R22, 0xffff, RZ, 0xc0, !PT ;  /* 0x0000ffff16167812 */ /* 0x000fe400078ec0ff */
[----:B------:R-:W-:Y:S01]  /*68fe0*/  LOP3.LUT R21, R21, 0xffff, RZ, 0xc0, !PT ;  /* 0x0000ffff15157812 */ /* 0x000fe200078ec0ff */
[----:B------:R-:W-:-:S03]  /*68ff0*/  IMAD.X R35, R20, 0x1, R18, P6 ;  /* 0x0000000114237824 */ /* 0x000fc600030e0612 */
[----:B------:R-:W-:Y:S01]  /*69000*/  PRMT R21, R22, 0x3340, R21 ;  /* 0x0000334016157816 */ /* 0x000fe20000000015 */
[----:B------:R-:W-:Y:S01]  /*69010*/  STL [R1+0x1fc], R3 ;  /* 0x0001fc0301007387 */ /* 0x000fe20000100800 */
[----:B------:R-:W-:Y:S02]  /*69020*/  SHF.R.U32.HI R25, RZ, 0x8, R25 ;  /* 0x00000008ff197819 */ /* 0x000fe40000011619 */
[----:B------:R-:W-:Y:S01]  /*69030*/  SHF.R.U32.HI R23, RZ, 0x8, R23 ;  /* 0x00000008ff177819 */ /* 0x000fe20000011617 */
[----:B------:R0:W-:Y:S01]  /*69040*/  STL.64 [R1+0x580], R34 ;  /* 0x0005802201007387 */ /* 0x0001e20000100a00 */
[----:B------:R-:W-:-:S03]  /*69050*/  LOP3.LUT R24, R25, 0xffff, RZ, 0xc0, !PT ;  /* 0x0000ffff19187812 */ /* 0x000fc600078ec0ff */
[----:B------:R1:W-:Y:S01]  /*69060*/  STL [R1+0x118], R21 ;  /* 0x0001181501007387 */ /* 0x0003e20000100800 */
[----:B------:R-:W-:Y:S02]  /*69070*/  LOP3.LUT R23, R23, 0xffff, RZ, 0xc0, !PT ;  /* 0x0000ffff17177812 */ /* 0x000fe400078ec0ff */
[----:B0-----:R-:W-:Y:S02]  /*69080*/  IADD3 R34, P6, PT, R36, R15, RZ ;  /* 0x0000000f24227210 */ /* 0x001fe40007fde0ff */
[----:B-1----:R-:W-:Y:S02]  /*69090*/  SHF.R.U32.HI R21, RZ, 0x8, R27 ;  /* 0x00000008ff157819 */ /* 0x002fe4000001161b */
[----:B------:R-:W-:Y:S02]  /*690a0*/  PRMT R3, R24, 0x3340, R23 ;  /* 0x0000334018037816 */ /* 0x000fe40000000017 */
[----:B------:R-:W-:Y:S01]  /*690b0*/  LOP3.LUT R21, R21, 0xffff, RZ, 0xc0, !PT ;  /* 0x0000ffff15157812 */ /* 0x000fe200078ec0ff */
[----:B------:R-:W-:Y:S01]  /*690c0*/  IMAD.X R35, R20, 0x1, R13, P6 ;  /* 0x0000000114237824 */ /* 0x000fe200030e060d */
[----:B------:R-:W-:-:S02]  /*690d0*/  SHF.R.U32.HI R22, RZ, 0x8, R28 ;  /* 0x00000008ff167819 */ /* 0x000fc4000001161c */
[----:B------:R-:W-:Y:S01]  /*690e0*/  PRMT R21, R21, 0x3340, R0 ;  /* 0x0000334015157816 */ /* 0x000fe20000000000 */
[----:B------:R0:W-:Y:S01]  /*690f0*/  STL [R1+0xa8], R3 ;  /* 0x0000a80301007387 */ /* 0x0001e20000100800 */
[----:B------:R-:W-:-:S03]  /*69100*/  LOP3.LUT R22, R22, 0xffff, RZ, 0xc0, !PT ;  /* 0x0000ffff16167812 */ /* 0x000fc600078ec0ff */
[----:B------:R2:W-:Y:S04]  /*69110*/  STL.64 [R1+0x578], R34 ;  /* 0x0005782201007387 */ /* 0x0005e80000100a00 */
[----:B------:R-:W2:Y:S01]  /*69120*/  LDL.LU R47, [R1+0x2fc] ;  /* 0x0002fc00012f7983 */ /* 0x000ea20000300800 */
[----:B0-----:R-:W-:-:S03]  /*69130*/  PRMT R3, R22, 0x3340, R0 ;  /* 0x0000334016037816 */ /* 0x001fc60000000000 */
[----:B------:R0:W-:Y:S04]  /*69140*/  STL [R1+0x2c], R21 ;  /* 0x00002c1501007387 */ /* 0x0001e80000100800 */
[----:B------:R-:W2:Y:S04]  /*69150*/  LDL.LU R48, [R1+0x2ac] ;  /* 0x0002ac0001307983 */ /* 0x000ea80000300800 */
[----:B------:R1:W-:Y:S01]  /*69160*/  STL [R1+0x30], R3 ;  /* 0x0000300301007387 */ /* 0x0003e20000100800 */
[----:B------:R-:W-:-:S05]  /*69170*/  IADD3 R28, P6, PT, R36, R14, RZ ;  /* 0x0000000e241c7210 */ /* 0x000fca0007fde0ff */
[----:B------:R-:W-:Y:S01]  /*69180*/  IMAD.X R29, R20, 0x1, R7, P6 ;  /* 0x00000001141d7824 */ /* 0x000fe200030e0607 */
[----:B---3--:R-:W-:Y:S01]  /*69190*/  LOP3.LUT R23, R56, 0xffff, RZ, 0xc0, !PT ;  /* 0x0000ffff38177812 */ /* 0x008fe200078ec0ff */
[----:B------:R-:W-:Y:S01]  /*691a0*/  IMAD.MOV.U32 R56, RZ, RZ, R2 ;  /* 0x000000ffff387224 */ /* 0x000fe200078e0002 */
[----:B----4-:R-:W-:Y:S02]  /*691b0*/  LOP3.LUT R26, R32, 0xffff, RZ, 0xc0, !PT ;  /* 0x0000ffff201a7812 */ /* 0x010fe400078ec0ff */
[----:B--2---:R-:W-:-:S04]  /*691c0*/  LOP3.LUT R34, R30, 0xffff, RZ, 0xc0, !PT ;  /* 0x0000ffff1e227812 */ /* 0x004fc800078ec0ff */
[----:B0-----:R-:W-:Y:S02]  /*691d0*/  PRMT R21, R34, 0x3340, R0 ;  /* 0x0000334022157816 */ /* 0x001fe40000000000 */
[----:B------:R-:W-:-:S04]  /*691e0*/  LOP3.LUT R25, R37, 0xffff, RZ, 0xc0, !PT ;  /* 0x0000ffff25197812 */ /* 0x000fc800078ec0ff */
[----:B------:R-:W-:Y:S02]  /*691f0*/  PRMT R22, R26, 0x3340, R25 ;  /* 0x000033401a167816 */ /* 0x000fe40000000019 */
[----:B------:R-:W-:Y:S02]  /*69200*/  LOP3.LUT R24, R51, 0xffff, RZ, 0xc0, !PT ;  /* 0x0000ffff33187812 */ /* 0x000fe400078ec0ff */
[----:B------:R-:W-:Y:S02]  /*69210*/  LOP3.LUT R27, R49, 0xffff, RZ, 0xc0, !PT ;  /* 0x0000ffff311b7812 */ /* 0x000fe400078ec0ff */
[----:B-1----:R-:W-:Y:S02]  /*69220*/  PRMT R3, R22, 0x5410, R21 ;  /* 0x0000541016037816 */ /* 0x002fe40000000015 */
[----:B------:R-:W-:Y:S02]  /*69230*/  PRMT R21, R27, 0x3340, R0 ;  /* 0x000033401b157816 */ /* 0x000fe40000000000 */
[----:B------:R-:W-:Y:S01]  /*69240*/  PRMT R22, R24, 0x3340, R23 ;  /* 0x0000334018167816 */ /* 0x000fe20000000017 */
[----:B------:R0:W-:Y:S01]  /*69250*/  STL [R1+0x284], R3 ;  /* 0x0002840301007387 */ /* 0x0001e20000100800 */
[----:B------:R-:W-:-:S02]  /*69260*/  SHF.R.U32.HI R24, RZ, 0x8, R24 ;  /* 0x00000008ff187819 */ /* 0x000fc40000011618 */
[----:B------:R-:W-:Y:S01]  /*69270*/  SHF.R.U32.HI R23, RZ, 0x8, R23 ;  /* 0x00000008ff177819 */ /* 0x000fe20000011617 */
[----:B------:R-:W2:Y:S01]  /*69280*/  LDL.LU R51, [R1+0x2e0] ;  /* 0x0002e00001337983 */ /* 0x000ea20000300800 */
[----:B0-----:R-:W-:Y:S02]  /*69290*/  PRMT R3, R22, 0x5410, R21 ;  /* 0x0000541016037816 */ /* 0x001fe40000000015 */
[----:B------:R-:W-:Y:S02]  /*692a0*/  SHF.R.U32.HI R22, RZ, 0x8, R26 ;  /* 0x00000008ff167819 */ /* 0x000fe4000001161a */
[----:B------:R-:W-:Y:S02]  /*692b0*/  SHF.R.U32.HI R21, RZ, 0x8, R25 ;  /* 0x00000008ff157819 */ /* 0x000fe40000011619 */
[----:B------:R-:W-:Y:S02]  /*692c0*/  LOP3.LUT R22, R22, 0xffff, RZ, 0xc0, !PT ;  /* 0x0000ffff16167812 */ /* 0x000fe400078ec0ff */
[----:B------:R-:W-:Y:S01]  /*692d0*/  LOP3.LUT R21, R21, 0xffff, RZ, 0xc0, !PT ;  /* 0x0000ffff15157812 */ /* 0x000fe200078ec0ff */
[----:B------:R-:W-:Y:S01]  /*692e0*/  STL [R1+0x1a4], R3 ;  /* 0x0001a40301007387 */ /* 0x000fe20000100800 */
[----:B------:R-:W-:-:S02]  /*692f0*/  LOP3.LUT R24, R24, 0xffff, RZ, 0xc0, !PT ;  /* 0x0000ffff18187812 */ /* 0x000fc400078ec0ff */
[----:B------:R-:W-:Y:S01]  /*69300*/  PRMT R2, R22, 0x3340, R21 ;  /* 0x0000334016027816 */ /* 0x000fe20000000015 */
[----:B------:R-:W3:Y:S01]  /*69310*/  LDL.LU R49, [R1+0xfc] ;  /* 0x0000fc0001317983 */ /* 0x000ee20000300800 */
[----:B------:R-:W-:-:S03]  /*69320*/  LOP3.LUT R23, R23, 0xffff, RZ, 0xc0, !PT ;  /* 0x0000ffff17177812 */ /* 0x000fc600078ec0ff */
[----:B------:R-:W-:Y:S04]  /*69330*/  STL.64 [R1+0x568], R28 ;  /* 0x0005681c01007387 */ /* 0x000fe80000100a00 */
[----:B------:R0:W-:Y:S01]  /*69340*/  STL [R1+0x2ca4], R2 ;  /* 0x002ca40201007387 */ /* 0x0001e20000100800 */
[----:B------:R-:W-:Y:S02]  /*69350*/  LOP3.LUT R26, R52, 0xffff, RZ, 0xc0, !PT ;  /* 0x0000ffff341a7812 */ /* 0x000fe400078ec0ff */
[----:B0-----:R-:W-:-:S05]  /*69360*/  PRMT R2, R24, 0x3340, R23 ;  /* 0x0000334018027816 */ /* 0x001fca0000000017 */
[----:B------:R0:W-:Y:S04]  /*69370*/  STL [R1+0xbc], R2 ;  /* 0x0000bc0201007387 */ /* 0x0001e80000100800 */
[----:B------:R-:W4:Y:S01]  /*69380*/  LDL.LU R52, [R1+0x2d58] ;  /* 0x002d580001347983 */ /* 0x000f220000300800 */
[----:B------:R-:W-:Y:S02]  /*69390*/  LOP3.LUT R24, R47, 0xffff, RZ, 0xc0, !PT ;  /* 0x0000ffff2f187812 */ /* 0x000fe400078ec0ff */
[----:B------:R-:W-:Y:S02]  /*693a0*/  PRMT R21, R26, 0x3340, R0 ;  /* 0x000033401a157816 */ /* 0x000fe40000000000 */
[----:B------:R-:W-:-:S04]  /*693b0*/  LOP3.LUT R23, R48, 0xffff, RZ, 0xc0, !PT ;  /* 0x0000ffff30177812 */ /* 0x000fc800078ec0ff */
[----:B------:R-:W-:-:S04]  /*693c0*/  PRMT R22, R24, 0x3340, R23 ;  /* 0x0000334018167816 */ /* 0x000fc80000000017 */
[----:B------:R-:W-:Y:S02]  /*693d0*/  PRMT R21, R22, 0x5410, R21 ;  /* 0x0000541016157816 */ /* 0x000fe40000000015 */
[----:B0-----:R-:W-:-:S03]  /*693e0*/  IADD3 R2, P6, PT, R36, R9, RZ ;  /* 0x0000000924027210 */ /* 0x001fc60007fde0ff */
[----:B------:R0:W-:Y:S01]  /*693f0*/  STL [R1+0x1a8], R21 ;  /* 0x0001a81501007387 */ /* 0x0001e20000100800 */
[----:B------:R-:W-:Y:S01]  /*69400*/  SHF.R.U32.HI R24, RZ, 0x8, R24 ;  /* 0x00000008ff187819 */ /* 0x000fe20000011618 */
[----:B------:R-:W-:Y:S01]  /*69410*/  IMAD.X R3, R20, 0x1, R8, P6 ;  /* 0x0000000114037824 */ /* 0x000fe200030e0608 */
[----:B------:R-:W-:Y:S02]  /*69420*/  SHF.R.U32.HI R22, RZ, 0x8, R23 ;  /* 0x00000008ff167819 */ /* 0x000fe40000011617 */
[----:B0-----:R-:W-:Y:S02]  /*69430*/  SHF.R.U32.HI R21, RZ, 0x8, R27 ;  /* 0x00000008ff157819 */ /* 0x001fe4000001161b */
[----:B------:R0:W-:Y:S01]  /*69440*/  STL.64 [R1+0x570], R2 ;  /* 0x0005700201007387 */ /* 0x0001e20000100a00 */
[----:B------:R-:W-:Y:S02]  /*69450*/  LOP3.LUT R23, R24, 0xffff, RZ, 0xc0, !PT ;  /* 0x0000ffff18177812 */ /* 0x000fe400078ec0ff */
[----:B------:R-:W-:-:S02]  /*69460*/  LOP3.LUT R21, R21, 0xffff, RZ, 0xc0, !PT ;  /* 0x0000ffff15157812 */ /* 0x000fc400078ec0ff */
[----:B------:R-:W-:Y:S02]  /*69470*/  LOP3.LUT R22, R22, 0xffff, RZ, 0xc0, !PT ;  /* 0x0000ffff16167812 */ /* 0x000fe400078ec0ff */
[----:B0-----:R-:W-:Y:S02]  /*69480*/  PRMT R3, R21, 0x3340, R0 ;  /* 0x0000334015037816 */ /* 0x001fe40000000000 */
[----:B------:R-:W-:-:S03]  /*69490*/  PRMT R2, R23, 0x3340, R22 ;  /* 0x0000334017027816 */ /* 0x000fc60000000016 */
[----:B------:R-:W-:Y:S04]  /*694a0*/  STL [R1+0x20], R3 ;  /* 0x0000200301007387 */ /* 0x000fe80000100800 */
[----:B------:R-:W4:Y:S04]  /*694b0*/  LDL.LU R32, [R1+0x24f8] ;  /* 0x0024f80001207983 */ /* 0x000f280000300800 */
[----:B------:R0:W-:Y:S04]  /*694c0*/  STL [R1+0x110], R2 ;  /* 0x0001100201007387 */ /* 0x0001e80000100800 */
[----:B------:R-:W4:Y:S01]  /*694d0*/  LDL.LU R30, [R1+0x1010] ;  /* 0x00101000011e7983 */ /* 0x000f220000300800 */
[----:B0-----:R-:W-:-:S05]  /*694e0*/  IADD3 R2, P6, PT, R36, R11, RZ ;  /* 0x0000000b24027210 */ /* 0x001fca0007fde0ff */
[----:B------:R-:W-:Y:S01]  /*694f0*/  IMAD.X R3, R20, 0x1, R10, P6 ;  /* 0x0000000114037824 */ /* 0x000fe200030e060a */
[----:B--2---:R-:W-:Y:S02]  /*69500*/  LOP3.LUT R25, R51, 0xffff, RZ, 0xc0, !PT ;  /* 0x0000ffff33197812 */ /* 0x004fe400078ec0ff */
[----:B------:R-:W2:Y:S01]  /*69510*/  LDL.LU R51, [R1+0x2430] ;  /* 0x0024300001337983 */ /* 0x000ea20000300800 */
[----:B---3--:R-:W-:-:S04]  /*69520*/  LOP3.LUT R24, R49, 0xffff, RZ, 0xc0, !PT ;  /* 0x0000ffff31187812 */ /* 0x008fc800078ec0ff */
[----:B------:R-:W-:Y:S02]  /*69530*/  PRMT R21, R24, 0x3340, R0 ;  /* 0x0000334018157816 */ /* 0x000fe40000000000 */
[----:B----4-:R-:W-:Y:S02]  /*69540*/  LOP3.LUT R23, R52, 0xffff, RZ, 0xc0, !PT ;  /* 0x0000ffff34177812 */ /* 0x010fe400078ec0ff */
[----:B------:R-:W3:Y:S02]  /*69550*/  LDL.LU R52, [R1+0x2d54] ;  /* 0x002d540001347983 */ /* 0x000ee40000300800 */
[----:B------:R-:W-:-:S04]  /*69560*/  PRMT R22, R25, 0x3340, R23 ;  /* 0x0000334019167816 */ /* 0x000fc80000000017 */
[----:B------:R-:W-:Y:S02]  /*69570*/  PRMT R21, R22, 0x5410, R21 ;  /* 0x0000541016157816 */ /* 0x000fe40000000015 */
[----:B------:R-:W-:-:S03]  /*69580*/  SHF.R.U32.HI R22, RZ, 0x8, R25 ;  /* 0x00000008ff167819 */ /* 0x000fc60000011619 */
[----:B------:R0:W-:Y:S01]  /*69590*/  STL [R1+0x1a0], R21 ;  /* 0x0001a01501007387 */ /* 0x0001e20000100800 */
[----:B------:R-:W-:-:S03]  /*695a0*/  LOP3.LUT R22, R22, 0xffff, RZ, 0xc0, !PT ;  /* 0x0000ffff16167812 */ /* 0x000fc600078ec0ff */
[----:B------:R-:W4:Y:S01]  /*695b0*/  LDL.LU R49, [R1+0x2e4] ;  /* 0x0002e40001317983 */ /* 0x000f220000300800 */
[----:B0-----:R-:W-:Y:S02]  /*695c0*/  SHF.R.U32.HI R21, RZ, 0x8, R23 ;  /* 0x00000008ff157819 */ /* 0x001fe40000011617 */
[----:B------:R-:W-:Y:S02]  /*695d0*/  SHF.R.U32.HI R23, RZ, 0x8, R24 ;  /* 0x00000008ff177819 */ /* 0x000fe40000011618 */
[----:B------:R-:W-:Y:S01]  /*695e0*/  LOP3.LUT R21, R21, 0xffff, RZ, 0xc0, !PT ;  /* 0x0000ffff15157812 */ /* 0x000fe200078ec0ff */
[----:B------:R0:W-:Y:S01]  /*695f0*/  STL.64 [R1+0x540], R2 ;  /* 0x0005400201007387 */ /* 0x0001e20000100a00 */
[----:B------:R-:W-:-:S03]  /*69600*/  LOP3.LUT R23, R23, 0xffff, RZ, 0xc0, !PT ;  /* 0x0000ffff17177812 */ /* 0x000fc600078ec0ff */
[----:B------:R-:W4:Y:S04]  /*69610*/  LDL.LU R37, [R1+0x274] ;  /* 0x0002740001257983 */ /* 0x000f280000300800 */
[----:B------:R-:W4:Y:S01]  /*69620*/  LDL.LU R47, [R1+0x250c] ;  /* 0x00250c00012f7983 */ /* 0x000f220000300800 */
[----:B0-----:R-:W-:Y:S02]  /*69630*/  PRMT R2, R22, 0x3340, R21 ;  /* 0x0000334016027816 */ /* 0x001fe40000000015 */
[----:B------:R-:W-:-:S03]  /*69640*/  PRMT R21, R23, 0x3340, R0 ;  /* 0x0000334017157816 */ /* 0x000fc60000000000 */
[----:B------:R0:W-:Y:S04]  /*69650*/  STL [R1+0xac], R2 ;  /* 0x0000ac0201007387 */ /* 0x0001e80000100800 */
[----:B------:R-:W-:Y:S04]  /*69660*/  STL [R1+0x18], R21 ;  /* 0x0000181501007387 */ /* 0x000fe80000100800 */
[----:B------:R-:W4:Y:S01]  /*69670*/  LDL.LU R48, [R1+0x2434] ;  /* 0x0024340001307983 */ /* 0x000f220000300800 */
[----:B0-----:R-:W-:-:S05]  /*69680*/  IADD3 R2, P6, PT, R36, R12, RZ ;  /* 0x0000000c24027210 */ /* 0x001fca0007fde0ff */
[----:B------:R-:W-:-:S05]  /*69690*/  IMAD.X R3, R20, 0x1, R5, P6 ;  /* 0x0000000114037824 */ /* 0x000fca00030e0605 */
[----:B------:R0:W-:Y:S02]  /*696a0*/  STL.64 [R1+0x560], R2 ;  /* 0x0005600201007387 */ /* 0x0001e40000100a00 */
[----:B0-----:R-:W-:Y:S02]  /*696b0*/  IADD3 R2, P6, PT, R36, R6, RZ ;  /* 0x0000000624027210 */ /* 0x001fe40007fde0ff */
[----:B------:R-:W4:Y:S03]  /*696c0*/  LDL.LU R36, [R1+0x8] ;  /* 0x0000080001247983 */ /* 0x000f260000300800 */
[----:B------:R-:W-:Y:S01]  /*696d0*/  IMAD.X R3, R20, 0x1, R4, P6 ;  /* 0x0000000114037824 */ /* 0x000fe200030e0604 */
[----:B------:R-:W-:Y:S02]  /*696e0*/  SHF.R.U32.HI R20, RZ, 0x8, R26 ;  /* 0x00000008ff147819 */ /* 0x000fe4000001161a */
[----:B------:R-:W-:-:S02]  /*696f0*/  LOP3.LUT R24, R32, 0xffff, RZ, 0xc0, !PT ;  /* 0x0000ffff20187812 */ /* 0x000fc400078ec0ff */
[----:B------:R-:W-:Y:S01]  /*69700*/  LOP3.LUT R20, R20, 0xffff, RZ, 0xc0, !PT ;  /* 0x0000ffff14147812 */ /* 0x000fe200078ec0ff */
[----:B------:R0:W-:Y:S01]  /*69710*/  STL.64 [R1+0x538], R2 ;  /* 0x0005380201007387 */ /* 0x0001e20000100a00 */
[----:B------:R-:W-:Y:S02]  /*69720*/  LOP3.LUT R22, R30, 0xffff, RZ, 0xc0, !PT ;  /* 0x0000ffff1e167812 */ /* 0x000fe400078ec0ff */
[--C-:B0-----:R-:W-:Y:S02]  /*69730*/  PRMT R2, R20, 0x3340, R0.reuse ;  /* 0x0000334014027816 */ /* 0x101fe40000000000 */
[----:B------:R-:W-:-:S03]  /*69740*/  PRMT R20, R22, 0x3340, R0 ;  /* 0x0000334016147816 */ /* 0x000fc60000000000 */
[----:B------:R0:W-:Y:S01]  /*69750*/  STL [R1+0x14], R2 ;  /* 0x0000140201007387 */ /* 0x0001e20000100800 */
[----:B------:R-:W-:-:S04]  /*69760*/  SHF.R.U32.HI R22, RZ, 0x8, R22 ;  /* 0x00000008ff167819 */ /* 0x000fc80000011616 */
[----:B------:R-:W-:Y:S02]  /*69770*/  LOP3.LUT R22, R22, 0xffff, RZ, 0xc0, !PT ;  /* 0x0000ffff16167812 */ /* 0x000fe400078ec0ff */
[----:B------:R-:W-:Y:S02]  /*69780*/  LOP3.LUT R35, R55, 0xffff, RZ, 0xc0, !PT ;  /* 0x0000ffff37237812 */ /* 0x000fe400078ec0ff */
[----:B--2---:R-:W-:-:S04]  /*69790*/  LOP3.LUT R23, R51, 0xffff, RZ, 0xc0, !PT ;  /* 0x0000ffff33177812 */ /* 0x004fc800078ec0ff */
[----:B------:R-:W-:-:S04]  /*697a0*/  PRMT R21, R24, 0x3340, R23 ;  /* 0x0000334018157816 */ /* 0x000fc80000000017 */
[----:B0-----:R-:W-:Y:S02]  /*697b0*/  PRMT R2, R21, 0x5410, R20 ;  /* 0x0000541015027816 */ /* 0x001fe40000000014 */
[----:B------:R-:W-:Y:S02]  /*697c0*/  SHF.R.U32.HI R21, RZ, 0x8, R24 ;  /* 0x00000008ff157819 */ /* 0x000fe40000011618 */
[----:B------:R-:W-:Y:S02]  /*697d0*/  SHF.R.U32.HI R20, RZ, 0x8, R23 ;  /* 0x00000008ff147819 */ /* 0x000fe40000011617 */
[----:B------:R-:W-:Y:S02]  /*697e0*/  LOP3.LUT R21, R21, 0xffff, RZ, 0xc0, !PT ;  /* 0x0000ffff15157812 */ /* 0x000fe400078ec0ff */
[----:B------:R-:W-:Y:S01]  /*697f0*/  LOP3.LUT R20, R20, 0xffff, RZ, 0xc0, !PT ;  /* 0x0000ffff14147812 */ /* 0x000fe200078ec0ff */
[----:B------:R0:W-:Y:S03]  /*69800*/  STL [R1+0x198], R2 ;  /* 0x0001980201007387 */ /* 0x0001e60000100800 */
[----:B------:R-:W-:-:S02]  /*69810*/  PRMT R3, R21, 0x3340, R20 ;  /* 0x0000334015037816 */ /* 0x000fc40000000014 */
[----:B0-----:R-:W-:-:S03]  /*69820*/  PRMT R2, R22, 0x3340, R0 ;  /* 0x0000334016027816 */ /* 0x001fc60000000000 */
[----:B------:R-:W-:Y:S04]  /*69830*/  STL [R1+0xb8], R3 ;  /* 0x0000b80301007387 */ /* 0x000fe80000100800 */
[----:B------:R-:W2:Y:S04]  /*69840*/  LDL.LU R51, [R1+0x24f0] ;  /* 0x0024f00001337983 */ /* 0x000ea80000300800 */
[----:B------:R0:W-:Y:S01]  /*69850*/  STL [R1+0x10], R2 ;  /* 0x0000100201007387 */ /* 0x0001e20000100800 */
[----:B------:R-:W-:Y:S02]  /*69860*/  PRMT R20, R35, 0x3340, R0 ;  /* 0x0000334023147816 */ /* 0x000fe40000000000 */
[----:B---3--:R-:W-:-:S02]  /*69870*/  LOP3.LUT R26, R52, 0xffff, RZ, 0xc0, !PT ;  /* 0x0000ffff341a7812 */ /* 0x008fc400078ec0ff */
[----:B----4-:R-:W-:Y:S02]  /*69880*/  LOP3.LUT R25, R49, 0xffff, RZ, 0xc0, !PT ;  /* 0x0000ffff31197812 */ /* 0x010fe400078ec0ff */
[----:B------:R-:W3:Y:S04]  /*69890*/  LDL.LU R49, [R1+0xfbc] ;  /* 0x000fbc0001317983 */ /* 0x000ee80000300800 */
[----:B------:R-:W4:Y:S04]  /*698a0*/  LDL.LU R55, [R1+0x2d50] ;  /* 0x002d500001377983 */ /* 0x000f280000300800 */
[----:B------:R-:W4:Y:S01]  /*698b0*/  LDL.LU R52, [R1+0x2d4c] ;  /* 0x002d4c0001347983 */ /* 0x000f220000300800 */
[----:B------:R-:W-:-:S04]  /*698c0*/  LOP3.LUT R23, R37, 0xffff, RZ, 0xc0, !PT ;  /* 0x0000ffff25177812 */ /* 0x000fc800078ec0ff */
[----:B------:R-:W-:Y:S02]  /*698d0*/  PRMT R21, R25, 0x3340, R23 ;  /* 0x0000334019157816 */ /* 0x000fe40000000017 */
[----:B------:R-:W-:Y:S02]  /*698e0*/  LOP3.LUT R24, R47, 0xffff, RZ, 0xc0, !PT ;  /* 0x0000ffff2f187812 */ /* 0x000fe400078ec0ff */
[----:B0-----:R-:W-:Y:S02]  /*698f0*/  PRMT R2, R21, 0x5410, R20 ;  /* 0x0000541015027816 */ /* 0x001fe40000000014 */
[----:B------:R-:W-:-:S03]  /*69900*/  PRMT R20, R26, 0x3340, R0 ;  /* 0x000033401a147816 */ /* 0x000fc60000000000 */
[----:B------:R0:W-:Y:S01]  /*69910*/  STL [R1+0x21c], R2 ;  /* 0x00021c0201007387 */ /* 0x0001e20000100800 */
[----:B------:R-:W-:-:S04]  /*69920*/  LOP3.LUT R22, R48, 0xffff, RZ, 0xc0, !PT ;  /* 0x0000ffff30167812 */ /* 0x000fc800078ec0ff */
[----:B------:R-:W-:-:S04]  /*69930*/  PRMT R21, R24, 0x3340, R22 ;  /* 0x0000334018157816 */ /* 0x000fc80000000016 */
[----:B------:R-:W-:-:S05]  /*69940*/  PRMT R21, R21, 0x5410, R20 ;  /* 0x0000541015157816 */ /* 0x000fca0000000014 */
[----:B------:R1:W-:Y:S04]  /*69950*/  STL [R1+0x194], R21 ;  /* 0x0001941501007387 */ /* 0x0003e80000100800 */
[----:B------:R-:W4:Y:S04]  /*69960*/  LDL.LU R37, [R1+0x24f4] ;  /* 0x0024f40001257983 */ /* 0x000f280000300800 */
[----:B------:R-:W4:Y:S01]  /*69970*/  LDL.LU R47, [R1+0x1004] ;  /* 0x00100400012f7983 */ /* 0x000f220000300800 */
[----:B------:R-:W-:Y:S02]  /*69980*/  SHF.R.S32.HI R20, RZ, 0x1f, R36 ;  /* 0x0000001fff147819 */ /* 0x000fe40000011424 */
[----:B0-----:R-:W-:-:S05]  /*69990*/  IADD3 R2, P6, PT, R36, R16, RZ ;  /* 0x0000001024027210 */ /* 0x001fca0007fde0ff */
[----:B------:R-:W-:-:S05]  /*699a0*/  IMAD.X R3, R20, 0x1, R19, P6 ;  /* 0x0000000114037824 */ /* 0x000fca00030e0613 */
[----:B------:R0:W-:Y:S04]  /*699b0*/  STL.64 [R1+0x510], R2 ;  /* 0x0005100201007387 */ /* 0x0001e80000100a00 */
[----:B------:R-:W4:Y:S01]  /*699c0*/  LDL.LU R48, [R1+0x2440] ;  /* 0x0024400001307983 */ /* 0x000f220000300800 */
[----:B-1----:R-:W-:Y:S02]  /*699d0*/  SHF.R.U32.HI R21, RZ, 0x8, R23 ;  /* 0x00000008ff157819 */ /* 0x002fe40000011617 */
[----:B------:R-:W-:Y:S02]  /*699e0*/  SHF.R.U32.HI R24, RZ, 0x8, R24 ;  /* 0x00000008ff187819 */ /* 0x000fe40000011618 */
[----:B------:R-:W-:Y:S02]  /*699f0*/  SHF.R.U32.HI R23, RZ, 0x8, R22 ;  /* 0x00000008ff177819 */ /* 0x000fe40000011616 */
[----:B------:R-:W-:-:S02]  /*69a00*/  SHF.R.U32.HI R25, RZ, 0x8, R25 ;  /* 0x00000008ff197819 */ /* 0x000fc40000011619 */
[----:B------:R-:W-:Y:S02]  /*69a10*/  LOP3.LUT R24, R24, 0xffff, RZ, 0xc0, !PT ;  /* 0x0000ffff18187812 */ /* 0x000fe400078ec0ff */
[----:B------:R-:W-:Y:S02]  /*69a20*/  LOP3.LUT R23, R23, 0xffff, RZ, 0xc0, !PT ;  /* 0x0000ffff17177812 */ /* 0x000fe400078ec0ff */
[----:B------:R-:W-:Y:S02]  /*69a30*/  LOP3.LUT R22, R25, 0xffff, RZ, 0xc0, !PT ;  /* 0x0000ffff19167812 */ /* 0x000fe400078ec0ff */
[----:B------:R-:W-:Y:S02]  /*69a40*/  LOP3.LUT R21, R21, 0xffff, RZ, 0xc0, !PT ;  /* 0x0000ffff15157812 */ /* 0x000fe400078ec0ff */
[----:B0-----:R-:W-:Y:S02]  /*69a50*/  PRMT R2, R24, 0x3340, R23 ;  /* 0x0000334018027816 */ /* 0x001fe40000000017 */
[----:B------:R-:W-:-:S05]  /*69a60*/  PRMT R3, R22, 0x3340, R21 ;  /* 0x0000334016037816 */ /* 0x000fca0000000015 */
[----:B------:R-:W-:Y:S04]  /*69a70*/  STL [R1+0x2ca8], R3 ;  /* 0x002ca80301007387 */ /* 0x000fe80000100800 */
[----:B------:R0:W-:Y:S02]  /*69a80*/  STL [R1+0x108], R2 ;  /* 0x0001080201007387 */ /* 0x0001e40000100800 */
[----:B0-----:R-:W-:-:S05]  /*69a90*/  IADD3 R2, P6, PT, R36, R17, RZ ;  /* 0x0000001124027210 */ /* 0x001fca0007fde0ff */
[----:B------:R-:W-:Y:S01]  /*69aa0*/  IMAD.X R3, R20, 0x1, R18, P6 ;  /* 0x0000000114037824 */ /* 0x000fe200030e0612 */
[----:B--2---:R-:W-:Y:S02]  /*69ab0*/  LOP3.LUT R25, R51, 0xffff, RZ, 0xc0, !PT ;  /* 0x0000ffff33197812 */ /* 0x004fe400078ec0ff */
[----:B---3--:R-:W-:-:S04]  /*69ac0*/  LOP3.LUT R23, R49, 0xffff, RZ, 0xc0, !PT ;  /* 0x0000ffff31177812 */ /* 0x008fc800078ec0ff */
[----:B------:R-:W-:Y:S02]  /*69ad0*/  PRMT R21, R23, 0x3340, R0 ;  /* 0x0000334017157816 */ /* 0x000fe40000000000 */
[----:B----4-:R-:W-:-:S04]  /*69ae0*/  LOP3.LUT R24, R52, 0xffff, RZ, 0xc0, !PT ;  /* 0x0000ffff34187812 */ /* 0x010fc800078ec0ff */
[----:B------:R-:W-:-:S04]  /*69af0*/  PRMT R22, R25, 0x3340, R24 ;  /* 0x0000334019167816 */ /* 0x000fc80000000018 */
[----:B------:R-:W-:-:S05]  /*69b00*/  PRMT R21, R22, 0x5410, R21 ;  /* 0x0000541016157816 */ /* 0x000fca0000000015 */
[----:B------:R0:W-:Y:S04]  /*69b10*/  STL [R1+0x190], R21 ;  /* 0x0001901501007387 */ /* 0x0001e80000100800 */
[----:B------:R-:W2:Y:S04]  /*69b20*/  LDL.LU R29, [R1+0xf5c] ;  /* 0x000f5c00011d7983 */ /* 0x000ea80000300800 */
[----:B------:R-:W3:Y:S04]  /*69b30*/  LDL.LU R38, [R1+0x1d8] ;  /* 0x0001d80001267983 */ /* 0x000ee80000300800 */
[----:B------:R-:W4:Y:S01]  /*69b40*/  LDL.LU R49, [R1+0x2c0] ;  /* 0x0002c00001317983 */ /* 0x000f220000300800 */
[----:B------:R-:W-:-:S02]  /*69b50*/  SHF.R.U32.HI R22, RZ, 0x8, R25 ;  /* 0x00000008ff167819 */ /* 0x000fc40000011619 */
[----:B0-----:R-:W-:Y:S02]  /*69b60*/  SHF.R.U32.HI R21, RZ, 0x8, R24 ;  /* 0x00000008ff157819 */ /* 0x001fe40000011618 */
[----:B------:R-:W-:Y:S02]  /*69b70*/  SHF.R.U32.HI R51, RZ, 0x8, R23 ;  /* 0x00000008ff337819 */ /* 0x000fe40000011617 */
[----:B------:R-:W-:Y:S02]  /*69b80*/  LOP3.LUT R22, R22, 0xffff, RZ, 0xc0, !PT ;  /* 0x0000ffff16167812 */ /* 0x000fe400078ec0ff */
[----:B------:R-:W-:Y:S02]  /*69b90*/  LOP3.LUT R21, R21, 0xffff, RZ, 0xc0, !PT ;  /* 0x0000ffff15157812 */ /* 0x000fe400078ec0ff */
[----:B------:R-:W-:Y:S02]  /*69ba0*/  LOP3.LUT R51, R51, 0xffff, RZ, 0xc0, !PT ;  /* 0x0000ffff33337812 */ /* 0x000fe400078ec0ff */
[----:B------:R-:W-:-:S02]  /*69bb0*/  PRMT R52, R22, 0x3340, R21 ;  /* 0x0000334016347816 */ /* 0x000fc40000000015 */
[----:B------:R-:W-:Y:S02]  /*69bc0*/  LOP3.LUT R24, R37, 0xffff, RZ, 0xc0, !PT ;  /* 0x0000ffff25187812 */ /* 0x000fe400078ec0ff */
[----:B------:R-:W-:Y:S01]  /*69bd0*/  LOP3.LUT R33, R47, 0xffff, RZ, 0xc0, !PT ;  /* 0x0000ffff2f217812 */ /* 0x000fe200078ec0ff */
[----:B------:R0:W-:Y:S03]  /*69be0*/  STL.64 [R1+0x4f0], R2 ;  /* 0x0004f00201007387 */ /* 0x0001e60000100a00 */
[--C-:B------:R-:W-:Y:S02]  /*69bf0*/  PRMT R21, R33, 0x3340, R0.reuse ;  /* 0x0000334021157816 */ /* 0x100fe40000000000 */
[----:B------:R-:W-:Y:S01]  /*69c00*/  PRMT R51, R51, 0x3340, R0 ;  /* 0x0000334033337816 */ /* 0x000fe20000000000 */
[----:B------:R-:W-:Y:S01]  /*69c10*/  STL [R1+0x2d08], R52 ;  /* 0x002d083401007387 */ /* 0x000fe20000100800 */
[----:B0-----:R-:W-:-:S02]  /*69c20*/  IADD3 R2, P6, PT, R36, R15, RZ ;  /* 0x0000000f24027210 */ /* 0x001fc40007fde0ff */
[----:B------:R-:W-:-:S04]  /*69c30*/  LOP3.LUT R23, R48, 0xffff, RZ, 0xc0, !PT ;  /* 0x0000ffff30177812 */ /* 0x000fc800078ec0ff */
[----:B------:R-:W-:Y:S01]  /*69c40*/  PRMT R22, R24, 0x3340, R23 ;  /* 0x0000334018167816 */ /* 0x000fe20000000017 */
[----:B------:R-:W-:-:S03]  /*69c50*/  IMAD.X R3, R20, 0x1, R13, P6 ;  /* 0x0000000114037824 */ /* 0x000fc600030e060d */
[----:B------:R-:W-:Y:S01]  /*69c60*/  PRMT R21, R22, 0x5410, R21 ;  /* 0x0000541016157816 */ /* 0x000fe20000000015 */
[----:B------:R-:W-:Y:S04]  /*69c70*/  STL [R1+0x2d0c], R51 ;  /* 0x002d0c3301007387 */ /* 0x000fe80000100800 */
[----:B------:R0:W-:Y:S04]  /*69c80*/  STL [R1+0x20c], R21 ;  /* 0x00020c1501007387 */ /* 0x0001e80000100800 */
[----:B------:R-:W4:Y:S04]  /*69c90*/  LDL.LU R39, [R1+0xf68] ;  /* 0x000f680001277983 */ /* 0x000f280000300800 */
[----:B------:R-:W4:Y:S04]  /*69ca0*/  LDL.LU R32, [R1+0x1dc] ;  /* 0x0001dc0001207983 */ /* 0x000f280000300800 */
[----:B------:R1:W-:Y:S04]  /*69cb0*/  STL.64 [R1+0x508], R2 ;  /* 0x0005080201007387 */ /* 0x0003e80000100a00 */
[----:B------:R-:W4:Y:S04]  /*69cc0*/  LDL.LU R30, [R1+0x2c4] ;  /* 0x0002c400011e7983 */ /* 0x000f280000300800 */
[----:B------:R-:W4:Y:S01]  /*69cd0*/  LDL.LU R37, [R1+0xf2c] ;  /* 0x000f2c0001257983 */ /* 0x000f220000300800 */
[----:B------:R-:W-:-:S02]  /*69ce0*/  SHF.R.U32.HI R24, RZ, 0x8, R24 ;  /* 0x00000008ff187819 */ /* 0x000fc40000011618 */
[----:B------:R-:W-:Y:S01]  /*69cf0*/  SHF.R.U32.HI R22, RZ, 0x8, R23 ;  /* 0x00000008ff167819 */ /* 0x000fe20000011617 */
[----:B------:R-:W4:Y:S01]  /*69d00*/  LDL.LU R47, [R1+0x150] ;  /* 0x00015000012f7983 */ /* 0x000f220000300800 */
[----:B0-----:R-:W-:Y:S02]  /*69d10*/  SHF.R.U32.HI R21, RZ, 0x8, R26 ;  /* 0x00000008ff157819 */ /* 0x001fe4000001161a */
[----:B------:R-:W-:Y:S01]  /*69d20*/  LOP3.LUT R23, R24, 0xffff, RZ, 0xc0, !PT ;  /* 0x0000ffff18177812 */ /* 0x000fe200078ec0ff */
[----:B------:R-:W4:Y:S01]  /*69d30*/  LDL.LU R48, [R1+0x278] ;  /* 0x0002780001307983 */ /* 0x000f220000300800 */
[----:B------:R-:W-:Y:S02]  /*69d40*/  LOP3.LUT R22, R22, 0xffff, RZ, 0xc0, !PT ;  /* 0x0000ffff16167812 */ /* 0x000fe400078ec0ff */
[----:B------:R-:W-:Y:S02]  /*69d50*/  LOP3.LUT R21, R21, 0xffff, RZ, 0xc0, !PT ;  /* 0x0000ffff15157812 */ /* 0x000fe400078ec0ff */
[----:B------:R-:W-:-:S02]  /*69d60*/  PRMT R57, R23, 0x3340, R22 ;  /* 0x0000334017397816 */ /* 0x000fc40000000016 */
[----:B-1----:R-:W-:-:S03]  /*69d70*/  PRMT R2, R21, 0x3340, R0 ;  /* 0x0000334015027816 */ /* 0x002fc60000000000 */
[----:B------:R-:W-:Y:S04]  /*69d80*/  STL [R1+0x2cac], R57 ;  /* 0x002cac3901007387 */ /* 0x000fe80000100800 */
[----:B------:R0:W-:Y:S02]  /*69d90*/  STL [R1+0xc], R2 ;  /* 0x00000c0201007387 */ /* 0x0001e40000100800 */
[----:B0-----:R-:W-:-:S05]  /*69da0*/  IADD3 R2, P6, PT, R36, R14, RZ ;  /* 0x0000000e24027210 */ /* 0x001fca0007fde0ff */
[----:B------:R-:W-:Y:S01]  /*69db0*/  IMAD.X R3, R20, 0x1, R7, P6 ;  /* 0x0000000114037824 */ /* 0x000fe200030e0607 */
[----:B--2---:R-:W-:Y:S02]  /*69dc0*/  LOP3.LUT R25, R29, 0xffff, RZ, 0xc0, !PT ;  /* 0x0000ffff1d197812 */ /* 0x004fe400078ec0ff */
[----:B---3--:R-:W-:Y:S02]  /*69dd0*/  LOP3.LUT R24, R38, 0xffff, RZ, 0xc0, !PT ;  /* 0x0000ffff26187812 */ /* 0x008fe400078ec0ff */
[----:B----4-:R-:W-:Y:S02]  /*69de0*/  LOP3.LUT R23, R49, 0xffff, RZ, 0xc0, !PT ;  /* 0x0000ffff31177812 */ /* 0x010fe400078ec0ff */
[----:B------:R-:W-:Y:S02]  /*69df0*/  PRMT R21, R24, 0x3340, R0 ;  /* 0x0000334018157816 */ /* 0x000fe40000000000 */
[----:B------:R-:W-:-:S04]  /*69e00*/  PRMT R22, R25, 0x3340, R23 ;  /* 0x0000334019167816 */ /* 0x000fc80000000017 */
[----:B------:R-:W-:Y:S02]  /*69e10*/  PRMT R21, R22, 0x5410, R21 ;  /* 0x0000541016157816 */ /* 0x000fe40000000015 */
[----:B------:R-:W-:-:S03]  /*69e20*/  SHF.R.U32.HI R22, RZ, 0x8, R25 ;  /* 0x00000008ff167819 */ /* 0x000fc60000011619 */
[----:B------:R0:W-:Y:S01]  /*69e30*/  STL [R1+0x18c], R21 ;  /* 0x00018c1501007387 */ /* 0x0001e20000100800 */
[----:B------:R-:W-:Y:S02]  /*69e40*/  LOP3.LUT R22, R22, 0xffff, RZ, 0xc0, !PT ;  /* 0x0000ffff16167812 */ /* 0x000fe400078ec0ff */
[----:B0-----:R-:W-:Y:S01]  /*69e50*/  SHF.R.U32.HI R21, RZ, 0x8, R23 ;  /* 0x00000008ff157819 */ /* 0x001fe20000011617 */
[----:B------:R0:W-:Y:S03]  /*69e60*/  STL.64 [R1+0x4e0], R2 ;  /* 0x0004e00201007387 */ /* 0x0001e60000100a00 */
[----:B------:R-:W-:Y:S02]  /*69e70*/  LOP3.LUT R21, R21, 0xffff, RZ, 0xc0, !PT ;  /* 0x0000ffff15157812 */ /* 0x000fe400078ec0ff */
[----:B------:R-:W-:Y:S02]  /*69e80*/  SHF.R.U32.HI R49, RZ, 0x8, R24 ;  /* 0x00000008ff317819 */ /* 0x000fe40000011618 */
[----:B0-----:R-:W-:-:S05]  /*69e90*/  PRMT R2, R22, 0x3340, R21 ;  /* 0x0000334016027816 */ /* 0x001fca0000000015 */
[----:B------:R0:W-:Y:S01]  /*69ea0*/  STL [R1+0x104], R2 ;  /* 0x0001040201007387 */ /* 0x0001e20000100800 */
[----:B------:R-:W-:-:S03]  /*69eb0*/  LOP3.LUT R28, R32, 0xffff, RZ, 0xc0, !PT ;  /* 0x0000ffff201c7812 */ /* 0x000fc600078ec0ff */
[----:B------:R-:W2:Y:S01]  /*69ec0*/  LDL.LU R32, [R1+0x2568] ;  /* 0x0025680001207983 */ /* 0x000ea20000300800 */
[----:B------:R-:W-:-:S03]  /*69ed0*/  LOP3.LUT R24, R30, 0xffff, RZ, 0xc0, !PT ;  /* 0x0000ffff1e187812 */ /* 0x000fc600078ec0ff */
[----:B------:R-:W3:Y:S01]  /*69ee0*/  LDL.LU R30, [R1+0x2448] ;  /* 0x00244800011e7983 */ /* 0x000ee20000300800 */
[----:B------:R-:W-:-:S03]  /*69ef0*/  LOP3.LUT R25, R37, 0xffff, RZ, 0xc0, !PT ;  /* 0x0000ffff25197812 */ /* 0x000fc600078ec0ff */
[----:B------:R-:W4:Y:S01]  /*69f00*/  LDL.LU R37, [R1+0x24d8] ;  /* 0x0024d80001257983 */ /* 0x000f220000300800 */
[----:B------:R-:W-:Y:S02]  /*69f10*/  LOP3.LUT R26, R39, 0xffff, RZ, 0xc0, !PT ;  /* 0x0000ffff271a7812 */ /* 0x000fe400078ec0ff */
[----:B------:R-:W-:Y:S02]  /*69f20*/  PRMT R21, R28, 0x3340, R0 ;  /* 0x000033401c157816 */ /* 0x000fe40000000000 */
[----:B------:R-:W-:Y:S02]  /*69f30*/  PRMT R22, R26, 0x3340, R24 ;  /* 0x000033401a167816 */ /* 0x000fe40000000018 */
[----:B------:R-:W-:Y:S02]  /*69f40*/  LOP3.LUT R27, R47, 0xffff, RZ, 0xc0, !PT ;  /* 0x0000ffff2f1b7812 */ /* 0x000fe400078ec0ff */
[----:B------:R-:W-:Y:S02]  /*69f50*/  LOP3.LUT R23, R48, 0xffff, RZ, 0xc0, !PT ;  /* 0x0000ffff30177812 */ /* 0x000fe400078ec0ff */
[----:B0-----:R-:W-:-:S02]  /*69f60*/  PRMT R2, R22, 0x5410, R21 ;  /* 0x0000541016027816 */ /* 0x001fc40000000015 */
[----:B------:R-:W-:Y:S02]  /*69f70*/  PRMT R21, R27, 0x3340, R0 ;  /* 0x000033401b157816 */ /* 0x000fe40000000000 */
[----:B------:R-:W-:Y:S01]  /*69f80*/  PRMT R22, R25, 0x3340, R23 ;  /* 0x0000334019167816 */ /* 0x000fe20000000017 */
[----:B------:R0:W-:Y:S03]  /*69f90*/  STL [R1+0x184], R2 ;  /* 0x0001840201007387 */ /* 0x0001e60000100800 */
[----:B------:R-:W-:Y:S02]  /*69fa0*/  PRMT R21, R22, 0x5410, R21 ;  /* 0x0000541016157816 */ /* 0x000fe40000000015 */
[----:B------:R-:W-:-:S03]  /*69fb0*/  SHF.R.U32.HI R22, RZ, 0x8, R26 ;  /* 0x00000008ff167819 */ /* 0x000fc6000001161a */
[----:B------:R1:W-:Y:S01]  /*69fc0*/  STL [R1+0x188], R21 ;  /* 0x0001881501007387 */ /* 0x0003e20000100800 */
[----:B0-----:R-:W-:Y:S02]  /*69fd0*/  IADD3 R2, P6, PT, R36, R9, RZ ;  /* 0x0000000924027210 */ /* 0x001fe40007fde0ff */
[----:B------:R-:W-:Y:S02]  /*69fe0*/  SHF.R.U32.HI R25, RZ, 0x8, R25 ;  /* 0x00000008ff197819 */ /* 0x000fe40000011619 */
[----:B------:R-:W-:Y:S01]  /*69ff0*/  SHF.R.U32.HI R23, RZ, 0x8, R23 ;  /* 0x00000008ff177819 */ /* 0x000fe20000011617 */
[----:B------:R-:W-:Y:S01]  /*6a000*/  IMAD.X R3, R20, 0x1, R8, P6 ;  /* 0x0000000114037824 */ /* 0x000fe200030e0608 */
[----:B-1----:R-:W-:Y:S02]  /*6a010*/  SHF.R.U32.HI R21, RZ, 0x8, R24 ;  /* 0x00000008ff157819 */ /* 0x002fe40000011618 */
[----:B------:R-:W-:Y:S02]  /*6a020*/  LOP3.LUT R22, R22, 0xffff, RZ, 0xc0, !PT ;  /* 0x0000ffff16167812 */ /* 0x000fe400078ec0ff */
[----:B------:R-:W-:-:S02]  /*6a030*/  LOP3.LUT R21, R21, 0xffff, RZ, 0xc0, !PT ;  /* 0x0000ffff15157812 */ /* 0x000fc400078ec0ff */
[----:B------:R-:W-:Y:S02]  /*6a040*/  LOP3.LUT R24, R25, 0xffff, RZ, 0xc0, !PT ;  /* 0x0000ffff19187812 */ /* 0x000fe400078ec0ff */
[----:B------:R-:W-:Y:S01]  /*6a050*/  LOP3.LUT R23, R23, 0xffff, RZ, 0xc0, !PT ;  /* 0x0000ffff17177812 */ /* 0x000fe200078ec0ff */
[----:B------:R0:W-:Y:S01]  /*6a060*/  STL.64 [R1+0x4c0], R2 ;  /* 0x0004c00201007387 */ /* 0x0001e20000100a00 */
[----:B------:R-:W-:Y:S02]  /*6a070*/  PRMT R22, R22, 0x3340, R21 ;  /* 0x0000334016167816 */ /* 0x000fe40000000015 */
[----:B------:R-:W-:Y:S02]  /*6a080*/  PRMT R21, R24, 0x3340, R23 ;  /* 0x0000334018157816 */ /* 0x000fe40000000017 */
[----:B------:R-:W-:Y:S01]  /*6a090*/  SHF.R.U32.HI R48, RZ, 0x8, R28 ;  /* 0x00000008ff307819 */ /* 0x000fe2000001161c */
[----:B------:R-:W-:Y:S01]  /*6a0a0*/  STL [R1+0xf4], R22 ;  /* 0x0000f41601007387 */ /* 0x000fe20000100800 */
[----:B------:R-:W-:-:S02]  /*6a0b0*/  LOP3.LUT R49, R49, 0xffff, RZ, 0xc0, !PT ;  /* 0x0000ffff31317812 */ /* 0x000fc400078ec0ff */
[----:B0-----:R-:W-:Y:S01]  /*6a0c0*/  IADD3 R2, P6, PT, R36, R11, RZ ;  /* 0x0000000b24027210 */ /* 0x001fe20007fde0ff */
[----:B------:R0:W-:Y:S01]  /*6a0d0*/  STL [R1+0xc8], R21 ;  /* 0x0000c81501007387 */ /* 0x0001e20000100800 */
[----:B------:R-:W-:-:S03]  /*6a0e0*/  LOP3.LUT R48, R48, 0xffff, RZ, 0xc0, !PT ;  /* 0x0000ffff30307812 */ /* 0x000fc600078ec0ff */
[----:B------:R-:W-:Y:S01]  /*6a0f0*/  IMAD.X R3, R20, 0x1, R10, P6 ;  /* 0x0000000114037824 */ /* 0x000fe200030e060a */
[----:B------:R-:W4:Y:S01]  /*6a100*/  LDL.LU R31, [R1+0xf4c] ;  /* 0x000f4c00011f7983 */ /* 0x000f220000300800 */
[--C-:B------:R-:W-:Y:S02]  /*6a110*/  PRMT R49, R49, 0x3340, R0.reuse ;  /* 0x0000334031317816 */ /* 0x100fe40000000000 */
[----:B------:R-:W-:Y:S01]  /*6a120*/  PRMT R48, R48, 0x3340, R0 ;  /* 0x0000334030307816 */ /* 0x000fe20000000000 */
[----:B------:R-:W4:Y:S04]  /*6a130*/  LDL.LU R60, [R1+0x27c] ;  /* 0x00027c00013c7983 */ /* 0x000f280000300800 */
[----:B------:R1:W-:Y:S04]  /*6a140*/  STL.64 [R1+0x4b8], R2 ;  /* 0x0004b80201007387 */ /* 0x0003e80000100a00 */
[----:B------:R-:W-:Y:S04]  /*6a150*/  STL.64 [R1+0x2cd0], R48 ;  /* 0x002cd03001007387 */ /* 0x000fe80000100a00 */
[----:B------:R-:W4:Y:S04]  /*6a160*/  LDL.LU R29, [R1+0x258c] ;  /* 0x00258c00011d7983 */ /* 0x000f280000300800 */
[----:B------:R-:W4:Y:S01]  /*6a170*/  LDL.LU R39, [R1+0x2450] ;  /* 0x0024500001277983 */ /* 0x000f220000300800 */
[----:B--2---:R-:W-:-:S02]  /*6a180*/  LOP3.LUT R24, R32, 0xffff, RZ, 0xc0, !PT ;  /* 0x0000ffff20187812 */ /* 0x004fc400078ec0ff */
[----:B---3--:R-:W-:Y:S02]  /*6a190*/  LOP3.LUT R25, R30, 0xffff, RZ, 0xc0, !PT ;  /* 0x0000ffff1e197812 */ /* 0x008fe400078ec0ff */
[----:B----4-:R-:W-:Y:S02]  /*6a1a0*/  LOP3.LUT R23, R37, 0xffff, RZ, 0xc0, !PT ;  /* 0x0000ffff25177812 */ /* 0x010fe400078ec0ff */
[----:B0-----:R-:W-:Y:S02]  /*6a1b0*/  PRMT R21, R25, 0x3340, R0 ;  /* 0x0000334019157816 */ /* 0x001fe40000000000 */
[----:B------:R-:W-:-:S04]  /*6a1c0*/  PRMT R22, R24, 0x3340, R23 ;  /* 0x0000334018167816 */ /* 0x000fc80000000017 */
[----:B-1----:R-:W-:-:S05]  /*6a1d0*/  PRMT R2, R22, 0x5410, R21 ;  /* 0x0000541016027816 */ /* 0x002fca0000000015 */
[----:B------:R0:W-:Y:S04]  /*6a1e0*/  STL [R1+0x180], R2 ;  /* 0x0001800201007387 */ /* 0x0001e80000100800 */
[----:B------:R-:W2:Y:S04]  /*6a1f0*/  LDL.LU R32, [R1+0x24dc] ;  /* 0x0024dc0001207983 */ /* 0x000ea80000300800 */
[----:B------:R-:W3:Y:S01]  /*6a200*/  LDL.LU R30, [R1+0x254c] ;  /* 0x00254c00011e7983 */ /* 0x000ee20000300800 */
[----:B0-----:R-:W-:-:S03]  /*6a210*/  IADD3 R2, P6, PT, R36, R12, RZ ;  /* 0x0000000c24027210 */ /* 0x001fc60007fde0ff */
[----:B------:R-:W4:Y:S02]  /*6a220*/  LDL.LU R37, [R1+0x2438] ;  /* 0x0024380001257983 */ /* 0x000f240000300800 */
[----:B------:R-:W-:-:S05]  /*6a230*/  IMAD.X R3, R20, 0x1, R5, P6 ;  /* 0x0000000114037824 */ /* 0x000fca00030e0605 */
[----:B------:R0:W-:Y:S02]  /*6a240*/  STL.64 [R1+0x490], R2 ;  /* 0x0004900201007387 */ /* 0x0001e40000100a00 */
[----:B0-----:R-:W-:Y:S02]  /*6a250*/  IADD3 R2, P6, PT, R36, R6, RZ ;  /* 0x0000000624027210 */ /* 0x001fe40007fde0ff */
[----:B------:R-:W2:Y:S01]  /*6a260*/  LDL.LU R36, [R1+0x2464] ;  /* 0x0024640001247983 */ /* 0x000ea20000300800 */
[----:B------:R-:W-:Y:S02]  /*6a270*/  SHF.R.U32.HI R21, RZ, 0x8, R24 ;  /* 0x00000008ff157819 */ /* 0x000fe40000011618 */
[----:B------:R-:W-:Y:S01]  /*6a280*/  IMAD.X R3, R20, 0x1, R4, P6 ;  /* 0x0000000114037824 */ /* 0x000fe200030e0604 */
[----:B------:R-:W-:Y:S01]  /*6a290*/  SHF.R.U32.HI R20, RZ, 0x8, R23 ;  /* 0x00000008ff147819 */ /* 0x000fe20000011617 */
[----:B------:R-:W3:Y:S01]  /*6a2a0*/  LDL.LU R38, [R1+0x4] ;  /* 0x0000040001267983 */ /* 0x000ee20000300800 */
[----:B------:R-:W-:-:S02]  /*6a2b0*/  LOP3.LUT R21, R21, 0xffff, RZ, 0xc0, !PT ;  /* 0x0000ffff15157812 */ /* 0x000fc400078ec0ff */
[----:B------:R-:W-:Y:S01]  /*6a2c0*/  LOP3.LUT R20, R20, 0xffff, RZ, 0xc0, !PT ;  /* 0x0000ffff14147812 */ /* 0x000fe200078ec0ff */
[----:B------:R0:W-:Y:S01]  /*6a2d0*/  STL.64 [R1+0x488], R2 ;  /* 0x0004880201007387 */ /* 0x0001e20000100a00 */
[----:B------:R-:W-:Y:S02]  /*6a2e0*/  LOP3.LUT R23, R31, 0xffff, RZ, 0xc0, !PT ;  /* 0x0000ffff1f177812 */ /* 0x000fe400078ec0ff */
[----:B------:R-:W-:Y:S02]  /*6a2f0*/  LOP3.LUT R31, R59, 0xffff, RZ, 0xc0, !PT ;  /* 0x0000ffff3b1f7812 */ /* 0x000fe400078ec0ff */
[----:B------:R-:W-:Y:S02]  /*6a300*/  LOP3.LUT R22, R60, 0xffff, RZ, 0xc0, !PT ;  /* 0x0000ffff3c167812 */ /* 0x000fe400078ec0ff */
[----:B0-----:R-:W-:Y:S02]  /*6a310*/  PRMT R2, R21, 0x3340, R20 ;  /* 0x0000334015027816 */ /* 0x001fe40000000014 */
[----:B------:R-:W-:-:S02]  /*6a320*/  PRMT R20, R31, 0x3340, R0 ;  /* 0x000033401f147816 */ /* 0x000fc40000000000 */
[----:B------:R-:W-:Y:S01]  /*6a330*/  PRMT R21, R23, 0x3340, R22 ;  /* 0x0000334017157816 */ /* 0x000fe20000000016 */
[----:B------:R0:W-:Y:S04]  /*6a340*/  STL [R1+0xc4], R2 ;  /* 0x0000c40201007387 */ /* 0x0001e80000100800 */
[----:B------:R-:W4:Y:S01]  /*6a350*/  LDL.LU R59, [R1+0x2d48] ;  /* 0x002d4800013b7983 */ /* 0x000f220000300800 */
[----:B0-----:R-:W-:Y:S02]  /*6a360*/  PRMT R2, R21, 0x5410, R20 ;  /* 0x0000541015027816 */ /* 0x001fe40000000014 */
[----:B------:R-:W-:Y:S02]  /*6a370*/  SHF.R.U32.HI R21, RZ, 0x8, R23 ;  /* 0x00000008ff157819 */ /* 0x000fe40000011617 */
[----:B------:R-:W-:-:S02]  /*6a380*/  SHF.R.U32.HI R20, RZ, 0x8, R22 ;  /* 0x00000008ff147819 */ /* 0x000fc40000011616 */
[----:B------:R-:W-:Y:S02]  /*6a390*/  LOP3.LUT R21, R21, 0xffff, RZ, 0xc0, !PT ;  /* 0x0000ffff15157812 */ /* 0x000fe400078ec0ff */
[----:B------:R-:W-:Y:S01]  /*6a3a0*/  LOP3.LUT R20, R20, 0xffff, RZ, 0xc0, !PT ;  /* 0x0000ffff14147812 */ /* 0x000fe200078ec0ff */
[----:B------:R0:W-:Y:S03]  /*6a3b0*/  STL [R1+0x1cc], R2 ;  /* 0x0001cc0201007387 */ /* 0x0001e60000100800 */
[----:B0-----:R-:W-:-:S05]  /*6a3c0*/  PRMT R2, R21, 0x3340, R20 ;  /* 0x0000334015027816 */ /* 0x001fca0000000014 */
[----:B------:R0:W-:Y:S01]  /*6a3d0*/  STL [R1+0x2cb0], R2 ;  /* 0x002cb00201007387 */ /* 0x0001e20000100800 */
[----:B--2---:R-:W-:-:S03]  /*6a3e0*/  LOP3.LUT R22, R36, 0xffff, RZ, 0xc0, !PT ;  /* 0x0000ffff24167812 */ /* 0x004fc600078ec0ff */
[----:B------:R-:W2:Y:S01]  /*6a3f0*/  LDL.LU R36, [R1+0xf9c] ;  /* 0x000f9c0001247983 */ /* 0x000ea20000300800 */
[----:B------:R-:W-:Y:S02]  /*6a400*/  SHF.R.U32.HI R47, RZ, 0x8, R27 ;  /* 0x00000008ff2f7819 */ /* 0x000fe4000001161b */
[----:B------:R-:W-:Y:S02]  /*6a410*/  SHF.R.U32.HI R44, RZ, 0x8, R25 ;  /* 0x00000008ff2c7819 */ /* 0x000fe40000011619 */
[----:B------:R-:W-:Y:S02]  /*6a420*/  LOP3.LUT R25, R29, 0xffff, RZ, 0xc0, !PT ;  /* 0x0000ffff1d197812 */ /* 0x000fe400078ec0ff */
[----:B------:R-:W-:Y:S01]  /*6a430*/  LOP3.LUT R27, R39, 0xffff, RZ, 0xc0, !PT ;  /* 0x0000ffff271b7812 */ /* 0x000fe200078ec0ff */
[----:B------:R-:W2:Y:S01]  /*6a440*/  LDL.LU R29, [R1+0x210] ;  /* 0x00021000011d7983 */ /* 0x000ea20000300800 */
[----:B------:R-:W-:Y:S02]  /*6a450*/  LOP3.LUT R23, R32, 0xffff, RZ, 0xc0, !PT ;  /* 0x0000ffff20177812 */ /* 0x000fe400078ec0ff */
[----:B------:R-:W-:-:S02]  /*6a460*/  PRMT R20, R27, 0x3340, R0 ;  /* 0x000033401b147816 */ /* 0x000fc40000000000 */
[----:B------:R-:W-:Y:S02]  /*6a470*/  PRMT R21, R25, 0x3340, R23 ;  /* 0x0000334019157816 */ /* 0x000fe40000000017 */
[----:B---3--:R-:W-:Y:S02]  /*6a480*/  LOP3.LUT R24, R30, 0xffff, RZ, 0xc0, !PT ;  /* 0x0000ffff1e187812 */ /* 0x008fe400078ec0ff */
[----:B----4-:R-:W-:Y:S02]  /*6a490*/  LOP3.LUT R26, R37, 0xffff, RZ, 0xc0, !PT ;  /* 0x0000ffff251a7812 */ /* 0x010fe400078ec0ff */
[----:B0-----:R-:W-:Y:S02]  /*6a4a0*/  PRMT R2, R21, 0x5410, R20 ;  /* 0x0000541015027816 */ /* 0x001fe40000000014 */
[----:B------:R-:W-:Y:S02]  /*6a4b0*/  PRMT R20, R26, 0x3340, R0 ;  /* 0x000033401a147816 */ /* 0x000fe40000000000 */
[----:B------:R-:W-:Y:S01]  /*6a4c0*/  PRMT R21, R24, 0x3340, R22 ;  /* 0x0000334018157816 */ /* 0x000fe20000000016 */
[----:B------:R0:W-:Y:S04]  /*6a4d0*/  STL [R1+0x178], R2 ;  /* 0x0001780201007387 */ /* 0x0001e80000100800 */
[----:B------:R-:W3:Y:S04]  /*6a4e0*/  LDL.LU R58, [R1+0xf48] ;  /* 0x000f4800013a7983 */ /* 0x000ee80000300800 */
[----:B------:R-:W4:Y:S01]  /*6a4f0*/  LDL.LU R39, [R1+0x2564] ;  /* 0x0025640001277983 */ /* 0x000f220000300800 */
[----:B0-----:R-:W-:-:S05]  /*6a500*/  PRMT R2, R21, 0x5410, R20 ;  /* 0x0000541015027816 */ /* 0x001fca0000000014 */
[----:B------:R0:W-:Y:S04]  /*6a510*/  STL [R1+0x174], R2 ;  /* 0x0001740201007387 */ /* 0x0001e80000100800 */
[----:B------:R-:W4:Y:S04]  /*6a520*/  LDL.LU R30, [R1+0x2444] ;  /* 0x00244400011e7983 */ /* 0x000f280000300800 */
[----:B------:R-:W4:Y:S01]  /*6a530*/  LDL.LU R32, [R1+0x2474] ;  /* 0x0024740001207983 */ /* 0x000f220000300800 */
[----:B------:R-:W-:Y:S02]  /*6a540*/  SHF.R.S32.HI R20, RZ, 0x1f, R38 ;  /* 0x0000001fff147819 */ /* 0x000fe40000011426 */
[----:B0-----:R-:W-:-:S02]  /*6a550*/  IADD3 R2, P6, PT, R38, R16, RZ ;  /* 0x0000001026027210 */ /* 0x001fc40007fde0ff */
[----:B------:R-:W-:Y:S02]  /*6a560*/  SHF.R.U32.HI R25, RZ, 0x8, R25 ;  /* 0x00000008ff197819 */ /* 0x000fe40000011619 */
[----:B------:R-:W-:Y:S01]  /*6a570*/  SHF.R.U32.HI R21, RZ, 0x8, R23 ;  /* 0x00000008ff157819 */ /* 0x000fe20000011617 */
[----:B------:R-:W-:Y:S01]  /*6a580*/  IMAD.X R3, R20, 0x1, R19, P6 ;  /* 0x0000000114037824 */ /* 0x000fe200030e0613 */
[----:B------:R-:W-:Y:S02]  /*6a590*/  SHF.R.U32.HI R24, RZ, 0x8, R24 ;  /* 0x00000008ff187819 */ /* 0x000fe40000011618 */
[----:B------:R-:W-:Y:S02]  /*6a5a0*/  SHF.R.U32.HI R23, RZ, 0x8, R22 ;  /* 0x00000008ff177819 */ /* 0x000fe40000011616 */
[----:B------:R-:W-:Y:S01]  /*6a5b0*/  LOP3.LUT R22, R25, 0xffff, RZ, 0xc0, !PT ;  /* 0x0000ffff19167812 */ /* 0x000fe200078ec0ff */
[----:B------:R0:W-:Y:S01]  /*6a5c0*/  STL.64 [R1+0x478], R2 ;  /* 0x0004780201007387 */ /* 0x0001e20000100a00 */
[----:B------:R-:W-:-:S02]  /*6a5d0*/  LOP3.LUT R21, R21, 0xffff, RZ, 0xc0, !PT ;  /* 0x0000ffff15157812 */ /* 0x000fc400078ec0ff */
[----:B------:R-:W-:Y:S02]  /*6a5e0*/  LOP3.LUT R24, R24, 0xffff, RZ, 0xc0, !PT ;  /* 0x0000ffff18187812 */ /* 0x000fe400078ec0ff */
[----:B------:R-:W-:Y:S02]  /*6a5f0*/  LOP3.LUT R23, R23, 0xffff, RZ, 0xc0, !PT ;  /* 0x0000ffff17177812 */ /* 0x000fe400078ec0ff */
[----:B------:R-:W-:Y:S02]  /*6a600*/  PRMT R22, R22, 0x3340, R21 ;  /* 0x0000334016167816 */ /* 0x000fe40000000015 */
[----:B------:R-:W-:Y:S02]  /*6a610*/  PRMT R21, R24, 0x3340, R23 ;  /* 0x0000334018157816 */ /* 0x000fe40000000017 */
[----:B0-----:R-:W-:Y:S01]  /*6a620*/  IADD3 R2, P6, PT, R38, R17, RZ ;  /* 0x0000001126027210 */ /* 0x001fe20007fde0ff */
[----:B------:R-:W-:Y:S04]  /*6a630*/  STL [R1+0xf0], R22 ;  /* 0x0000f01601007387 */ /* 0x000fe80000100800 */
[----:B------:R-:W-:Y:S01]  /*6a640*/  IMAD.X R3, R20, 0x1, R18, P6 ;  /* 0x0000000114037824 */ /* 0x000fe200030e0612 */
[----:B------:R0:W-:Y:S01]  /*6a650*/  STL [R1+0xcc], R21 ;  /* 0x0000cc1501007387 */ /* 0x0001e20000100800 */
[----:B------:R-:W-:-:S03]  /*6a660*/  SHF.R.U32.HI R41, RZ, 0x8, R26 ;  /* 0x00000008ff297819 */ /* 0x000fc6000001161a */
[----:B------:R-:W4:Y:S04]  /*6a670*/  LDL.LU R60, [R1+0xfac] ;  /* 0x000fac00013c7983 */ /* 0x000f280000300800 */
[----:B------:R1:W-:Y:S01]  /*6a680*/  STL.64 [R1+0x470], R2 ;  /* 0x0004700201007387 */ /* 0x0003e20000100a00 */
[----:B--2---:R-:W-:-:S03]  /*6a690*/  LOP3.LUT R26, R36, 0xffff, RZ, 0xc0, !PT ;  /* 0x0000ffff241a7812 */ /* 0x004fc600078ec0ff */
[----:B------:R-:W2:Y:S01]  /*6a6a0*/  LDL.LU R36, [R1+0x218] ;  /* 0x0002180001247983 */ /* 0x000ea20000300800 */
[----:B------:R-:W-:Y:S02]  /*6a6b0*/  SHF.R.U32.HI R37, RZ, 0x8, R27 ;  /* 0x00000008ff257819 */ /* 0x000fe4000001161b */
[----:B------:R-:W-:Y:S02]  /*6a6c0*/  LOP3.LUT R27, R29, 0xffff, RZ, 0xc0, !PT ;  /* 0x0000ffff1d1b7812 */ /* 0x000fe400078ec0ff */
[----:B------:R-:W2:Y:S02]  /*6a6d0*/  LDL.LU R29, [R1+0xf58] ;  /* 0x000f5800011d7983 */ /* 0x000ea40000300800 */
[----:B0-----:R-:W-:Y:S02]  /*6a6e0*/  PRMT R21, R27, 0x3340, R0 ;  /* 0x000033401b157816 */ /* 0x001fe40000000000 */
[----:B---3--:R-:W-:-:S04]  /*6a6f0*/  LOP3.LUT R24, R58, 0xffff, RZ, 0xc0, !PT ;  /* 0x0000ffff3a187812 */ /* 0x008fc800078ec0ff */
[----:B------:R-:W-:Y:S02]  /*6a700*/  PRMT R22, R26, 0x3340, R24 ;  /* 0x000033401a167816 */ /* 0x000fe40000000018 */
[----:B----4-:R-:W-:Y:S02]  /*6a710*/  LOP3.LUT R25, R39, 0xffff, RZ, 0xc0, !PT ;  /* 0x0000ffff27197812 */ /* 0x010fe400078ec0ff */
[----:B-1----:R-:W-:Y:S02]  /*6a720*/  PRMT R2, R22, 0x5410, R21 ;  /* 0x0000541016027816 */ /* 0x002fe40000000015 */
[----:B------:R-:W-:Y:S02]  /*6a730*/  LOP3.LUT R30, R30, 0xffff, RZ, 0xc0, !PT ;  /* 0x0000ffff1e1e7812 */ /* 0x000fe400078ec0ff */
[----:B------:R-:W-:Y:S02]  /*6a740*/  LOP3.LUT R23, R32, 0xffff, RZ, 0xc0, !PT ;  /* 0x0000ffff20177812 */ /* 0x000fe400078ec0ff */
[----:B------:R-:W-:-:S02]  /*6a750*/  PRMT R21, R30, 0x3340, R0 ;  /* 0x000033401e157816 */ /* 0x000fc40000000000 */
[----:B------:R-:W-:Y:S01]  /*6a760*/  PRMT R22, R25, 0x3340, R23 ;  /* 0x0000334019167816 */ /* 0x000fe20000000017 */
[----:B------:R0:W-:Y:S03]  /*6a770*/  STL [R1+0x170], R2 ;  /* 0x0001700201007387 */ /* 0x0001e60000100800 */
[----:B------:R-:W-:Y:S02]  /*6a780*/  PRMT R21, R22, 0x5410, R21 ;  /* 0x0000541016157816 */ /* 0x000fe40000000015 */
[----:B------:R-:W-:-:S03]  /*6a790*/  SHF.R.U32.HI R22, RZ, 0x8, R25 ;  /* 0x00000008ff167819 */ /* 0x000fc60000011619 */
[----:B------:R1:W-:Y:S01]  /*6a7a0*/  STL [R1+0x19c], R21 ;  /* 0x00019c1501007387 */ /* 0x0003e20000100800 */
[----:B0-----:R-:W-:-:S03]  /*6a7b0*/  IADD3 R2, P6, PT, R38, R15, RZ ;  /* 0x0000000f26027210 */ /* 0x001fc60007fde0ff */
[----:B------:R-:W3:Y:S01]  /*6a7c0*/  LDL.LU R39, [R1+0x2994] ;  /* 0x0029940001277983 */ /* 0x000ee20000300800 */
[----:B------:R-:W-:Y:S01]  /*6a7d0*/  SHF.R.U32.HI R26, RZ, 0x8, R26 ;  /* 0x00000008ff1a7819 */ /* 0x000fe2000001161a */
[----:B------:R-:W-:Y:S02]  /*6a7e0*/  IMAD.X R3, R20, 0x1, R13, P6 ;  /* 0x0000000114037824 */ /* 0x000fe400030e060d */
[----:B------:R-:W4:Y:S01]  /*6a7f0*/  LDL.LU R32, [R1+0x2998] ;  /* 0x0029980001207983 */ /* 0x000f220000300800 */
[----:B-1----:R-:W-:Y:S02]  /*6a800*/  SHF.R.U32.HI R21, RZ, 0x8, R23 ;  /* 0x00000008ff157819 */ /* 0x002fe40000011617 */
[----:B------:R-:W-:Y:S02]  /*6a810*/  SHF.R.U32.HI R23, RZ, 0x8, R24 ;  /* 0x00000008ff177819 */ /* 0x000fe40000011618 */
[----:B------:R-:W-:Y:S02]  /*6a820*/  LOP3.LUT R22, R22, 0xffff, RZ, 0xc0, !PT ;  /* 0x0000ffff16167812 */ /* 0x000fe400078ec0ff */
[----:B------:R-:W-:Y:S01]  /*6a830*/  LOP3.LUT R21, R21, 0xffff, RZ, 0xc0, !PT ;  /* 0x0000ffff15157812 */ /* 0x000fe200078ec0ff */
[----:B------:R0:W-:Y:S01]  /*6a840*/  STL.64 [R1+0x460], R2 ;  /* 0x0004600201007387 */ /* 0x0001e20000100a00 */
[----:B------:R-:W-:-:S02]  /*6a850*/  LOP3.LUT R24, R26, 0xffff, RZ, 0xc0, !PT ;  /* 0x0000ffff1a187812 */ /* 0x000fc400078ec0ff */
[----:B------:R-:W-:Y:S02]  /*6a860*/  LOP3.LUT R23, R23, 0xffff, RZ, 0xc0, !PT ;  /* 0x0000ffff17177812 */ /* 0x000fe400078ec0ff */
[----:B------:R-:W-:Y:S02]  /*6a870*/  LOP3.LUT R25, R60, 0xffff, RZ, 0xc0, !PT ;  /* 0x0000ffff3c197812 */ /* 0x000fe400078ec0ff */
[----:B0-----:R-:W-:Y:S02]  /*6a880*/  PRMT R3, R22, 0x3340, R21 ;  /* 0x0000334016037816 */ /* 0x001fe40000000015 */
[----:B------:R-:W-:-:S03]  /*6a890*/  PRMT R2, R24, 0x3340, R23 ;  /* 0x0000334018027816 */ /* 0x000fc60000000017 */
[----:B------:R-:W-:Y:S04]  /*6a8a0*/  STL [R1+0x2cb4], R3 ;  /* 0x002cb40301007387 */ /* 0x000fe80000100800 */
[----:B------:R-:W4:Y:S04]  /*6a8b0*/  LDL.LU R60, [R1+0xf98] ;  /* 0x000f9800013c7983 */ /* 0x000f280000300800 */
[----:B------:R0:W-:Y:S01]  /*6a8c0*/  STL [R1+0xec], R2 ;  /* 0x0000ec0201007387 */ /* 0x0001e20000100800 */
[----:B--2---:R-:W-:-:S03]  /*6a8d0*/  LOP3.LUT R23, R36, 0xffff, RZ, 0xc0, !PT ;  /* 0x0000ffff24177812 */ /* 0x004fc600078ec0ff */
[----:B------:R-:W2:Y:S01]  /*6a8e0*/  LDL.LU R36, [R1+0x7b0] ;  /* 0x0007b00001247983 */ /* 0x000ea20000300800 */
[----:B------:R-:W-:Y:S02]  /*6a8f0*/  PRMT R21, R23, 0x3340, R0 ;  /* 0x0000334017157816 */ /* 0x000fe40000000000 */
[----:B------:R-:W-:-:S04]  /*6a900*/  LOP3.LUT R24, R29, 0xffff, RZ, 0xc0, !PT ;  /* 0x0000ffff1d187812 */ /* 0x000fc800078ec0ff */
[----:B------:R-:W-:-:S04]  /*6a910*/  PRMT R22, R25, 0x3340, R24 ;  /* 0x0000334019167816 */ /* 0x000fc80000000018 */
[----:B------:R-:W-:Y:S02]  /*6a920*/  PRMT R21, R22, 0x5410, R21 ;  /* 0x0000541016157816 */ /* 0x000fe40000000015 */
[----:B0-----:R-:W-:Y:S02]  /*6a930*/  IADD3 R2, P6, PT, R38, R14, RZ ;  /* 0x0000000e26027210 */ /* 0x001fe40007fde0ff */
[----:B------:R-:W-:Y:S01]  /*6a940*/  SHF.R.U32.HI R22, RZ, 0x8, R25 ;  /* 0x00000008ff167819 */ /* 0x000fe20000011619 */
[----:B------:R0:W-:Y:S02]  /*6a950*/  STL [R1+0x16c], R21 ;  /* 0x00016c1501007387 */ /* 0x0001e40000100800 */
[----:B------:R-:W-:Y:S01]  /*6a960*/  IMAD.X R3, R20, 0x1, R7, P6 ;  /* 0x0000000114037824 */ /* 0x000fe200030e0607 */
[----:B------:R-:W-:Y:S02]  /*6a970*/  LOP3.LUT R22, R22, 0xffff, RZ, 0xc0, !PT ;  /* 0x0000ffff16167812 */ /* 0x000fe400078ec0ff */
[----:B0-----:R-:W-:-:S04]  /*6a980*/  SHF.R.U32.HI R21, RZ, 0x8, R24 ;  /* 0x00000008ff157819 */ /* 0x001fc80000011618 */
[----:B------:R-:W-:Y:S01]  /*6a990*/  LOP3.LUT R21, R21, 0xffff, RZ, 0xc0, !PT ;  /* 0x0000ffff15157812 */ /* 0x000fe200078ec0ff */
[----:B------:R0:W-:Y:S03]  /*6a9a0*/  STL.64 [R1+0x438], R2 ;  /* 0x0004380201007387 */ /* 0x0001e60000100a00 */
[----:B------:R-:W-:Y:S02]  /*6a9b0*/  PRMT R21, R22, 0x3340, R21 ;  /* 0x0000334016157816 */ /* 0x000fe40000000015 */
[----:B------:R-:W-:Y:S02]  /*6a9c0*/  SHF.R.U32.HI R29, RZ, 0x8, R23 ;  /* 0x00000008ff1d7819 */ /* 0x000fe40000011617 */
[----:B------:R-:W-:Y:S01]  /*6a9d0*/  SHF.R.U32.HI R28, RZ, 0x8, R27 ;  /* 0x00000008ff1c7819 */ /* 0x000fe2000001161b */
[----:B------:R4:W-:Y:S01]  /*6a9e0*/  STL [R1+0xd0], R21 ;  /* 0x0000d01501007387 */ /* 0x0009e20000100800 */
[----:B0-----:R-:W-:-:S02]  /*6a9f0*/  IADD3 R2, P6, PT, R38, R9, RZ ;  /* 0x0000000926027210 */ /* 0x001fc40007fde0ff */
[----:B------:R-:W-:Y:S02]  /*6aa00*/  LOP3.LUT R29, R29, 0xffff, RZ, 0xc0, !PT ;  /* 0x0000ffff1d1d7812 */ /* 0x000fe400078ec0ff */
[----:B------:R-:W-:Y:S01]  /*6aa10*/  LOP3.LUT R28, R28, 0xffff, RZ, 0xc0, !PT ;  /* 0x0000ffff1c1c7812 */ /* 0x000fe200078ec0ff */
[----:B------:R-:W-:Y:S01]  /*6aa20*/  IMAD.X R3, R20, 0x1, R8, P6 ;  /* 0x0000000114037824 */ /* 0x000fe200030e0608 */
[--C-:B------:R-:W-:Y:S02]  /*6aa30*/  PRMT R29, R29, 0x3340, R0.reuse ;  /* 0x000033401d1d7816 */ /* 0x100fe40000000000 */
[----:B------:R-:W-:Y:S02]  /*6aa40*/  PRMT R28, R28, 0x3340, R0 ;  /* 0x000033401c1c7816 */ /* 0x000fe40000000000 */
[----:B---3--:R-:W-:Y:S02]  /*6aa50*/  SHF.R.U32.HI R22, RZ, 0x8, R39 ;  /* 0x00000008ff167819 */ /* 0x008fe40000011627 */
[----:B----4-:R-:W-:-:S02]  /*6aa60*/  SHF.R.U32.HI R21, RZ, 0x8, R32 ;  /* 0x00000008ff157819 */ /* 0x010fc40000011620 */
[----:B------:R-:W-:Y:S02]  /*6aa70*/  LOP3.LUT R22, R22, 0xffff, RZ, 0xc0, !PT ;  /* 0x0000ffff16167812 */ /* 0x000fe400078ec0ff */
[----:B------:R-:W-:Y:S01]  /*6aa80*/  LOP3.LUT R21, R21, 0xffff, RZ, 0xc0, !PT ;  /* 0x0000ffff15157812 */ /* 0x000fe200078ec0ff */
[----:B------:R0:W-:Y:S01]  /*6aa90*/  STL.64 [R1+0x458], R2 ;  /* 0x0004580201007387 */ /* 0x0001e20000100a00 */
[----:B------:R-:W-:-:S03]  /*6aaa0*/  LOP3.LUT R23, R59, 0xffff, RZ, 0xc0, !PT ;  /* 0x0000ffff3b177812 */ /* 0x000fc600078ec0ff */
[----:B------:R-:W3:Y:S04]  /*6aab0*/  LDL.LU R39, [R1+0x29a4] ;  /* 0x0029a40001277983 */ /* 0x000ee80000300800 */
[----:B------:R-:W-:Y:S01]  /*6aac0*/  STL.64 [R1+0x2cb8], R28 ;  /* 0x002cb81c01007387 */ /* 0x000fe20000100a00 */
[----:B0-----:R-:W-:-:S03]  /*6aad0*/  PRMT R2, R22, 0x3340, R21 ;  /* 0x0000334016027816 */ /* 0x001fc60000000015 */
[----:B------:R-:W4:Y:S04]  /*6aae0*/  LDL.LU R32, [R1+0xfa8] ;  /* 0x000fa80001207983 */ /* 0x000f280000300800 */
[----:B------:R0:W-:Y:S04]  /*6aaf0*/  STL [R1+0xe8], R2 ;  /* 0x0000e80201007387 */ /* 0x0001e80000100800 */
[----:B------:R-:W4:Y:S01]  /*6ab00*/  LDL.LU R59, [R1+0x2d44] ;  /* 0x002d4400013b7983 */ /* 0x000f220000300800 */
[----:B------:R-:W-:Y:S02]  /*6ab10*/  LOP3.LUT R25, R60, 0xffff, RZ, 0xc0, !PT ;  /* 0x0000ffff3c197812 */ /* 0x000fe400078ec0ff */
[----:B------:R-:W-:-:S02]  /*6ab20*/  PRMT R21, R23, 0x3340, R0 ;  /* 0x0000334017157816 */ /* 0x000fc40000000000 */
[----:B--2---:R-:W-:-:S04]  /*6ab30*/  LOP3.LUT R24, R36, 0xffff, RZ, 0xc0, !PT ;  /* 0x0000ffff24187812 */ /* 0x004fc800078ec0ff */
[----:B------:R-:W-:-:S04]  /*6ab40*/  PRMT R22, R25, 0x3340, R24 ;  /* 0x0000334019167816 */ /* 0x000fc80000000018 */
[----:B------:R-:W-:-:S05]  /*6ab50*/  PRMT R21, R22, 0x5410, R21 ;  /* 0x0000541016157816 */ /* 0x000fca0000000015 */
[----:B------:R1:W-:Y:S04]  /*6ab60*/  STL [R1+0x150], R21 ;  /* 0x0001501501007387 */ /* 0x0003e80000100800 */
[----:B------:R-:W2:Y:S04]  /*6ab70*/  LDL.LU R57, [R1+0x29a0] ;  /* 0x0029a00001397983 */ /* 0x000ea80000300800 */
[----:B------:R-:W2:Y:S01]  /*6ab80*/  LDL.LU R36, [R1+0x299c] ;  /* 0x00299c0001247983 */ /* 0x000ea20000300800 */
[----:B0-----:R-:W-:Y:S02]  /*6ab90*/  IADD3 R2, P6, PT, R38, R11, RZ ;  /* 0x0000000b26027210 */ /* 0x001fe40007fde0ff */
[----:B------:R-:W-:Y:S01]  /*6aba0*/  SHF.R.U32.HI R22, RZ, 0x8, R25 ;  /* 0x00000008ff167819 */ /* 0x000fe20000011619 */
[----:B------:R-:W2:Y:S02]  /*6abb0*/  LDL.LU R60, [R1] ;  /* 0x00000000013c7983 */ /* 0x000ea40000300800 */
[----:B------:R-:W-:Y:S01]  /*6abc0*/  IMAD.X R3, R20, 0x1, R10, P6 ;  /* 0x0000000114037824 */ /* 0x000fe200030e060a */
[----:B-1----:R-:W-:-:S02]  /*6abd0*/  SHF.R.U32.HI R21, RZ, 0x8, R24 ;  /* 0x00000008ff157819 */ /* 0x002fc40000011618 */
[----:B------:R-:W-:Y:S02]  /*6abe0*/  LOP3.LUT R22, R22, 0xffff, RZ, 0xc0, !PT ;  /* 0x0000ffff16167812 */ /* 0x000fe400078ec0ff */
[----:B------:R0:W-:Y:S01]  /*6abf0*/  STL.64 [R1+0x450], R2 ;  /* 0x0004500201007387 */ /* 0x0001e20000100a00 */
[----:B------:R-:W-:-:S04]  /*6ac00*/  LOP3.LUT R21, R21, 0xffff, RZ, 0xc0, !PT ;  /* 0x0000ffff15157812 */ /* 0x000fc800078ec0ff */
[----:B------:R-:W-:Y:S02]  /*6ac10*/  PRMT R21, R22, 0x3340, R21 ;  /* 0x0000334016157816 */ /* 0x000fe40000000015 */
[----:B0-----:R-:W-:-:S03]  /*6ac20*/  IADD3 R2, P6, PT, R38, R12, RZ ;  /* 0x0000000c26027210 */ /* 0x001fc60007fde0ff */
[----:B------:R-:W-:Y:S02]  /*6ac30*/  STL [R1+0xd4], R21 ;  /* 0x0000d41501007387 */ /* 0x000fe40000100800 */
[----:B------:R-:W-:-:S05]  /*6ac40*/  IMAD.X R3, R20, 0x1, R5, P6 ;  /* 0x0000000114037824 */ /* 0x000fca00030e0605 */
[----:B------:R0:W-:Y:S04]  /*6ac50*/  STL.64 [R1+0x430], R2 ;  /* 0x0004300201007387 */ /* 0x0001e80000100a00 */
[----:B------:R-:W2:Y:S04]  /*6ac60*/  LDL.LU R51, [R1+0x29b0] ;  /* 0x0029b00001337983 */ /* 0x000ea80000300800 */
[----:B------:R-:W2:Y:S01]  /*6ac70*/  LDL.LU R52, [R1+0x29ac] ;  /* 0x0029ac0001347983 */ /* 0x000ea20000300800 */
[----:B0-----:R-:W-:-:S03]  /*6ac80*/  IADD3 R2, P6, PT, R38, R6, RZ ;  /* 0x0000000626027210 */ /* 0x001fc60007fde0ff */
[----:B------:R-:W2:Y:S02]  /*6ac90*/  LDL.LU R58, [R1+0x29b4] ;  /* 0x0029b400013a7983 */ /* 0x000ea40000300800 */
[----:B------:R-:W-:Y:S01]  /*6aca0*/  IMAD.X R3, R20, 0x1, R4, P6 ;  /* 0x0000000114037824 */ /* 0x000fe200030e0604 */
[----:B------:R-:W-:-:S04]  /*6acb0*/  LOP3.LUT R26, R55, 0xffff, RZ, 0xc0, !PT ;  /* 0x0000ffff371a7812 */ /* 0x000fc800078ec0ff */
[----:B------:R0:W-:Y:S01]  /*6acc0*/  STL.64 [R1+0x468], R2 ;  /* 0x0004680201007387 */ /* 0x0001e20000100a00 */
[----:B------:R-:W-:-:S03]  /*6acd0*/  SHF.R.U32.HI R27, RZ, 0x8, R23 ;  /* 0x00000008ff1b7819 */ /* 0x000fc60000011617 */
[----:B------:R-:W2:Y:S01]  /*6ace0*/  LDL.LU R55, [R1+0x2d40] ;  /* 0x002d400001377983 */ /* 0x000ea20000300800 */
[----:B---3--:R-:W-:Y:S02]  /*6acf0*/  SHF.R.U32.HI R24, RZ, 0x8, R39 ;  /* 0x00000008ff187819 */ /* 0x008fe40000011627 */
[----:B----4-:R-:W-:Y:S02]  /*6ad00*/  LOP3.LUT R23, R32, 0xffff, RZ, 0xc0, !PT ;  /* 0x0000ffff20177812 */ /* 0x010fe400078ec0ff */
[----:B------:R-:W-:Y:S02]  /*6ad10*/  LOP3.LUT R22, R59, 0xffff, RZ, 0xc0, !PT ;  /* 0x0000ffff3b167812 */ /* 0x000fe400078ec0ff */
[----:B------:R-:W3:Y:S04]  /*6ad20*/  LDL.LU R59, [R1+0x2d3c] ;  /* 0x002d3c00013b7983 */ /* 0x000ee80000300800 */
[----:B------:R-:W4:Y:S04]  /*6ad30*/  LDL.LU R38, [R1+0x29a8] ;  /* 0x0029a80001267983 */ /* 0x000f280000300800 */
[----:B------:R-:W3:Y:S01]  /*6ad40*/  LDL.LU R39, [R1+0x29bc] ;  /* 0x0029bc0001277983 */ /* 0x000ee20000300800 */
[----:B------:R-:W-:-:S03]  /*6ad50*/  PRMT R20, R26, 0x3340, R0 ;  /* 0x000033401a147816 */ /* 0x000fc60000000000 */
[----:B------:R-:W3:Y:S01]  /*6ad60*/  LDL.LU R32, [R1+0x29b8] ;  /* 0x0029b80001207983 */ /* 0x000ee20000300800 */
[----:B------:R-:W-:-:S04]  /*6ad70*/  PRMT R21, R23, 0x3340, R22 ;  /* 0x0000334017157816 */ /* 0x000fc80000000016 */
[----:B0-----:R-:W-:Y:S02]  /*6ad80*/  PRMT R2, R21, 0x5410, R20 ;  /* 0x0000541015027816 */ /* 0x001fe40000000014 */
[----:B------:R-:W-:-:S03]  /*6ad90*/  SHF.R.U32.HI R20, RZ, 0x8, R22 ;  /* 0x00000008ff147819 */ /* 0x000fc60000011616 */
[----:B------:R0:W-:Y:S01]  /*6ada0*/  STL [R1+0x17c], R2 ;  /* 0x00017c0201007387 */ /* 0x0001e20000100800 */
[----:B--2---:R-:W-:-:S03]  /*6adb0*/  SHF.R.U32.HI R22, RZ, 0x8, R36 ;  /* 0x00000008ff167819 */ /* 0x004fc60000011624 */
[----:B------:R-:W2:Y:S01]  /*6adc0*/  LDL.LU R36, [R1+0x29c0] ;  /* 0x0029c00001247983 */ /* 0x000ea20000300800 */
[----:B------:R-:W-:Y:S02]  /*6add0*/  SHF.R.U32.HI R21, RZ, 0x8, R23 ;  /* 0x00000008ff157819 */ /* 0x000fe40000011617 */
[----:B------:R-:W-:Y:S02]  /*6ade0*/  SHF.R.U32.HI R23, RZ, 0x8, R57 ;  /* 0x00000008ff177819 */ /* 0x000fe40000011639 */
[----:B------:R-:W-:Y:S02]  /*6adf0*/  LOP3.LUT R21, R21, 0xffff, RZ, 0xc0, !PT ;  /* 0x0000ffff15157812 */ /* 0x000fe400078ec0ff */
[----:B------:R-:W-:Y:S02]  /*6ae00*/  LOP3.LUT R20, R20, 0xffff, RZ, 0xc0, !PT ;  /* 0x0000ffff14147812 */ /* 0x000fe400078ec0ff */
[----:B------:R-:W-:Y:S02]  /*6ae10*/  LOP3.LUT R23, R23, 0xffff, RZ, 0xc0, !PT ;  /* 0x0000ffff17177812 */ /* 0x000fe400078ec0ff */
[----:B------:R-:W-:-:S02]  /*6ae20*/  LOP3.LUT R22, R22, 0xffff, RZ, 0xc0, !PT ;  /* 0x0000ffff16167812 */ /* 0x000fc400078ec0ff */
[----:B------:R-:W-:Y:S02]  /*6ae30*/  PRMT R57, R21, 0x3340, R20 ;  /* 0x0000334015397816 */ /* 0x000fe40000000014 */
[----:B------:R-:W-:Y:S02]  /*6ae40*/  PRMT R3, R23, 0x3340, R22 ;  /* 0x0000334017037816 */ /* 0x000fe40000000016 */
[----:B------:R-:W-:Y:S02]  /*6ae50*/  SHF.R.S32.HI R20, RZ, 0x1f, R60 ;  /* 0x0000001fff147819 */ /* 0x000fe4000001143c */
[----:B------:R-:W-:-:S05]  /*6ae60*/  IADD3 R28, P6, PT, R60, R16, RZ ;  /* 0x000000103c1c7210 */ /* 0x000fca0007fde0ff */
[----:B------:R-:W-:Y:S01]  /*6ae70*/  IMAD.X R29, R20, 0x1, R19, P6 ;  /* 0x00000001141d7824 */ /* 0x000fe200030e0613 */
[----:B------:R-:W-:Y:S02]  /*6ae80*/  SHF.R.U32.HI R22, RZ, 0x8, R51 ;  /* 0x00000008ff167819 */ /* 0x000fe40000011633 */
[----:B------:R-:W-:Y:S02]  /*6ae90*/  SHF.R.U32.HI R21, RZ, 0x8, R52 ;  /* 0x00000008ff157819 */ /* 0x000fe40000011634 */
[----:B------:R-:W-:Y:S02]  /*6aea0*/  LOP3.LUT R22, R22, 0xffff, RZ, 0xc0, !PT ;  /* 0x0000ffff16167812 */ /* 0x000fe400078ec0ff */
[----:B------:R-:W-:Y:S01]  /*6aeb0*/  LOP3.LUT R21, R21, 0xffff, RZ, 0xc0, !PT ;  /* 0x0000ffff15157812 */ /* 0x000fe200078ec0ff */
[----:B------:R1:W-:Y:S01]  /*6aec0*/  STL.64 [R1+0x428], R28 ;  /* 0x0004281c01007387 */ /* 0x0003e20000100a00 */
[----:B------:R-:W-:Y:S02]  /*6aed0*/  SHF.R.U32.HI R23, RZ, 0x8, R58 ;  /* 0x00000008ff177819 */ /* 0x000fe4000001163a */
[----:B0-----:R-:W-:-:S02]  /*6aee0*/  PRMT R2, R22, 0x3340, R21 ;  /* 0x0000334016027816 */ /* 0x001fc40000000015 */
[----:B------:R-:W-:Y:S02]  /*6aef0*/  LOP3.LUT R23, R23, 0xffff, RZ, 0xc0, !PT ;  /* 0x0000ffff17177812 */ /* 0x000fe400078ec0ff */
[----:B-1----:R-:W-:Y:S01]  /*6af00*/  IADD3 R28, P6, PT, R60, R17, RZ ;  /* 0x000000113c1c7210 */ /* 0x002fe20007fde0ff */
[----:B------:R0:W-:Y:S01]  /*6af10*/  STL [R1+0xd8], R2 ;  /* 0x0000d80201007387 */ /* 0x0001e20000100800 */
[----:B------:R-:W-:-:S03]  /*6af20*/  PRMT R23, R23, 0x3340, R0 ;  /* 0x0000334017177816 */ /* 0x000fc60000000000 */
[----:B------:R-:W-:Y:S01]  /*6af30*/  IMAD.X R29, R20, 0x1, R18, P6 ;  /* 0x00000001141d7824 */ /* 0x000fe200030e0612 */
[----:B----4-:R-:W-:Y:S02]  /*6af40*/  SHF.R.U32.HI R22, RZ, 0x8, R38 ;  /* 0x00000008ff167819 */ /* 0x010fe40000011626 */
[----:B---3--:R-:W-:Y:S02]  /*6af50*/  SHF.R.U32.HI R25, RZ, 0x8, R39 ;  /* 0x00000008ff197819 */ /* 0x008fe40000011627 */
[----:B------:R-:W-:Y:S02]  /*6af60*/  SHF.R.U32.HI R21, RZ, 0x8, R32 ;  /* 0x00000008ff157819 */ /* 0x000fe40000011620 */
[----:B------:R-:W-:Y:S02]  /*6af70*/  LOP3.LUT R22, R22, 0xffff, RZ, 0xc0, !PT ;  /* 0x0000ffff16167812 */ /* 0x000fe400078ec0ff */
[----:B------:R-:W-:Y:S02]  /*6af80*/  LOP3.LUT R25, R25, 0xffff, RZ, 0xc0, !PT ;  /* 0x0000ffff19197812 */ /* 0x000fe400078ec0ff */
[----:B------:R-:W-:-:S02]  /*6af90*/  LOP3.LUT R21, R21, 0xffff, RZ, 0xc0, !PT ;  /* 0x0000ffff15157812 */ /* 0x000fc400078ec0ff */
[----:B------:R-:W-:Y:S02]  /*6afa0*/  PRMT R22, R22, 0x3340, R0 ;  /* 0x0000334016167816 */ /* 0x000fe40000000000 */
[----:B0-----:R-:W-:Y:S01]  /*6afb0*/  PRMT R2, R25, 0x3340, R21 ;  /* 0x0000334019027816 */ /* 0x001fe20000000015 */
[----:B------:R0:W-:Y:S04]  /*6afc0*/  STL.64 [R1+0x448], R28 ;  /* 0x0004481c01007387 */ /* 0x0001e80000100a00 */
[----:B------:R-:W-:Y:S01]  /*6afd0*/  STL.64 [R1+0x2cc0], R22 ;  /* 0x002cc01601007387 */ /* 0x000fe20000100a00 */
[----:B------:R-:W-:-:S03]  /*6afe0*/  SHF.R.U32.HI R25, RZ, 0x8, R26 ;  /* 0x00000008ff197819 */ /* 0x000fc6000001161a */
[----:B------:R1:W-:Y:S01]  /*6aff0*/  STL.64 [R1+0x2cc8], R2 ;  /* 0x002cc80201007387 */ /* 0x0003e20000100a00 */
[----:B0-----:R-:W-:Y:S02]  /*6b000*/  IADD3 R28, P6, PT, R60, R15, RZ ;  /* 0x0000000f3c1c7210 */ /* 0x001fe40007fde0ff */
[----:B------:R-:W-:Y:S02]  /*6b010*/  LOP3.LUT R27, R27, 0xffff, RZ, 0xc0, !PT ;  /* 0x0000ffff1b1b7812 */ /* 0x000fe400078ec0ff */
[----:B------:R-:W-:Y:S01]  /*6b020*/  LOP3.LUT R24, R24, 0xffff, RZ, 0xc0, !PT ;  /* 0x0000ffff18187812 */ /* 0x000fe200078ec0ff */
[----:B------:R-:W-:Y:S01]  /*6b030*/  IMAD.X R29, R20, 0x1, R13, P6 ;  /* 0x00000001141d7824 */ /* 0x000fe200030e060d */
[----:B------:R-:W-:Y:S02]  /*6b040*/  LOP3.LUT R25, R25, 0xffff, RZ, 0xc0, !PT ;  /* 0x0000ffff19197812 */ /* 0x000fe400078ec0ff */
[----:B-1----:R-:W-:Y:S02]  /*6b050*/  IADD3 R2, P6, PT, R60, R14, RZ ;  /* 0x0000000e3c027210 */ /* 0x002fe40007fde0ff */
[----:B------:R-:W-:-:S02]  /*6b060*/  PRMT R27, R27, 0x3340, R0 ;  /* 0x000033401b1b7816 */ /* 0x000fc40000000000 */
[--C-:B------:R-:W-:Y:S01]  /*6b070*/  PRMT R24, R24, 0x3340, R0.reuse ;  /* 0x0000334018187816 */ /* 0x100fe20000000000 */
[----:B------:R-:W-:Y:S01]  /*6b080*/  IMAD.X R3, R20, 0x1, R7, P6 ;  /* 0x0000000114037824 */ /* 0x000fe200030e0607 */
[----:B------:R-:W-:Y:S02]  /*6b090*/  PRMT R25, R25, 0x3340, R0 ;  /* 0x0000334019197816 */ /* 0x000fe40000000000 */
[----:B------:R-:W-:Y:S02]  /*6b0a0*/  SHF.R.U32.HI R32, RZ, 0x8, R30 ;  /* 0x00000008ff207819 */ /* 0x000fe4000001161e */
[----:B------:R-:W-:Y:S02]  /*6b0b0*/  SHF.R.U32.HI R31, RZ, 0x8, R31 ;  /* 0x00000008ff1f7819 */ /* 0x000fe4000001161f */
[----:B------:R-:W-:Y:S02]  /*6b0c0*/  SHF.R.U32.HI R30, RZ, 0x8, R33 ;  /* 0x00000008ff1e7819 */ /* 0x000fe40000011621 */
[----:B------:R-:W-:-:S02]  /*6b0d0*/  LOP3.LUT R31, R31, 0xffff, RZ, 0xc0, !PT ;  /* 0x0000ffff1f1f7812 */ /* 0x000fc400078ec0ff */
[----:B------:R-:W-:Y:S02]  /*6b0e0*/  LOP3.LUT R30, R30, 0xffff, RZ, 0xc0, !PT ;  /* 0x0000ffff1e1e7812 */ /* 0x000fe400078ec0ff */
[--C-:B------:R-:W-:Y:S02]  /*6b0f0*/  PRMT R31, R31, 0x3340, R0.reuse ;  /* 0x000033401f1f7816 */ /* 0x100fe40000000000 */
[----:B------:R-:W-:Y:S02]  /*6b100*/  PRMT R30, R30, 0x3340, R0 ;  /* 0x000033401e1e7816 */ /* 0x000fe40000000000 */
[----:B------:R-:W-:Y:S02]  /*6b110*/  SHF.R.U32.HI R35, RZ, 0x8, R35 ;  /* 0x00000008ff237819 */ /* 0x000fe40000011623 */
[----:B------:R-:W-:Y:S02]  /*6b120*/  SHF.R.U32.HI R34, RZ, 0x8, R34 ;  /* 0x00000008ff227819 */ /* 0x000fe40000011622 */
[----:B------:R-:W-:-:S02]  /*6b130*/  SHF.R.U32.HI R40, RZ, 0x8, R40 ;  /* 0x00000008ff287819 */ /* 0x000fc40000011628 */
[----:B------:R-:W-:Y:S02]  /*6b140*/  LOP3.LUT R35, R35, 0xffff, RZ, 0xc0, !PT ;  /* 0x0000ffff23237812 */ /* 0x000fe400078ec0ff */
[----:B------:R-:W-:Y:S02]  /*6b150*/  LOP3.LUT R34, R34, 0xffff, RZ, 0xc0, !PT ;  /* 0x0000ffff22227812 */ /* 0x000fe400078ec0ff */
[----:B------:R-:W-:Y:S02]  /*6b160*/  LOP3.LUT R41, R41, 0xffff, RZ, 0xc0, !PT ;  /* 0x0000ffff29297812 */ /* 0x000fe400078ec0ff */
[----:B------:R-:W-:Y:S02]  /*6b170*/  LOP3.LUT R40, R40, 0xffff, RZ, 0xc0, !PT ;  /* 0x0000ffff28287812 */ /* 0x000fe400078ec0ff */
[--C-:B------:R-:W-:Y:S02]  /*6b180*/  PRMT R35, R35, 0x3340, R0.reuse ;  /* 0x0000334023237816 */ /* 0x100fe40000000000 */
[----:B------:R-:W-:-:S02]  /*6b190*/  PRMT R34, R34, 0x3340, R0 ;  /* 0x0000334022227816 */ /* 0x000fc40000000000 */
[--C-:B------:R-:W-:Y:S02]  /*6b1a0*/  PRMT R41, R41, 0x3340, R0.reuse ;  /* 0x0000334029297816 */ /* 0x100fe40000000000 */
[----:B------:R-:W-:Y:S02]  /*6b1b0*/  PRMT R40, R40, 0x3340, R0 ;  /* 0x0000334028287816 */ /* 0x000fe40000000000 */
[----:B------:R-:W-:Y:S02]  /*6b1c0*/  LOP3.LUT R39, R55, 0xffff, RZ, 0xc0, !PT ;  /* 0x0000ffff37277812 */ /* 0x000fe400078ec0ff */
[----:B--2---:R-:W-:Y:S02]  /*6b1d0*/  SHF.R.U32.HI R21, RZ, 0x8, R36 ;  /* 0x00000008ff157819 */ /* 0x004fe40000011624 */
[----:B------:R-:W2:Y:S02]  /*6b1e0*/  LDL.LU R36, [R1+0x25e4] ;  /* 0x0025e40001247983 */ /* 0x000ea40000300800 */
[----:B------:R-:W-:-:S04]  /*6b1f0*/  LOP3.LUT R26, R21, 0xffff, RZ, 0xc0, !PT ;  /* 0x0000ffff151a7812 */ /* 0x000fc800078ec0ff */
[----:B------:R-:W-:Y:S01]  /*6b200*/  PRMT R26, R26, 0x3340, R0 ;  /* 0x000033401a1a7816 */ /* 0x000fe20000000000 */
[----:B------:R-:W-:Y:S04]  /*6b210*/  STL.64 [R1+0x440], R28 ;  /* 0x0004401c01007387 */ /* 0x000fe80000100a00 */
[----:B------:R-:W-:Y:S04]  /*6b220*/  STL.64 [R1+0x2ce0], R26 ;  /* 0x002ce01a01007387 */ /* 0x000fe80000100a00 */
[----:B------:R-:W-:Y:S04]  /*6b230*/  STL.64 [R1+0x2ce8], R24 ;  /* 0x002ce81801007387 */ /* 0x000fe80000100a00 */
[----:B------:R0:W-:Y:S02]  /*6b240*/  STL.64 [R1+0x480], R2 ;  /* 0x0004800201007387 */ /* 0x0001e40000100a00 */
[----:B0-----:R-:W-:-:S05]  /*6b250*/  IADD3 R2, P6, PT, R60, R9, RZ ;  /* 0x000000093c027210 */ /* 0x001fca0007fde0ff */
[----:B------:R-:W-:-:S05]  /*6b260*/  IMAD.X R3, R20, 0x1, R8, P6 ;  /* 0x0000000114037824 */ /* 0x000fca00030e0608 */
[----:B------:R0:W-:Y:S04]  /*6b270*/  STL.64 [R1+0x4b0], R2 ;  /* 0x0004b00201007387 */ /* 0x0001e80000100a00 */
[----:B------:R-:W-:Y:S04]  /*6b280*/  STL.64 [R1+0x2cf0], R30 ;  /* 0x002cf01e01007387 */ /* 0x000fe80000100a00 */
[----:B------:R-:W3:Y:S01]  /*6b290*/  LDL.LU R51, [R1+0x25e8] ;  /* 0x0025e80001337983 */ /* 0x000ee20000300800 */
[----:B0-----:R-:W-:-:S03]  /*6b2a0*/  IADD3 R2, P6, PT, R60, R11, RZ ;  /* 0x0000000b3c027210 */ /* 0x001fc60007fde0ff */
[----:B------:R-:W4:Y:S04]  /*6b2b0*/  LDL.LU R52, [R1+0x2484] ;  /* 0x0024840001347983 */ /* 0x000f280000300800 */
[----:B------:R-:W4:Y:S01]  /*6b2c0*/  LDL.LU R58, [R1+0x2510] ;  /* 0x00251000013a7983 */ /* 0x000f220000300800 */
[----:B------:R-:W-:-:S05]  /*6b2d0*/  IMAD.X R3, R20, 0x1, R10, P6 ;  /* 0x0000000114037824 */ /* 0x000fca00030e060a */
[----:B------:R0:W-:Y:S04]  /*6b2e0*/  STL.64 [R1+0x4a8], R2 ;  /* 0x0004a80201007387 */ /* 0x0001e80000100a00 */
[----:B------:R-:W-:Y:S04]  /*6b2f0*/  STL.64 [R1+0x2cf8], R34 ;  /* 0x002cf82201007387 */ /* 0x000fe80000100a00 */
[----:B------:R-:W-:Y:S04]  /*6b300*/  STL.64 [R1+0x2d00], R40 ;  /* 0x002d002801007387 */ /* 0x000fe80000100a00 */
[----:B------:R-:W4:Y:S01]  /*6b310*/  LDL.LU R55, [R1+0x2d38] ;  /* 0x002d380001377983 */ /* 0x000f220000300800 */
[----:B------:R-:W-:-:S02]  /*6b320*/  PRMT R21, R39, 0x3340, R0 ;  /* 0x0000334027157816 */ /* 0x000fc40000000000 */
[----:B0-----:R-:W-:-:S05]  /*6b330*/  IADD3 R2, P6, PT, R60, R12, RZ ;  /* 0x0000000c3c027210 */ /* 0x001fca0007fde0ff */
[----:B------:R-:W-:Y:S01]  /*6b340*/  IMAD.X R3, R20, 0x1, R5, P6 ;  /* 0x0000000114037824 */ /* 0x000fe200030e0605 */
[----:B------:R-:W-:-:S04]  /*6b350*/  LOP3.LUT R37, R37, 0xffff, RZ, 0xc0, !PT ;  /* 0x0000ffff25257812 */ /* 0x000fc800078ec0ff */
[----:B------:R-:W-:Y:S02]  /*6b360*/  PRMT R37, R37, 0x3340, R0 ;  /* 0x0000334025257816 */ /* 0x000fe40000000000 */
[----:B--2---:R-:W-:Y:S02]  /*6b370*/  LOP3.LUT R38, R36, 0xffff, RZ, 0xc0, !PT ;  /* 0x0000ffff24267812 */ /* 0x004fe400078ec0ff */
[----:B------:R-:W-:-:S04]  /*6b380*/  LOP3.LUT R36, R59, 0xffff, RZ, 0xc0, !PT ;  /* 0x0000ffff3b247812 */ /* 0x000fc800078ec0ff */
[----:B------:R-:W-:-:S04]  /*6b390*/  PRMT R33, R38, 0x3340, R36 ;  /* 0x0000334026217816 */ /* 0x000fc80000000024 */
[----:B------:R-:W-:-:S05]  /*6b3a0*/  PRMT R59, R33, 0x5410, R21 ;  /* 0x00005410213b7816 */ /* 0x000fca0000000015 */
        /* <DEDUP_REMOVED lines=8> */
[----:B------:R-:W-:Y:S02]  /*6b430*/  SHF.R.U32.HI R36, RZ, 0x8, R42 ;  /* 0x00000008ff247819 */ /* 0x000fe4000001162a */
[----:B------:R-:W-:Y:S02]  /*6b440*/  PRMT R60, R21, 0x3340, R20 ;  /* 0x00003340153c7816 */ /* 0x000fe40000000014 */
[----:B------:R-:W-:-:S02]  /*6b450*/  SHF.R.U32.HI R21, RZ, 0x8, R39 ;  /* 0x00000008ff157819 */ /* 0x000fc40000011627 */
[----:B---3--:R-:W-:Y:S02]  /*6b460*/  LOP3.LUT R42, R51, 0xffff, RZ, 0xc0, !PT ;  /* 0x0000ffff332a7812 */ /* 0x008fe400078ec0ff */
[----:B----4-:R-:W-:Y:S02]  /*6b470*/  LOP3.LUT R38, R52, 0xffff, RZ, 0xc0, !PT ;  /* 0x0000ffff34267812 */ /* 0x010fe400078ec0ff */
[----:B------:R-:W-:Y:S02]  /*6b480*/  LOP3.LUT R39, R58, 0xffff, RZ, 0xc0, !PT ;  /* 0x0000ffff3a277812 */ /* 0x000fe400078ec0ff */
[----:B------:R-:W-:Y:S02]  /*6b490*/  PRMT R20, R38, 0x3340, R0 ;  /* 0x0000334026147816 */ /* 0x000fe40000000000 */
[----:B------:R-:W-:Y:S02]  /*6b4a0*/  PRMT R33, R42, 0x3340, R39 ;  /* 0x000033402a217816 */ /* 0x000fe40000000027 */
[----:B------:R-:W-:Y:S01]  /*6b4b0*/  LOP3.LUT R36, R36, 0xffff, RZ, 0xc0, !PT ;  /* 0x0000ffff24247812 */ /* 0x000fe200078ec0ff */
[----:B------:R0:W-:Y:S01]  /*6b4c0*/  STL.64 [R1+0x4d8], R2 ;  /* 0x0004d80201007387 */ /* 0x0001e20000100a00 */
[----:B------:R-:W-:-:S02]  /*6b4d0*/  PRMT R58, R33, 0x5410, R20 ;  /* 0x00005410213a7816 */ /* 0x000fc40000000014 */
[----:B------:R-:W-:Y:S01]  /*6b4e0*/  PRMT R36, R36, 0x3340, R0 ;  /* 0x0000334024247816 */ /* 0x000fe20000000000 */
[----:B------:R-:W-:Y:S01]  /*6b4f0*/  STL.64 [R1+0x2d20], R60 ;  /* 0x002d203c01007387 */ /* 0x000fe20000100a00 */
[----:B------:R-:W-:Y:S02]  /*6b500*/  SHF.R.S32.HI R20, RZ, 0x1f, R55 ;  /* 0x0000001fff147819 */ /* 0x000fe40000011437 */
[----:B0-----:R-:W-:Y:S01]  /*6b510*/  IADD3 R2, P6, PT, R55, R16, RZ ;  /* 0x0000001037027210 */ /* 0x001fe20007fde0ff */
[----:B------:R-:W-:Y:S04]  /*6b520*/  STL.64 [R1+0x2d10], R36 ;  /* 0x002d102401007387 */ /* 0x000fe80000100a00 */
[----:B------:R-:W-:Y:S01]  /*6b530*/  IMAD.X R3, R20, 0x1, R19, P6 ;  /* 0x0000000114037824 */ /* 0x000fe200030e0613 */
[----:B------:R-:W-:Y:S01]  /*6b540*/  STL [R1+0x2c70], R58 ;  /* 0x002c703a01007387 */ /* 0x000fe20000100800 */
[----:B------:R-:W-:-:S03]  /*6b550*/  SHF.R.U32.HI R42, RZ, 0x8, R42 ;  /* 0x00000008ff2a7819 */ /* 0x000fc6000001162a */
[----:B------:R-:W2:Y:S01]  /*6b560*/  LDL.LU R49, [R1+0x260] ;  /* 0x0002600001317983 */ /* 0x000ea20000300800 */
[----:B------:R-:W-:-:S03]  /*6b570*/  SHF.R.U32.HI R33, RZ, 0x8, R39 ;  /* 0x00000008ff217819 */ /* 0x000fc60000011627 */
[----:B------:R-:W3:Y:S01]  /*6b580*/  LDL.LU R51, [R1+0x264] ;  /* 0x0002640001337983 */ /* 0x000ee20000300800 */
[----:B------:R-:W-:-:S03]  /*6b590*/  SHF.R.U32.HI R39, RZ, 0x8, R38 ;  /* 0x00000008ff277819 */ /* 0x000fc60000011626 */
[----:B------:R0:W-:Y:S01]  /*6b5a0*/  STL.64 [R1+0x4a0], R2 ;  /* 0x0004a00201007387 */ /* 0x0001e20000100a00 */
[----:B------:R-:W-:Y:S02]  /*6b5b0*/  LOP3.LUT R38, R42, 0xffff, RZ, 0xc0, !PT ;  /* 0x0000ffff2a267812 */ /* 0x000fe400078ec0ff */
[----:B------:R-:W-:Y:S01]  /*6b5c0*/  LOP3.LUT R33, R33, 0xffff, RZ, 0xc0, !PT ;  /* 0x0000ffff21217812 */ /* 0x000fe200078ec0ff */
[----:B------:R-:W-:Y:S01]  /*6b5d0*/  IMAD.MOV.U32 R52, RZ, RZ, R56 ;  /* 0x000000ffff347224 */ /* 0x000fe200078e0038 */
[----:B0-----:R-:W-:Y:S02]  /*6b5e0*/  IADD3 R2, P6, PT, R55, R17, RZ ;  /* 0x0000001137027210 */ /* 0x001fe40007fde0ff */
[----:B------:R-:W-:-:S03]  /*6b5f0*/  PRMT R56, R38, 0x3340, R33 ;  /* 0x0000334026387816 */ /* 0x000fc60000000021 */
[----:B------:R-:W-:Y:S01]  /*6b600*/  IMAD.X R3, R20, 0x1, R18, P6 ;  /* 0x0000000114037824 */ /* 0x000fe200030e0612 */
[----:B------:R-:W-:Y:S02]  /*6b610*/  SHF.R.U32.HI R38, RZ, 0x8, R45 ;  /* 0x00000008ff267819 */ /* 0x000fe4000001162d */
[----:B------:R-:W2:Y:S01]  /*6b620*/  LDL.LU R45, [R1+0x2d34] ;  /* 0x002d3400012d7983 */ /* 0x000ea20000300800 */
[----:B------:R-:W-:-:S03]  /*6b630*/  LOP3.LUT R39, R39, 0xffff, RZ, 0xc0, !PT ;  /* 0x0000ffff27277812 */ /* 0x000fc600078ec0ff */
[----:B------:R0:W-:Y:S04]  /*6b640*/  STL.64 [R1+0x498], R2 ;  /* 0x0004980201007387 */ /* 0x0001e80000100a00 */
[----:B------:R-:W4:Y:S01]  /*6b650*/  LDL.LU R25, [R1+0x9c] ;  /* 0x00009c0001197983 */ /* 0x000f220000300800 */
[----:B------:R-:W-:-:S03]  /*6b660*/  PRMT R33, R39, 0x3340, R0 ;  /* 0x0000334027217816 */ /* 0x000fc60000000000 */
[----:B------:R-:W4:Y:S01]  /*6b670*/  LDL.LU R26, [R1+0x254] ;  /* 0x00025400011a7983 */ /* 0x000f220000300800 */
[----:B------:R-:W-:-:S03]  /*6b680*/  SHF.R.U32.HI R39, RZ, 0x8, R43 ;  /* 0x00000008ff277819 */ /* 0x000fc6000001162b */
[----:B------:R-:W3:Y:S01]  /*6b690*/  LDL.LU R27, [R1+0x258] ;  /* 0x00025800011b7983 */ /* 0x000ee20000300800 */
[----:B------:R-:W-:-:S03]  /*6b6a0*/  SHF.R.U32.HI R43, RZ, 0x8, R46 ;  /* 0x00000008ff2b7819 */ /* 0x000fc6000001162e */
[----:B0-----:R-:W3:Y:S04]  /*6b6b0*/  LDL.LU R2, [R1+0x98] ;  /* 0x0000980001027983 */ /* 0x001ee80000300800 */
[----:B------:R-:W3:Y:S04]  /*6b6c0*/  LDL.LU R28, [R1+0x22c] ;  /* 0x00022c00011c7983 */ /* 0x000ee80000300800 */
[----:B------:R-:W3:Y:S04]  /*6b6d0*/  LDL.LU R29, [R1+0x90] ;  /* 0x00009000011d7983 */ /* 0x000ee80000300800 */
[----:B------:R-:W3:Y:S04]  /*6b6e0*/  LDL.LU R48, [R1+0x220] ;  /* 0x0002200001307983 */ /* 0x000ee80000300800 */
[----:B------:R-:W3:Y:S01]  /*6b6f0*/  LDL.LU R46, [R1+0x2d30] ;  /* 0x002d3000012e7983 */ /* 0x000ee20000300800 */
[----:B------:R-:W-:-:S05]  /*6b700*/  IADD3 R22, P6, PT, R55, R15, RZ ;  /* 0x0000000f37167210 */ /* 0x000fca0007fde0ff */
[----:B------:R-:W-:-:S05]  /*6b710*/  IMAD.X R23, R20, 0x1, R13, P6 ;  /* 0x0000000114177824 */ /* 0x000fca00030e060d */
[----:B------:R0:W-:Y:S01]  /*6b720*/  STL.64 [R1+0x4d0], R22 ;  /* 0x0004d01601007387 */ /* 0x0001e20000100a00 */
[----:B------:R-:W-:-:S03]  /*6b730*/  SHF.R.U32.HI R42, RZ, 0x8, R50 ;  /* 0x00000008ff2a7819 */ /* 0x000fc60000011632 */
[----:B------:R-:W3:Y:S01]  /*6b740*/  LDL.LU R50, [R1+0x2d2c] ;  /* 0x002d2c0001327983 */ /* 0x000ee20000300800 */
[----:B0-----:R-:W-:-:S03]  /*6b750*/  IADD3 R22, P6, PT, R55, R14, RZ ;  /* 0x0000000e37167210 */ /* 0x001fc60007fde0ff */
[----:B------:R-:W-:Y:S02]  /*6b760*/  STL [R1+0x2c74], R0 ;  /* 0x002c740001007387 */ /* 0x000fe40000100800 */
[----:B------:R-:W-:-:S05]  /*6b770*/  IMAD.X R23, R20, 0x1, R7, P6 ;  /* 0x0000000114177824 */ /* 0x000fca00030e0607 */
[----:B------:R0:W-:Y:S04]  /*6b780*/  STL.64 [R1+0x4c8], R22 ;  /* 0x0004c81601007387 */ /* 0x0001e80000100a00 */
[----:B------:R-:W3:Y:S04]  /*6b790*/  LDL.LU R3, [R1+0x94] ;  /* 0x0000940001037983 */ /* 0x000ee80000300800 */
[----:B0-----:R-:W3:Y:S04]  /*6b7a0*/  LDL.LU R22, [R1+0x224] ;  /* 0x0002240001167983 */ /* 0x001ee80000300800 */
[----:B------:R-:W3:Y:S01]  /*6b7b0*/  LDL.LU R23, [R1+0x24] ;  /* 0x0000240001177983 */ /* 0x000ee20000300800 */
[----:B------:R-:W-:-:S02]  /*6b7c0*/  IADD3 R30, P6, PT, R55, R9, RZ ;  /* 0x00000009371e7210 */ /* 0x000fc40007fde0ff */
[----:B------:R-:W-:Y:S02]  /*6b7d0*/  LOP3.LUT R47, R47, 0xffff, RZ, 0xc0, !PT ;  /* 0x0000ffff2f2f7812 */ /* 0x000fe400078ec0ff */
[----:B------:R-:W-:Y:S01]  /*6b7e0*/  LOP3.LUT R44, R44, 0xffff, RZ, 0xc0, !PT ;  /* 0x0000ffff2c2c7812 */ /* 0x000fe200078ec0ff */
[----:B------:R-:W-:Y:S01]  /*6b7f0*/  IMAD.X R31, R20, 0x1, R8, P6 ;  /* 0x00000001141f7824 */ /* 0x000fe200030e0608 */
[----:B------:R-:W-:Y:S02]  /*6b800*/  LOP3.LUT R32, R32, 0xffff, RZ, 0xc0, !PT ;  /* 0x0000ffff20207812 */ /* 0x000fe400078ec0ff */
[----:B------:R-:W-:Y:S02]  /*6b810*/  LOP3.LUT R21, R21, 0xffff, RZ, 0xc0, !PT ;  /* 0x0000ffff15157812 */ /* 0x000fe400078ec0ff */
[----:B------:R-:W-:Y:S02]  /*6b820*/  LOP3.LUT R39, R39, 0xffff, RZ, 0xc0, !PT ;  /* 0x0000ffff27277812 */ /* 0x000fe400078ec0ff */
[----:B------:R-:W-:-:S02]  /*6b830*/  LOP3.LUT R38, R38, 0xffff, RZ, 0xc0, !PT ;  /* 0x0000ffff26267812 */ /* 0x000fc400078ec0ff */
[----:B------:R-:W-:Y:S02]  /*6b840*/  LOP3.LUT R43, R43, 0xffff, RZ, 0xc0, !PT ;  /* 0x0000ffff2b2b7812 */ /* 0x000fe400078ec0ff */
[----:B------:R-:W-:Y:S02]  /*6b850*/  LOP3.LUT R42, R42, 0xffff, RZ, 0xc0, !PT ;  /* 0x0000ffff2a2a7812 */ /* 0x000fe400078ec0ff */
[----:B------:R-:W-:Y:S02]  /*6b860*/  IADD3 R24, P6, PT, R55, R11, RZ ;  /* 0x0000000b37187210 */ /* 0x000fe40007fde0ff */
[--C-:B------:R-:W-:Y:S02]  /*6b870*/  PRMT R47, R47, 0x3340, R0.reuse ;  /* 0x000033402f2f7816 */ /* 0x100fe40000000000 */
[--C-:B------:R-:W-:Y:S02]  /*6b880*/  PRMT R44, R44, 0x3340, R0.reuse ;  /* 0x000033402c2c7816 */ /* 0x100fe40000000000 */
[----:B------:R-:W-:-:S02]  /*6b890*/  PRMT R32, R32, 0x3340, R0 ;  /* 0x0000334020207816 */ /* 0x000fc40000000000 */
[--C-:B------:R-:W-:Y:S02]  /*6b8a0*/  PRMT R21, R21, 0x3340, R0.reuse ;  /* 0x0000334015157816 */ /* 0x100fe40000000000 */
[--C-:B------:R-:W-:Y:S02]  /*6b8b0*/  PRMT R39, R39, 0x3340, R0.reuse ;  /* 0x0000334027277816 */ /* 0x100fe40000000000 */
[--C-:B------:R-:W-:Y:S02]  /*6b8c0*/  PRMT R38, R38, 0x3340, R0.reuse ;  /* 0x0000334026267816 */ /* 0x100fe40000000000 */
[--C-:B------:R-:W-:Y:S02]  /*6b8d0*/  PRMT R43, R43, 0x3340, R0.reuse ;  /* 0x000033402b2b7816 */ /* 0x100fe40000000000 */
[----:B------:R-:W-:Y:S02]  /*6b8e0*/  PRMT R42, R42, 0x3340, R0 ;  /* 0x000033402a2a7816 */ /* 0x000fe40000000000 */
[----:B--2---:R-:W-:Y:S01]  /*6b8f0*/  PRMT R45, R49, 0x5410, R45 ;  /* 0x00005410312d7816 */ /* 0x004fe2000000002d */
[----:B------:R-:W-:Y:S01]  /*6b900*/  IMAD.MOV.U32 R49, RZ, RZ, R52 ;  /* 0x000000ffff317224 */ /* 0x000fe200078e0034 */
[----:B----4-:R-:W-:Y:S01]  /*6b910*/  PRMT R0, R26, 0x5410, R25 ;  /* 0x000054101a007816 */ /* 0x010fe20000000019 */
[----:B------:R-:W-:Y:S01]  /*6b920*/  IMAD.X R25, R20, 0x1, R10, P6 ;  /* 0x0000000114197824 */ /* 0x000fe200030e060a */
[----:B---3--:R-:W-:-:S02]  /*6b930*/  PRMT R2, R28, 0x5410, R2 ;  /* 0x000054101c027816 */ /* 0x008fc40000000002 */
[----:B------:R-:W-:Y:S02]  /*6b940*/  PRMT R46, R51, 0x5410, R46 ;  /* 0x00005410332e7816 */ /* 0x000fe4000000002e */
[----:B------:R-:W2:Y:S04]  /*6b950*/  LDL.LU R51, [R1+0x1c] ;  /* 0x00001c0001337983 */ /* 0x000ea80000300800 */
[----:B------:R-:W2:Y:S04]  /*6b960*/  LDL.LU R52, [R1+0x200] ;  /* 0x0002000001347983 */ /* 0x000ea80000300800 */
[----:B------:R-:W-:Y:S04]  /*6b970*/  STL.64 [R1+0x500], R30 ;  /* 0x0005001e01007387 */ /* 0x000fe80000100a00 */
[----:B------:R0:W-:Y:S04]  /*6b980*/  STL [R1], R0 ;  /* 0x0000000001007387 */ /* 0x0001e80000100800 */
[----:B------:R1:W-:Y:S01]  /*6b990*/  STL.64 [R1+0x4f8], R24 ;  /* 0x0004f81801007387 */ /* 0x0003e20000100a00 */
[----:B0-----:R-:W-:-:S03]  /*6b9a0*/  PRMT R0, R48, 0x5410, R29 ;  /* 0x0000541030007816 */ /* 0x001fc6000000001d */
[----:B------:R-:W-:Y:S01]  /*6b9b0*/  STL [R1+0x4], R2 ;  /* 0x0000040201007387 */ /* 0x000fe20000100800 */
[----:B-1----:R-:W-:-:S03]  /*6b9c0*/  IADD3 R24, P6, PT, R55, R12, RZ ;  /* 0x0000000c37187210 */ /* 0x002fc60007fde0ff */
[----:B------:R-:W-:Y:S02]  /*6b9d0*/  STL [R1+0x8], R0 ;  /* 0x0000080001007387 */ /* 0x000fe40000100800 */
[----:B------:R-:W-:Y:S02]  /*6b9e0*/  IMAD.X R25, R20, 0x1, R5, P6 ;  /* 0x0000000114197824 */ /* 0x000fe400030e0605 */
[----:B------:R-:W3:Y:S04]  /*6b9f0*/  LDL.LU R58, [R1+0x28] ;  /* 0x00002800013a7983 */ /* 0x000ee80000300800 */
[----:B------:R-:W4:Y:S04]  /*6ba00*/  LDL.LU R36, [R1+0x34] ;  /* 0x0000340001247983 */ /* 0x000f280000300800 */
[----:B------:R-:W4:Y:S04]  /*6ba10*/  LDL.LU R37, [R1+0x1f0] ;  /* 0x0001f00001257983 */ /* 0x000f280000300800 */
[----:B------:R0:W-:Y:S04]  /*6ba20*/  STL.64 [R1+0x530], R24 ;  /* 0x0005301801007387 */ /* 0x0001e80000100a00 */
[----:B------:R-:W3:Y:S04]  /*6ba30*/  LDL.LU R59, [R1+0x48] ;  /* 0x00004800013b7983 */ /* 0x000ee80000300800 */
[----:B------:R-:W3:Y:S01]  /*6ba40*/  LDL.LU R40, [R1+0x1c4] ;  /* 0x0001c40001287983 */ /* 0x000ee20000300800 */
[----:B0-----:R-:W-:-:S03]  /*6ba50*/  IADD3 R24, P6, PT, R55, R6, RZ ;  /* 0x0000000637187210 */ /* 0x001fc60007fde0ff */
[----:B------:R-:W3:Y:S04]  /*6ba60*/  LDL.LU R41, [R1+0x40] ;  /* 0x0000400001297983 */ /* 0x000ee80000300800 */
[----:B------:R-:W3:Y:S01]  /*6ba70*/  LDL.LU R34, [R1+0x1e8] ;  /* 0x0001e80001227983 */ /* 0x000ee20000300800 */
[----:B------:R-:W-:-:S03]  /*6ba80*/  IMAD.X R25, R20, 0x1, R4, P6 ;  /* 0x0000000114197824 */ /* 0x000fc600030e0604 */
[----:B------:R-:W3:Y:S04]  /*6ba90*/  LDL.LU R35, [R1+0x60] ;  /* 0x0000600001237983 */ /* 0x000ee80000300800 */
[----:B------:R-:W3:Y:S01]  /*6baa0*/  LDL.LU R30, [R1+0x164] ;  /* 0x00016400011e7983 */ /* 0x000ee20000300800 */
[----:B------:R-:W-:-:S03]  /*6bab0*/  PRMT R50, R27, 0x5410, R50 ;  /* 0x000054101b327816 */ /* 0x000fc60000000032 */
[----:B------:R-:W3:Y:S04]  /*6bac0*/  LDL.LU R28, [R1+0x4c] ;  /* 0x00004c00011c7983 */ /* 0x000ee80000300800 */
[----:B------:R-:W3:Y:S04]  /*6bad0*/  LDL.LU R29, [R1+0x1c0] ;  /* 0x0001c000011d7983 */ /* 0x000ee80000300800 */
[----:B------:R-:W3:Y:S01]  /*6bae0*/  LDL.LU R31, [R1+0x6c] ;  /* 0x00006c00011f7983 */ /* 0x000ee20000300800 */
[----:B------:R-:W-:-:S03]  /*6baf0*/  PRMT R2, R54, 0x5410, R23 ;  /* 0x0000541036027816 */ /* 0x000fc60000000017 */
[----:B------:R-:W3:Y:S04]  /*6bb00*/  LDL.LU R26, [R1+0x160] ;  /* 0x00016000011a7983 */ /* 0x000ee80000300800 */
[----:B------:R-:W3:Y:S04]  /*6bb10*/  LDL.LU R27, [R1+0x70] ;  /* 0x00007000011b7983 */ /* 0x000ee80000300800 */
[----:B------:R0:W-:Y:S04]  /*6bb20*/  STL.64 [R1+0x528], R24 ;  /* 0x0005281801007387 */ /* 0x0001e80000100a00 */
[----:B------:R-:W3:Y:S04]  /*6bb30*/  LDL.LU R48, [R1+0x15c] ;  /* 0x00015c0001307983 */ /* 0x000ee80000300800 */
[----:B------:R-:W3:Y:S04]  /*6bb40*/  LDL.LU R54, [R1+0x2d28] ;  /* 0x002d280001367983 */ /* 0x000ee80000300800 */
[----:B0-----:R-:W3:Y:S01]  /*6bb50*/  LDL.LU R24, [R1+0x88] ;  /* 0x0000880001187983 */ /* 0x001ee20000300800 */
[----:B------:R-:W-:-:S03]  /*6bb60*/  PRMT R55, R22, 0x5410, R3 ;  /* 0x0000541016377816 */ /* 0x000fc60000000003 */
[----:B------:R0:W-:Y:S04]  /*6bb70*/  STL [R1+0x24], R2 ;  /* 0x0000240201007387 */ /* 0x0001e80000100800 */
[----:B------:R-:W3:Y:S01]  /*6bb80*/  LDL.LU R25, [R1+0x154] ;  /* 0x0001540001197983 */ /* 0x000ee20000300800 */
[----:B--2---:R-:W-:-:S05]  /*6bb90*/  PRMT R0, R52, 0x5410, R51 ;  /* 0x0000541034007816 */ /* 0x004fca0000000033 */
[----:B------:R4:W-:Y:S04]  /*6bba0*/  STL [R1+0x1c], R0 ;  /* 0x00001c0001007387 */ /* 0x0009e80000100800 */
[----:B0-----:R-:W2:Y:S04]  /*6bbb0*/  LDL.LU R2, [R1+0x84] ;  /* 0x0000840001027983 */ /* 0x001ea80000300800 */
[----:B------:R-:W2:Y:S04]  /*6bbc0*/  LDL.LU R3, [R1+0x158] ;  /* 0x0001580001037983 */ /* 0x000ea80000300800 */
[----:B------:R-:W2:Y:S04]  /*6bbd0*/  LDL.LU R22, [R1+0x8c] ;  /* 0x00008c0001167983 */ /* 0x000ea80000300800 */
[----:B------:R-:W2:Y:S04]  /*6bbe0*/  LDL.LU R23, [R1+0x14c] ;  /* 0x00014c0001177983 */ /* 0x000ea80000300800 */
[----:B------:R-:W2:Y:S04]  /*6bbf0*/  LDL.LU R51, [R1+0x78] ;  /* 0x0000780001337983 */ /* 0x000ea80000300800 */
[----:B------:R-:W2:Y:S01]  /*6bc00*/  LDL.LU R52, [R1+0x144] ;  /* 0x0001440001347983 */ /* 0x000ea20000300800 */
[----:B----4-:R-:W-:-:S02]  /*6bc10*/  PRMT R0, R37, 0x5410, R36 ;  /* 0x0000541025007816 */ /* 0x010fc40000000024 */
[----:B---3--:R-:W-:Y:S02]  /*6bc20*/  PRMT R40, R40, 0x5410, R59 ;  /* 0x0000541028287816 */ /* 0x008fe4000000003b */
[----:B------:R-:W-:Y:S02]  /*6bc30*/  PRMT R30, R30, 0x5410, R35 ;  /* 0x000054101e1e7816 */ /* 0x000fe40000000023 */
[----:B------:R-:W-:Y:S02]  /*6bc40*/  SHF.R.S32.HI R20, RZ, 0x1f, R54 ;  /* 0x0000001fff147819 */ /* 0x000fe40000011436 */
[----:B------:R-:W-:-:S05]  /*6bc50*/  IADD3 R60, P6, PT, R54, R16, RZ ;  /* 0x00000010363c7210 */ /* 0x000fca0007fde0ff */
[----:B------:R-:W-:Y:S01]  /*6bc60*/  IMAD.X R61, R20, 0x1, R19, P6 ;  /* 0x00000001143d7824 */ /* 0x000fe200030e0613 */
[----:B------:R-:W-:-:S05]  /*6bc70*/  IADD3 R36, P6, PT, R54, R17, RZ ;  /* 0x0000001136247210 */ /* 0x000fca0007fde0ff */
[----:B------:R-:W-:Y:S01]  /*6bc80*/  IMAD.X R37, R20, 0x1, R18, P6 ;  /* 0x0000000114257824 */ /* 0x000fe200030e0612 */
[----:B------:R0:W-:Y:S04]  /*6bc90*/  STL.64 [R1+0x518], R60 ;  /* 0x0005183c01007387 */ /* 0x0001e80000100a00 */
[----:B0-----:R-:W3:Y:S04]  /*6bca0*/  LDL.LU.64 R60, [R1+0x2d20] ;  /* 0x002d2000013c7983 */ /* 0x001ee80000300a00 */
[----:B------:R0:W-:Y:S04]  /*6bcb0*/  STL [R1+0x34], R0 ;  /* 0x0000340001007387 */ /* 0x0001e80000100800 */
[----:B------:R1:W-:Y:S01]  /*6bcc0*/  STL.64 [R1+0x558], R36 ;  /* 0x0005582401007387 */ /* 0x0003e20000100a00 */
[----:B0-----:R-:W-:-:S03]  /*6bcd0*/  PRMT R0, R34, 0x5410, R41 ;  /* 0x0000541022007816 */ /* 0x001fc60000000029 */
[----:B------:R-:W-:Y:S01]  /*6bce0*/  STL [R1+0x48], R40 ;  /* 0x0000482801007387 */ /* 0x000fe20000100800 */
[----:B-1----:R-:W-:-:S03]  /*6bcf0*/  IADD3 R36, P6, PT, R54, R15, RZ ;  /* 0x0000000f36247210 */ /* 0x002fc60007fde0ff */
[----:B------:R0:W-:Y:S02]  /*6bd00*/  STL [R1+0x40], R0 ;  /* 0x0000400001007387 */ /* 0x0001e40000100800 */
[----:B------:R-:W-:Y:S01]  /*6bd10*/  IMAD.X R37, R20, 0x1, R13, P6 ;  /* 0x0000000114257824 */ /* 0x000fe200030e060d */
[----:B0-----:R-:W-:Y:S02]  /*6bd20*/  PRMT R0, R29, 0x5410, R28 ;  /* 0x000054101d007816 */ /* 0x001fe4000000001c */
[----:B------:R-:W-:Y:S02]  /*6bd30*/  IADD3 R28, P6, PT, R54, R14, RZ ;  /* 0x0000000e361c7210 */ /* 0x000fe40007fde0ff */
[----:B------:R-:W-:Y:S03]  /*6bd40*/  STL.64 [R1+0x550], R36 ;  /* 0x0005502401007387 */ /* 0x000fe60000100a00 */
[----:B------:R-:W-:Y:S01]  /*6bd50*/  IMAD.X R29, R20, 0x1, R7, P6 ;  /* 0x00000001141d7824 */ /* 0x000fe200030e0607 */
[----:B------:R0:W-:Y:S04]  /*6bd60*/  STL [R1+0x60], R30 ;  /* 0x0000601e01007387 */ /* 0x0001e80000100800 */
[----:B------:R-:W-:Y:S04]  /*6bd70*/  STL [R1+0x4c], R0 ;  /* 0x00004c0001007387 */ /* 0x000fe80000100800 */
[----:B------:R1:W-:Y:S01]  /*6bd80*/  STL.64 [R1+0x548], R28 ;  /* 0x0005481c01007387 */ /* 0x0003e20000100a00 */
[----:B0-----:R-:W-:-:S03]  /*6bd90*/  PRMT R30, R26, 0x5410, R31 ;  /* 0x000054101a1e7816 */ /* 0x001fc6000000001f */
[----:B-1----:R-:W4:Y:S04]  /*6bda0*/  LDL.LU R28, [R1+0x80] ;  /* 0x00008000011c7983 */ /* 0x002f280000300800 */
[----:B------:R-:W4:Y:S04]  /*6bdb0*/  LDL.LU R29, [R1+0x148] ;  /* 0x00014800011d7983 */ /* 0x000f280000300800 */
[----:B------:R-:W3:Y:S01]  /*6bdc0*/  LDL.LU R26, [R1+0x74] ;  /* 0x00007400011a7983 */ /* 0x000ee20000300800 */
[----:B------:R-:W-:-:S03]  /*6bdd0*/  PRMT R0, R48, 0x5410, R27 ;  /* 0x0000541030007816 */ /* 0x000fc6000000001b */
[----:B------:R0:W-:Y:S04]  /*6bde0*/  STL [R1+0x6c], R30 ;  /* 0x00006c1e01007387 */ /* 0x0001e80000100800 */
[----:B------:R2:W-:Y:S01]  /*6bdf0*/  STL [R1+0x70], R0 ;  /* 0x0000700001007387 */ /* 0x0005e20000100800 */
[----:B------:R-:W-:Y:S01]  /*6be00*/  PRMT R24, R25, 0x5410, R24 ;  /* 0x0000541019187816 */ /* 0x000fe20000000018 */
[----:B------:R-:W-:Y:S02]  /*6be10*/  IMAD.MOV.U32 R27, RZ, RZ, R49 ;  /* 0x000000ffff1b7224 */ /* 0x000fe400078e0031 */
[----:B------:R-:W3:Y:S01]  /*6be20*/  LDL.LU R48, [R1+0x64] ;  /* 0x0000640001307983 */ /* 0x000ee20000300800 */
[----:B0-----:R-:W-:-:S03]  /*6be30*/  IADD3 R30, P6, PT, R54, R9, RZ ;  /* 0x00000009361e7210 */ /* 0x001fc60007fde0ff */
[----:B------:R-:W3:Y:S02]  /*6be40*/  LDL.LU R49, [R1+0x12c] ;  /* 0x00012c0001317983 */ /* 0x000ee40000300800 */
[----:B------:R-:W-:-:S05]  /*6be50*/  IMAD.X R31, R20, 0x1, R8, P6 ;  /* 0x00000001141f7824 */ /* 0x000fca00030e0608 */
[----:B------:R-:W-:Y:S04]  /*6be60*/  STL.64 [R1+0x5c0], R30 ;  /* 0x0005c01e01007387 */ /* 0x000fe80000100a00 */
[----:B------:R-:W-:Y:S01]  /*6be70*/  STL [R1+0x88], R24 ;  /* 0x0000881801007387 */ /* 0x000fe20000100800 */
[----:B--2---:R-:W-:Y:S02]  /*6be80*/  PRMT R0, R3, 0x5410, R2 ;  /* 0x0000541003007816 */ /* 0x004fe40000000002 */
[----:B------:R-:W-:-:S05]  /*6be90*/  IADD3 R2, P6, PT, R54, R11, RZ ;  /* 0x0000000b36027210 */ /* 0x000fca0007fde0ff */
[----:B------:R-:W-:Y:S01]  /*6bea0*/  IMAD.X R3, R20, 0x1, R10, P6 ;  /* 0x0000000114037824 */ /* 0x000fe200030e060a */
[----:B------:R0:W-:Y:S04]  /*6beb0*/  STL [R1+0x84], R0 ;  /* 0x0000840001007387 */ /* 0x0001e80000100800 */
[----:B------:R1:W-:Y:S01]  /*6bec0*/  STL.64 [R1+0x5b8], R2 ;  /* 0x0005b80201007387 */ /* 0x0003e20000100a00 */
[----:B0-----:R-:W-:-:S03]  /*6bed0*/  PRMT R0, R52, 0x5410, R51 ;  /* 0x0000541034007816 */ /* 0x001fc60000000033 */
[----:B------:R-:W2:Y:S01]  /*6bee0*/  LDL.LU R51, [R1+0x68] ;  /* 0x0000680001337983 */ /* 0x000ea20000300800 */
[----:B-1----:R-:W-:Y:S02]  /*6bef0*/  PRMT R2, R23, 0x5410, R22 ;  /* 0x0000541017027816 */ /* 0x002fe40000000016 */
[----:B------:R-:W-:-:S03]  /*6bf00*/  IADD3 R22, P6, PT, R54, R12, RZ ;  /* 0x0000000c36167210 */ /* 0x000fc60007fde0ff */
[----:B------:R0:W-:Y:S04]  /*6bf10*/  STL [R1+0x8c], R2 ;  /* 0x00008c0201007387 */ /* 0x0001e80000100800 */
[----:B------:R-:W2:Y:S01]  /*6bf20*/  LDL.LU R52, [R1+0x13c] ;  /* 0x00013c0001347983 */ /* 0x000ea20000300800 */
[----:B------:R-:W-:-:S03]  /*6bf30*/  IMAD.X R23, R20, 0x1, R5, P6 ;  /* 0x0000000114177824 */ /* 0x000fc600030e0605 */
[----:B------:R-:W-:Y:S01]  /*6bf40*/  STL [R1+0x78], R0 ;  /* 0x0000780001007387 */ /* 0x000fe20000100800 */
[----:B------:R-:W-:-:S03]  /*6bf50*/  IADD3 R24, P6, PT, R54, R6, RZ ;  /* 0x0000000636187210 */ /* 0x000fc60007fde0ff */
[----:B------:R-:W2:Y:S04]  /*6bf60*/  LDL.LU R40, [R1+0x54] ;  /* 0x0000540001287983 */ /* 0x000ea80000300800 */
[----:B------:R-:W2:Y:S04]  /*6bf70*/  LDL.LU R41, [R1+0xa0] ;  /* 0x0000a00001297983 */ /* 0x000ea80000300800 */
[----:B------:R-:W2:Y:S04]  /*6bf80*/  LDL.LU R34, [R1+0x58] ;  /* 0x0000580001227983 */ /* 0x000ea80000300800 */
[----:B------:R-:W2:Y:S04]  /*6bf90*/  LDL.LU R35, [R1+0x128] ;  /* 0x0001280001237983 */ /* 0x000ea80000300800 */
[----:B0-----:R-:W2:Y:S01]  /*6bfa0*/  LDL.LU R2, [R1+0x44] ;  /* 0x0000440001027983 */ /* 0x001ea20000300800 */
[----:B------:R-:W-:-:S03]  /*6bfb0*/  IMAD.X R25, R20, 0x1, R4, P6 ;  /* 0x0000000114197824 */ /* 0x000fc600030e0604 */
[----:B------:R-:W2:Y:S04]  /*6bfc0*/  LDL.LU R3, [R1+0x11c] ;  /* 0x00011c0001037983 */ /* 0x000ea80000300800 */
[----:B------:R-:W2:Y:S04]  /*6bfd0*/  LDL.LU R30, [R1+0x38] ;  /* 0x00003800011e7983 */ /* 0x000ea80000300800 */
[----:B------:R-:W2:Y:S04]  /*6bfe0*/  LDL.LU R31, [R1+0xa4] ;  /* 0x0000a400011f7983 */ /* 0x000ea80000300800 */
[----:B------:R0:W-:Y:S04]  /*6bff0*/  STL.64 [R1+0x5b0], R22 ;  /* 0x0005b01601007387 */ /* 0x0001e80000100a00 */
[----:B0-----:R-:W2:Y:S04]  /*6c000*/  LDL.LU R22, [R1+0x2c] ;  /* 0x00002c0001167983 */ /* 0x001ea80000300800 */
[----:B------:R-:W2:Y:S01]  /*6c010*/  LDL.LU R23, [R1+0xa8] ;  /* 0x0000a80001177983 */ /* 0x000ea20000300800 */
[----:B----4-:R-:W-:-:S03]  /*6c020*/  PRMT R54, R29, 0x5410, R28 ;  /* 0x000054101d367816 */ /* 0x010fc6000000001c */
[----:B------:R-:W4:Y:S01]  /*6c030*/  LDL.LU R28, [R1+0x30] ;  /* 0x00003000011c7983 */ /* 0x000f220000300800 */
[----:B---3--:R-:W-:-:S03]  /*6c040*/  PRMT R0, R53, 0x5410, R26 ;  /* 0x0000541035007816 */ /* 0x008fc6000000001a */
[----:B------:R-:W4:Y:S04]  /*6c050*/  LDL.LU R29, [R1+0x118] ;  /* 0x00011800011d7983 */ /* 0x000f280000300800 */
[----:B------:R0:W-:Y:S04]  /*6c060*/  STL.64 [R1+0x588], R24 ;  /* 0x0005881801007387 */ /* 0x0001e80000100a00 */
[----:B------:R-:W3:Y:S01]  /*6c070*/  LDL.LU R53, [R1+0x2d18] ;  /* 0x002d180001357983 */ /* 0x000ee20000300800 */
[----:B------:R-:W-:-:S03]  /*6c080*/  PRMT R61, R61, 0x5410, R58 ;  /* 0x000054103d3d7816 */ /* 0x000fc6000000003a */
[----:B------:R-:W4:Y:S04]  /*6c090*/  LDL.LU R58, [R1+0x20] ;  /* 0x00002000013a7983 */ /* 0x000f280000300800 */
[----:B0-----:R-:W4:Y:S01]  /*6c0a0*/  LDL.LU R24, [R1+0xbc] ;  /* 0x0000bc0001187983 */ /* 0x001f220000300800 */
[----:B------:R-:W-:-:S03]  /*6c0b0*/  PRMT R20, R49, 0x5410, R48 ;  /* 0x0000541031147816 */ /* 0x000fc60000000030 */
[----:B------:R0:W-:Y:S01]  /*6c0c0*/  STL [R1+0x80], R0 ;  /* 0x0000800001007387 */ /* 0x0001e20000100800 */
[----:B------:R-:W-:-:S03]  /*6c0d0*/  IMAD.MOV.U32 R25, RZ, RZ, R27 ;  /* 0x000000ffff197224 */ /* 0x000fc600078e001b */
[----:B0-----:R-:W4:Y:S04]  /*6c0e0*/  LDL.LU R0, [R1+0x18] ;  /* 0x0000180001007983 */ /* 0x001f280000300800 */
[----:B------:R-:W4:Y:S04]  /*6c0f0*/  LDL.LU R59, [R1+0xac] ;  /* 0x0000ac00013b7983 */ /* 0x000f280000300800 */
[----:B------:R3:W-:Y:S04]  /*6c100*/  STL [R1+0x64], R20 ;  /* 0x0000641401007387 */ /* 0x0007e80000100800 */
[----:B------:R-:W4:Y:S04]  /*6c110*/  LDL.LU R26, [R1+0x14] ;  /* 0x00001400011a7983 */ /* 0x000f280000300800 */
[----:B------:R-:W4:Y:S04]  /*6c120*/  LDL.LU R27, [R1+0x110] ;  /* 0x00011000011b7983 */ /* 0x000f280000300800 */
[----:B------:R-:W4:Y:S04]  /*6c130*/  LDL.LU R48, [R1+0x10] ;  /* 0x0000100001307983 */ /* 0x000f280000300800 */
[----:B------:R-:W4:Y:S01]  /*6c140*/  LDL.LU R49, [R1+0xb8] ;  /* 0x0000b80001317983 */ /* 0x000f220000300800 */
[----:B--2---:R-:W-:-:S02]  /*6c150*/  PRMT R52, R52, 0x5410, R51 ;  /* 0x0000541034347816 */ /* 0x004fc40000000033 */
[----:B---3--:R-:W-:Y:S02]  /*6c160*/  SHF.R.S32.HI R20, RZ, 0x1f, R53 ;  /* 0x0000001fff147819 */ /* 0x008fe40000011435 */
[----:B------:R-:W-:-:S05]  /*6c170*/  IADD3 R36, P6, PT, R53, R16, RZ ;  /* 0x0000001035247210 */ /* 0x000fca0007fde0ff */
[----:B------:R-:W-:-:S05]  /*6c180*/  IMAD.X R37, R20, 0x1, R19, P6 ;  /* 0x0000000114257824 */ /* 0x000fca00030e0613 */
[----:B------:R0:W-:Y:S04]  /*6c190*/  STL.64 [R1+0x5a8], R36 ;  /* 0x0005a82401007387 */ /* 0x0001e80000100a00 */
[----:B0-----:R-:W2:Y:S04]  /*6c1a0*/  LDL.LU.64 R36, [R1+0x2d10] ;  /* 0x002d100001247983 */ /* 0x001ea80000300a00 */
[----:B------:R-:W3:Y:S04]  /*6c1b0*/  LDL.LU R51, [R1+0x2d0c] ;  /* 0x002d0c0001337983 */ /* 0x000ee80000300800 */
[----:B------:R0:W-:Y:S04]  /*6c1c0*/  STL [R1+0x9c], R52 ;  /* 0x00009c3401007387 */ /* 0x0001e80000100800 */
[----:B0-----:R-:W3:Y:S01]  /*6c1d0*/  LDL.LU R52, [R1+0x2d08] ;  /* 0x002d080001347983 */ /* 0x001ee20000300800 */
[----:B------:R-:W-:-:S02]  /*6c1e0*/  PRMT R41, R41, 0x5410, R40 ;  /* 0x0000541029297816 */ /* 0x000fc40000000028 */
[----:B------:R-:W-:-:S03]  /*6c1f0*/  IADD3 R40, P6, PT, R53, R17, RZ ;  /* 0x0000001135287210 */ /* 0x000fc60007fde0ff */
[----:B------:R0:W-:Y:S01]  /*6c200*/  STL [R1+0xa0], R41 ;  /* 0x0000a02901007387 */ /* 0x0001e20000100800 */
[----:B------:R-:W-:Y:S02]  /*6c210*/  PRMT R35, R35, 0x5410, R34 ;  /* 0x0000541023237816 */ /* 0x000fe40000000022 */
[----:B------:R-:W-:Y:S01]  /*6c220*/  PRMT R34, R3, 0x5410, R2 ;  /* 0x0000541003227816 */ /* 0x000fe20000000002 */
[----:B0-----:R-:W-:-:S05]  /*6c230*/  IMAD.X R41, R20, 0x1, R18, P6 ;  /* 0x0000000114297824 */ /* 0x001fca00030e0612 */
[----:B------:R0:W-:Y:S04]  /*6c240*/  STL.64 [R1+0x5a0], R40 ;  /* 0x0005a02801007387 */ /* 0x0001e80000100a00 */
[----:B0-----:R-:W2:Y:S04]  /*6c250*/  LDL.LU.64 R40, [R1+0x2d00] ;  /* 0x002d000001287983 */ /* 0x001ea80000300a00 */
[----:B------:R-:W2:Y:S04]  /*6c260*/  LDL.LU R2, [R1+0x104] ;  /* 0x0001040001027983 */ /* 0x000ea80000300800 */
[----:B------:R-:W-:Y:S04]  /*6c270*/  STL [R1+0x68], R35 ;  /* 0x0000682301007387 */ /* 0x000fe80000100800 */
[----:B------:R-:W2:Y:S04]  /*6c280*/  LDL.LU R3, [R1+0xc8] ;  /* 0x0000c80001037983 */ /* 0x000ea80000300800 */
[----:B------:R0:W-:Y:S01]  /*6c290*/  STL [R1+0x44], R34 ;  /* 0x0000442201007387 */ /* 0x0001e20000100800 */
[----:B------:R-:W-:-:S02]  /*6c2a0*/  PRMT R31, R31, 0x5410, R30 ;  /* 0x000054101f1f7816 */ /* 0x000fc4000000001e */
[----:B0-----:R-:W-:-:S05]  /*6c2b0*/  IADD3 R34, P6, PT, R53, R15, RZ ;  /* 0x0000000f35227210 */ /* 0x001fca0007fde0ff */
[----:B------:R-:W-:Y:S01]  /*6c2c0*/  IMAD.X R35, R20, 0x1, R13, P6 ;  /* 0x0000000114237824 */ /* 0x000fe200030e060d */
[----:B------:R-:W-:-:S04]  /*6c2d0*/  PRMT R30, R23, 0x5410, R22 ;  /* 0x00005410171e7816 */ /* 0x000fc80000000016 */
[----:B------:R0:W-:Y:S04]  /*6c2e0*/  STL.64 [R1+0x5c8], R34 ;  /* 0x0005c82201007387 */ /* 0x0001e80000100a00 */
[----:B0-----:R-:W2:Y:S04]  /*6c2f0*/  LDL.LU.64 R34, [R1+0x2cf8] ;  /* 0x002cf80001227983 */ /* 0x001ea80000300a00 */
[----:B------:R-:W2:Y:S04]  /*6c300*/  LDL.LU R22, [R1+0xf4] ;  /* 0x0000f40001167983 */ /* 0x000ea80000300800 */
[----:B------:R-:W-:Y:S04]  /*6c310*/  STL [R1+0xa4], R31 ;  /* 0x0000a41f01007387 */ /* 0x000fe80000100800 */
[----:B------:R-:W2:Y:S04]  /*6c320*/  LDL.LU R23, [R1+0xc4] ;  /* 0x0000c40001177983 */ /* 0x000ea80000300800 */
[----:B------:R0:W-:Y:S01]  /*6c330*/  STL [R1+0xa8], R30 ;  /* 0x0000a81e01007387 */ /* 0x0001e20000100800 */
[----:B----4-:R-:W-:-:S02]  /*6c340*/  PRMT R29, R29, 0x5410, R28 ;  /* 0x000054101d1d7816 */ /* 0x010fc4000000001c */
[----:B0-----:R-:W-:-:S05]  /*6c350*/  IADD3 R30, P6, PT, R53, R14, RZ ;  /* 0x0000000e351e7210 */ /* 0x001fca0007fde0ff */
[----:B------:R-:W-:Y:S01]  /*6c360*/  IMAD.X R31, R20, 0x1, R7, P6 ;  /* 0x00000001141f7824 */ /* 0x000fe200030e0607 */
[----:B------:R-:W-:-:S04]  /*6c370*/  PRMT R24, R24, 0x5410, R58 ;  /* 0x0000541018187816 */ /* 0x000fc8000000003a */
[----:B------:R0:W-:Y:S01]  /*6c380*/  STL.64 [R1+0x598], R30 ;  /* 0x0005981e01007387 */ /* 0x0001e20000100a00 */
[----:B------:R-:W-:-:S03]  /*6c390*/  IMAD.MOV.U32 R58, RZ, RZ, R25 ;  /* 0x000000ffff3a7224 */ /* 0x000fc600078e0019 */
[----:B0-----:R-:W4:Y:S04]  /*6c3a0*/  LDL.LU.64 R30, [R1+0x2cf0] ;  /* 0x002cf000011e7983 */ /* 0x001f280000300a00 */
[----:B------:R-:W4:Y:S04]  /*6c3b0*/  LDL.LU R28, [R1+0xcc] ;  /* 0x0000cc00011c7983 */ /* 0x000f280000300800 */
[----:B------:R0:W-:Y:S04]  /*6c3c0*/  STL [R1+0x2c], R29 ;  /* 0x00002c1d01007387 */ /* 0x0001e80000100800 */
[----:B0-----:R-:W4:Y:S04]  /*6c3d0*/  LDL.LU R29, [R1+0xf0] ;  /* 0x0000f000011d7983 */ /* 0x001f280000300800 */
[----:B------:R0:W-:Y:S01]  /*6c3e0*/  STL [R1+0x20], R24 ;  /* 0x0000201801007387 */ /* 0x0001e20000100800 */
[----:B------:R-:W-:-:S02]  /*6c3f0*/  PRMT R59, R59, 0x5410, R0 ;  /* 0x000054103b3b7816 */ /* 0x000fc40000000000 */
[----:B0-----:R-:W-:-:S05]  /*6c400*/  IADD3 R24, P6, PT, R53, R9, RZ ;  /* 0x0000000935187210 */ /* 0x001fca0007fde0ff */
[----:B------:R-:W-:Y:S01]  /*6c410*/  IMAD.X R25, R20, 0x1, R8, P6 ;  /* 0x0000000114197824 */ /* 0x000fe200030e0608 */
[----:B------:R-:W-:Y:S02]  /*6c420*/  PRMT R27, R27, 0x5410, R26 ;  /* 0x000054101b1b7816 */ /* 0x000fe4000000001a */
[----:B------:R-:W-:Y:S02]  /*6c430*/  IADD3 R26, P6, PT, R53, R11, RZ ;  /* 0x0000000b351a7210 */ /* 0x000fe40007fde0ff */
[----:B------:R0:W-:Y:S01]  /*6c440*/  STL.64 [R1+0x5f8], R24 ;  /* 0x0005f81801007387 */ /* 0x0001e20000100a00 */
[----:B------:R-:W-:-:S03]  /*6c450*/  PRMT R48, R49, 0x5410, R48 ;  /* 0x0000541031307816 */ /* 0x000fc60000000030 */
[----:B0-----:R-:W4:Y:S04]  /*6c460*/  LDL.LU.64 R24, [R1+0x2ce8] ;  /* 0x002ce80001187983 */ /* 0x001f280000300a00 */
[----:B------:R-:W4:Y:S04]  /*6c470*/  LDL.LU R0, [R1+0xe8] ;  /* 0x0000e80001007983 */ /* 0x000f280000300800 */
[----:B------:R0:W-:Y:S04]  /*6c480*/  STL [R1+0xbc], R59 ;  /* 0x0000bc3b01007387 */ /* 0x0001e80000100800 */
[----:B0-----:R-:W4:Y:S04]  /*6c490*/  LDL.LU R59, [R1+0xd8] ;  /* 0x0000d800013b7983 */ /* 0x001f280000300800 */
[----:B------:R0:W-:Y:S02]  /*6c4a0*/  STL [R1+0xac], R27 ;  /* 0x0000ac1b01007387 */ /* 0x0001e40000100800 */
[----:B0-----:R-:W-:-:S05]  /*6c4b0*/  IMAD.X R27, R20, 0x1, R10, P6 ;  /* 0x00000001141b7824 */ /* 0x001fca00030e060a */
[----:B------:R0:W-:Y:S04]  /*6c4c0*/  STL.64 [R1+0x638], R26 ;  /* 0x0006381a01007387 */ /* 0x0001e80000100a00 */
[----:B0-----:R-:W4:Y:S01]  /*6c4d0*/  LDL.LU.64 R26, [R1+0x2ce0] ;  /* 0x002ce000011a7983 */ /* 0x001f220000300a00 */
[----:B---3--:R-:W-:-:S03]  /*6c4e0*/  PRMT R49, R52, 0x5410, R51 ;  /* 0x0000541034317816 */ /* 0x008fc60000000033 */
[----:B------:R-:W3:Y:S04]  /*6c4f0*/  LDL.LU R52, [R1+0x2cd8] ;  /* 0x002cd80001347983 */ /* 0x000ee80000300800 */
[----:B------:R0:W-:Y:S04]  /*6c500*/  STL [R1+0xb8], R48 ;  /* 0x0000b83001007387 */ /* 0x0001e80000100800 */
[----:B------:R-:W3:Y:S01]  /*6c510*/  LDL.LU R51, [R1+0x108] ;  /* 0x0001080001337983 */ /* 0x000ee20000300800 */
[----:B0-----:R-:W-:-:S03]  /*6c520*/  IADD3 R48, P6, PT, R53, R12, RZ ;  /* 0x0000000c35307210 */ /* 0x001fc60007fde0ff */
[----:B------:R0:W-:Y:S02]  /*6c530*/  STL [R1+0xc0], R49 ;  /* 0x0000c03101007387 */ /* 0x0001e40000100800 */
[----:B0-----:R-:W-:-:S05]  /*6c540*/  IMAD.X R49, R20, 0x1, R5, P6 ;  /* 0x0000000114317824 */ /* 0x001fca00030e0605 */
[----:B------:R0:W-:Y:S02]  /*6c550*/  STL.64 [R1+0x630], R48 ;  /* 0x0006303001007387 */ /* 0x0001e40000100a00 */
[----:B0-----:R-:W-:Y:S02]  /*6c560*/  IADD3 R48, P6, PT, R53, R6, RZ ;  /* 0x0000000635307210 */ /* 0x001fe40007fde0ff */
[----:B------:R-:W3:Y:S03]  /*6c570*/  LDL.LU R53, [R1+0xd4] ;  /* 0x0000d40001357983 */ /* 0x000ee60000300800 */
[----:B------:R-:W-:-:S05]  /*6c580*/  IMAD.X R49, R20, 0x1, R4, P6 ;  /* 0x0000000114317824 */ /* 0x000fca00030e0604 */
[----:B------:R0:W-:Y:S04]  /*6c590*/  STL.64 [R1+0x640], R48 ;  /* 0x0006403001007387 */ /* 0x0001e80000100a00 */
[----:B0-----:R-:W3:Y:S04]  /*6c5a0*/  LDL.LU.64 R48, [R1+0x2cd0] ;  /* 0x002cd00001307983 */ /* 0x001ee80000300a00 */
[----:B------:R-:W4:Y:S01]  /*6c5b0*/  LDL.LU R20, [R1+0xc] ;  /* 0x00000c0001147983 */ /* 0x000f220000300800 */
[----:B--2---:R-:W-:Y:S02]  /*6c5c0*/  PRMT R47, R3, 0x5410, R47 ;  /* 0x00005410032f7816 */ /* 0x004fe4000000002f */
[----:B------:R-:W-:-:S02]  /*6c5d0*/  PRMT R44, R23, 0x5410, R44 ;  /* 0x00005410172c7816 */ /* 0x000fc4000000002c */
[----:B---3--:R-:W-:Y:S02]  /*6c5e0*/  PRMT R2, R2, 0x5410, R49 ;  /* 0x0000541002027816 */ /* 0x008fe40000000031 */
[----:B------:R-:W2:Y:S01]  /*6c5f0*/  LDL.LU R49, [R1+0xec] ;  /* 0x0000ec0001317983 */ /* 0x000ea20000300800 */
[----:B----4-:R-:W-:-:S03]  /*6c600*/  PRMT R51, R51, 0x5410, R20 ;  /* 0x0000541033337816 */ /* 0x010fc60000000014 */
[----:B------:R0:W-:Y:S01]  /*6c610*/  STL [R1+0xc], R2 ;  /* 0x00000c0201007387 */ /* 0x0001e20000100800 */
[----:B------:R-:W-:Y:S02]  /*6c620*/  SHF.R.S32.HI R20, RZ, 0x1f, R52 ;  /* 0x0000001fff147819 */ /* 0x000fe40000011434 */
[----:B0-----:R-:W-:Y:S01]  /*6c630*/  IADD3 R2, P6, PT, R52, R16, RZ ;  /* 0x0000001034027210 */ /* 0x001fe20007fde0ff */
[----:B------:R0:W-:Y:S04]  /*6c640*/  STL [R1+0xc8], R47 ;  /* 0x0000c82f01007387 */ /* 0x0001e80000100800 */
[----:B------:R-:W-:Y:S01]  /*6c650*/  IMAD.X R3, R20, 0x1, R19, P6 ;  /* 0x0000000114037824 */ /* 0x000fe200030e0613 */
[----:B0-----:R-:W-:-:S04]  /*6c660*/  PRMT R47, R22, 0x5410, R48 ;  /* 0x00005410162f7816 */ /* 0x001fc80000000030 */
[----:B------:R0:W-:Y:S01]  /*6c670*/  STL.64 [R1+0x628], R2 ;  /* 0x0006280201007387 */ /* 0x0001e20000100a00 */
[----:B------:R-:W-:-:S05]  /*6c680*/  IADD3 R22, P6, PT, R52, R17, RZ ;  /* 0x0000001134167210 */ /* 0x000fca0007fde0ff */
[----:B------:R-:W-:Y:S01]  /*6c690*/  IMAD.X R23, R20, 0x1, R18, P6 ;  /* 0x0000000114177824 */ /* 0x000fe200030e0612 */
[----:B0-----:R-:W3:Y:S04]  /*6c6a0*/  LDL.LU.64 R2, [R1+0x2cc8] ;  /* 0x002cc80001027983 */ /* 0x001ee80000300a00 */
[----:B------:R-:W4:Y:S04]  /*6c6b0*/  LDL.LU R48, [R1+0xd0] ;  /* 0x0000d00001307983 */ /* 0x000f280000300800 */
[----:B------:R0:W-:Y:S02]  /*6c6c0*/  STL [R1+0xc4], R44 ;  /* 0x0000c42c01007387 */ /* 0x0001e40000100800 */
[----:B0-----:R-:W-:-:S02]  /*6c6d0*/  PRMT R44, R28, 0x5410, R41 ;  /* 0x000054101c2c7816 */ /* 0x001fc40000000029 */
[----:B------:R-:W-:Y:S02]  /*6c6e0*/  IADD3 R28, P6, PT, R52, R15, RZ ;  /* 0x0000000f341c7210 */ /* 0x000fe40007fde0ff */
[----:B------:R-:W-:Y:S01]  /*6c6f0*/  PRMT R41, R29, 0x5410, R37 ;  /* 0x000054101d297816 */ /* 0x000fe20000000025 */
[----:B------:R0:W-:Y:S02]  /*6c700*/  STL.64 [R1+0x650], R22 ;  /* 0x0006501601007387 */ /* 0x0001e40000100a00 */
[----:B------:R-:W-:Y:S02]  /*6c710*/  IMAD.X R29, R20, 0x1, R13, P6 ;  /* 0x00000001141d7824 */ /* 0x000fe400030e060d */
[----:B0-----:R-:W3:Y:S04]  /*6c720*/  LDL.LU.64 R22, [R1+0x2cc0] ;  /* 0x002cc00001167983 */ /* 0x001ee80000300a00 */
[----:B------:R-:W-:Y:S04]  /*6c730*/  STL [R1+0xcc], R44 ;  /* 0x0000cc2c01007387 */ /* 0x000fe80000100800 */
[----:B------:R0:W-:Y:S04]  /*6c740*/  STL.64 [R1+0x648], R28 ;  /* 0x0006481c01007387 */ /* 0x0001e80000100a00 */
[----:B0-----:R-:W4:Y:S01]  /*6c750*/  LDL.LU.64 R28, [R1+0x2cb8] ;  /* 0x002cb800011c7983 */ /* 0x001f220000300a00 */
[----:B---3--:R-:W-:-:S02]  /*6c760*/  PRMT R22, R3, 0x5410, R22 ;  /* 0x0000541003167816 */ /* 0x008fc40000000016 */
[----:B----4-:R-:W-:Y:S02]  /*6c770*/  PRMT R37, R48, 0x5410, R29 ;  /* 0x0000541030257816 */ /* 0x010fe4000000001d */
[----:B------:R-:W-:Y:S02]  /*6c780*/  IADD3 R48, P6, PT, R52, R14, RZ ;  /* 0x0000000e34307210 */ /* 0x000fe40007fde0ff */
[----:B--2---:R-:W-:-:S03]  /*6c790*/  PRMT R29, R49, 0x5410, R28 ;  /* 0x00005410311d7816 */ /* 0x004fc6000000001c */
[----:B------:R-:W-:Y:S01]  /*6c7a0*/  IMAD.X R49, R20, 0x1, R7, P6 ;  /* 0x0000000114317824 */ /* 0x000fe200030e0607 */
[----:B------:R-:W-:Y:S04]  /*6c7b0*/  STL [R1+0xd0], R37 ;  /* 0x0000d02501007387 */ /* 0x000fe80000100800 */
[----:B------:R0:W-:Y:S01]  /*6c7c0*/  STL.64 [R1+0x680], R48 ;  /* 0x0006803001007387 */ /* 0x0001e20000100a00 */
[----:B------:R-:W-:Y:S02]  /*6c7d0*/  PRMT R28, R53, 0x5410, R27 ;  /* 0x00005410351c7816 */ /* 0x000fe4000000001b */
[----:B0-----:R-:W-:-:S03]  /*6c7e0*/  IADD3 R48, P6, PT, R52, R9, RZ ;  /* 0x0000000934307210 */ /* 0x001fc60007fde0ff */
[----:B------:R-:W-:Y:S02]  /*6c7f0*/  STL [R1+0xd4], R28 ;  /* 0x0000d41c01007387 */ /* 0x000fe40000100800 */
[----:B------:R-:W-:Y:S02]  /*6c800*/  IMAD.X R49, R20, 0x1, R8, P6 ;  /* 0x0000000114317824 */ /* 0x000fe400030e0608 */
[----:B------:R-:W2:Y:S01]  /*6c810*/  LDL.LU R3, [R1+0x2cb4] ;  /* 0x002cb40001037983 */ /* 0x000ea20000300800 */
[----:B------:R-:W-:-:S03]  /*6c820*/  PRMT R27, R0, 0x5410, R24 ;  /* 0x00005410001b7816 */ /* 0x000fc60000000018 */
[----:B------:R0:W-:Y:S01]  /*6c830*/  STL.64 [R1+0x678], R48 ;  /* 0x0006783001007387 */ /* 0x0001e20000100a00 */
[----:B------:R-:W-:Y:S02]  /*6c840*/  PRMT R0, R59, 0x5410, R23 ;  /* 0x000054103b007816 */ /* 0x000fe40000000017 */
[----:B------:R-:W-:Y:S02]  /*6c850*/  PRMT R23, R2, 0x5410, R26 ;  /* 0x0000541002177816 */ /* 0x000fe4000000001a */
[----:B0-----:R-:W-:Y:S01]  /*6c860*/  IADD3 R48, P6, PT, R52, R11, RZ ;  /* 0x0000000b34307210 */ /* 0x001fe20007fde0ff */
[----:B------:R0:W-:Y:S04]  /*6c870*/  STL [R1+0xd8], R0 ;  /* 0x0000d80001007387 */ /* 0x0001e80000100800 */
[----:B------:R-:W-:Y:S01]  /*6c880*/  IMAD.X R49, R20, 0x1, R10, P6 ;  /* 0x0000000114317824 */ /* 0x000fe200030e060a */
[----:B------:R-:W3:Y:S04]  /*6c890*/  LDL.LU R2, [R1+0x2cb0] ;  /* 0x002cb00001027983 */ /* 0x000ee80000300800 */
[----:B------:R1:W-:Y:S01]  /*6c8a0*/  STL.64 [R1+0x2c80], R22 ;  /* 0x002c801601007387 */ /* 0x0003e20000100a00 */
[----:B0-----:R-:W-:-:S03]  /*6c8b0*/  PRMT R0, R57, 0x5410, R25 ;  /* 0x0000541039007816 */ /* 0x001fc60000000019 */
[----:B------:R-:W-:Y:S04]  /*6c8c0*/  STL.64 [R1+0x6b8], R48 ;  /* 0x0006b83001007387 */ /* 0x000fe80000100a00 */
[----:B------:R-:W4:Y:S01]  /*6c8d0*/  LDL.LU R57, [R1+0x2cac] ;  /* 0x002cac0001397983 */ /* 0x000f220000300800 */
[----:B-1----:R-:W-:-:S03]  /*6c8e0*/  IADD3 R22, P6, PT, R52, R12, RZ ;  /* 0x0000000c34167210 */ /* 0x002fc60007fde0ff */
[----:B------:R-:W-:Y:S02]  /*6c8f0*/  STL [R1+0xdc], R0 ;  /* 0x0000dc0001007387 */ /* 0x000fe40000100800 */
[----:B------:R-:W-:-:S05]  /*6c900*/  IMAD.X R23, R20, 0x1, R5, P6 ;  /* 0x0000000114177824 */ /* 0x000fca00030e0605 */
[----:B------:R0:W-:Y:S02]  /*6c910*/  STL.64 [R1+0x6b0], R22 ;  /* 0x0006b01601007387 */ /* 0x0001e40000100a00 */
[----:B0-----:R-:W-:Y:S02]  /*6c920*/  IADD3 R22, P6, PT, R52, R6, RZ ;  /* 0x0000000634167210 */ /* 0x001fe40007fde0ff */
[----:B------:R-:W4:Y:S03]  /*6c930*/  LDL.LU R52, [R1+0x3c] ;  /* 0x00003c0001347983 */ /* 0x000f260000300800 */
[----:B------:R-:W-:Y:S01]  /*6c940*/  IMAD.X R23, R20, 0x1, R4, P6 ;  /* 0x0000000114177824 */ /* 0x000fe200030e0604 */
[----:B--2---:R-:W-:Y:S02]  /*6c950*/  PRMT R0, R3, 0x5410, R32 ;  /* 0x0000541003007816 */ /* 0x004fe40000000020 */
[----:B------:R-:W2:Y:S04]  /*6c960*/  LDL.LU R3, [R1+0x2ca8] ;  /* 0x002ca80001037983 */ /* 0x000ea80000300800 */
[----:B------:R0:W-:Y:S04]  /*6c970*/  STL.64 [R1+0x6c0], R22 ;  /* 0x0006c01601007387 */ /* 0x0001e80000100a00 */
[----:B0-----:R-:W2:Y:S01]  /*6c980*/  LDL.LU R23, [R1+0x214] ;  /* 0x0002140001177983 */ /* 0x001ea20000300800 */
[----:B---3--:R-:W-:-:S03]  /*6c990*/  PRMT R20, R2, 0x5410, R31 ;  /* 0x0000541002147816 */ /* 0x008fc6000000001f */
[----:B------:R4:W-:Y:S04]  /*6c9a0*/  STL [R1+0xe0], R0 ;  /* 0x0000e00001007387 */ /* 0x0009e80000100800 */
[----:B------:R-:W3:Y:S01]  /*6c9b0*/  LDL.LU R2, [R1+0x2ca4] ;  /* 0x002ca40001027983 */ /* 0x000ee20000300800 */
[----:B----4-:R-:W-:-:S03]  /*6c9c0*/  PRMT R0, R57, 0x5410, R30 ;  /* 0x0000541039007816 */ /* 0x010fc6000000001e */
[----:B------:R-:W4:Y:S04]  /*6c9d0*/  LDL.LU R57, [R1+0x2ca0] ;  /* 0x002ca00001397983 */ /* 0x000f280000300800 */
[----:B------:R0:W-:Y:S04]  /*6c9e0*/  STL [R1+0xe4], R20 ;  /* 0x0000e41401007387 */ /* 0x0001e80000100800 */
[----:B------:R-:W3:Y:S04]  /*6c9f0*/  LDL.LU R26, [R1+0x228] ;  /* 0x00022800011a7983 */ /* 0x000ee80000300800 */
[----:B------:R-:W-:Y:S01]  /*6ca00*/  STL [R1+0xe8], R0 ;  /* 0x0000e80001007387 */ /* 0x000fe20000100800 */
[----:B0-----:R-:W-:-:S02]  /*6ca10*/  SHF.R.S32.HI R20, RZ, 0x1f, R52 ;  /* 0x0000001fff147819 */ /* 0x001fc40000011434 */
[----:B------:R-:W-:-:S05]  /*6ca20*/  IADD3 R24, P6, PT, R52, R16, RZ ;  /* 0x0000001034187210 */ /* 0x000fca0007fde0ff */
[----:B------:R-:W-:Y:S01]  /*6ca30*/  IMAD.X R25, R20, 0x1, R19, P6 ;  /* 0x0000000114197824 */ /* 0x000fe200030e0613 */
[----:B------:R-:W-:Y:S01]  /*6ca40*/  IADD3 R30, P6, PT, R52, R17, RZ ;  /* 0x00000011341e7210 */ /* 0x000fe20007fde0ff */
[----:B------:R-:W-:-:S04]  /*6ca50*/  IMAD.MOV.U32 R49, RZ, RZ, R58 ;  /* 0x000000ffff317224 */ /* 0x000fc800078e003a */
[----:B------:R-:W-:Y:S01]  /*6ca60*/  IMAD.X R31, R20, 0x1, R18, P6 ;  /* 0x00000001141f7824 */ /* 0x000fe200030e0612 */
[----:B------:R-:W-:Y:S02]  /*6ca70*/  PRMT R58, R60, 0x5410, R21 ;  /* 0x000054103c3a7816 */ /* 0x000fe40000000015 */
[----:B--2---:R-:W-:Y:S02]  /*6ca80*/  PRMT R59, R3, 0x5410, R35 ;  /* 0x00005410033b7816 */ /* 0x004fe40000000023 */
[----:B------:R-:W2:Y:S04]  /*6ca90*/  LDL.LU R3, [R1+0x2c9c] ;  /* 0x002c9c0001037983 */ /* 0x000ea80000300800 */
[----:B------:R-:W2:Y:S04]  /*6caa0*/  LDL.LU R44, [R1+0x244] ;  /* 0x00024400012c7983 */ /* 0x000ea80000300800 */
[----:B------:R0:W-:Y:S04]  /*6cab0*/  STL.64 [R1+0x6a8], R24 ;  /* 0x0006a81801007387 */ /* 0x0001e80000100a00 */
[----:B0-----:R-:W2:Y:S04]  /*6cac0*/  LDL.LU R24, [R1+0x240] ;  /* 0x0002400001187983 */ /* 0x001ea80000300800 */
[----:B------:R-:W2:Y:S04]  /*6cad0*/  LDL.LU R37, [R1+0x358] ;  /* 0x0003580001257983 */ /* 0x000ea80000300800 */
[----:B------:R-:W2:Y:S01]  /*6cae0*/  LDL.LU R53, [R1+0x350] ;  /* 0x0003500001357983 */ /* 0x000ea20000300800 */
[----:B----4-:R-:W-:-:S03]  /*6caf0*/  PRMT R0, R57, 0x5410, R40 ;  /* 0x0000541039007816 */ /* 0x010fc60000000028 */
[----:B------:R-:W4:Y:S04]  /*6cb00*/  LDL.LU R57, [R1+0x2c98] ;  /* 0x002c980001397983 */ /* 0x000f280000300800 */
[----:B------:R0:W-:Y:S04]  /*6cb10*/  STL.64 [R1+0x6d8], R30 ;  /* 0x0006d81e01007387 */ /* 0x0001e80000100a00 */
[----:B------:R-:W4:Y:S01]  /*6cb20*/  LDL.LU R60, [R1+0x2c94] ;  /* 0x002c9400013c7983 */ /* 0x000f220000300800 */
[----:B0-----:R-:W-:-:S03]  /*6cb30*/  IADD3 R30, P6, PT, R52, R15, RZ ;  /* 0x0000000f341e7210 */ /* 0x001fc60007fde0ff */
[----:B------:R-:W-:Y:S02]  /*6cb40*/  STL.64 [R1+0x2c88], R58 ;  /* 0x002c883a01007387 */ /* 0x000fe40000100a00 */
[----:B------:R-:W-:Y:S02]  /*6cb50*/  IMAD.X R31, R20, 0x1, R13, P6 ;  /* 0x00000001141f7824 */ /* 0x000fe400030e060d */
[----:B------:R-:W4:Y:S04]  /*6cb60*/  LDL.LU R25, [R1+0x124] ;  /* 0x0001240001197983 */ /* 0x000f280000300800 */
[----:B------:R0:W-:Y:S04]  /*6cb70*/  STL.64 [R1+0x6d0], R30 ;  /* 0x0006d01e01007387 */ /* 0x0001e80000100a00 */
[----:B------:R-:W4:Y:S04]  /*6cb80*/  LDL.LU R28, [R1+0x50] ;  /* 0x00005000011c7983 */ /* 0x000f280000300800 */
[----:B------:R-:W4:Y:S01]  /*6cb90*/  LDL.LU R32, [R1+0x33c] ;  /* 0x00033c0001207983 */ /* 0x000f220000300800 */
[----:B0-----:R-:W-:-:S03]  /*6cba0*/  IADD3 R30, P6, PT, R52, R14, RZ ;  /* 0x0000000e341e7210 */ /* 0x001fc60007fde0ff */
[----:B------:R-:W4:Y:S02]  /*6cbb0*/  LDL.LU R22, [R1+0x120] ;  /* 0x0001200001167983 */ /* 0x000f240000300800 */
[----:B------:R-:W-:-:S05]  /*6cbc0*/  IMAD.X R31, R20, 0x1, R7, P6 ;  /* 0x00000001141f7824 */ /* 0x000fca00030e0607 */
[----:B------:R0:W-:Y:S04]  /*6cbd0*/  STL.64 [R1+0x6e8], R30 ;  /* 0x0006e81e01007387 */ /* 0x0001e80000100a00 */
[----:B------:R-:W4:Y:S01]  /*6cbe0*/  LDL.LU R48, [R1+0x24fc] ;  /* 0x0024fc0001307983 */ /* 0x000f220000300800 */
[----:B------:R-:W-:Y:S02]  /*6cbf0*/  PRMT R21, R23, 0x5410, R38 ;  /* 0x0000541017157816 */ /* 0x000fe40000000026 */
[----:B0-----:R-:W-:-:S03]  /*6cc00*/  IADD3 R30, P6, PT, R52, R9, RZ ;  /* 0x00000009341e7210 */ /* 0x001fc60007fde0ff */
[----:B------:R2:W-:Y:S02]  /*6cc10*/  STL [R1+0x108], R21 ;  /* 0x0001081501007387 */ /* 0x0005e40000100800 */
[----:B------:R-:W-:Y:S01]  /*6cc20*/  IMAD.X R31, R20, 0x1, R8, P6 ;  /* 0x00000001141f7824 */ /* 0x000fe200030e0608 */
[----:B---3--:R-:W-:Y:S02]  /*6cc30*/  PRMT R43, R26, 0x5410, R43 ;  /* 0x000054101a2b7816 */ /* 0x008fe4000000002b */
[----:B--2---:R-:W-:Y:S01]  /*6cc40*/  LOP3.LUT R21, R44, 0xffff, RZ, 0xc0, !PT ;  /* 0x0000ffff2c157812 */ /* 0x004fe200078ec0ff */
[----:B------:R-:W-:Y:S01]  /*6cc50*/  IMAD.MOV.U32 R44, RZ, RZ, R49 ;  /* 0x000000ffff2c7224 */ /* 0x000fe200078e0031 */
[----:B----4-:R-:W-:Y:S02]  /*6cc60*/  PRMT R42, R60, 0x5410, R42 ;  /* 0x000054103c2a7816 */ /* 0x010fe4000000002a */
[----:B------:R-:W2:Y:S04]  /*6cc70*/  LDL.LU R60, [R1+0x2c90] ;  /* 0x002c9000013c7983 */ /* 0x000ea80000300800 */
[----:B------:R0:W-:Y:S04]  /*6cc80*/  STL.64 [R1+0x708], R30 ;  /* 0x0007081e01007387 */ /* 0x0001e80000100a00 */
[----:B------:R-:W3:Y:S01]  /*6cc90*/  LDL.LU R26, [R1] ;  /* 0x00000000011a7983 */ /* 0x000ee20000300800 */
[----:B0-----:R-:W-:-:S05]  /*6cca0*/  IADD3 R30, P6, PT, R52, R11, RZ ;  /* 0x0000000b341e7210 */ /* 0x001fca0007fde0ff */
[----:B------:R-:W-:-:S05]  /*6ccb0*/  IMAD.X R31, R20, 0x1, R10, P6 ;  /* 0x00000001141f7824 */ /* 0x000fca00030e060a */
[----:B------:R0:W-:Y:S04]  /*6ccc0*/  STL.64 [R1+0x700], R30 ;  /* 0x0007001e01007387 */ /* 0x0001e80000100a00 */
[----:B------:R-:W4:Y:S04]  /*6ccd0*/  LDL.LU R23, [R1+0x338] ;  /* 0x0003380001177983 */ /* 0x000f280000300800 */
[----:B------:R-:W4:Y:S01]  /*6cce0*/  LDL.LU R49, [R1+0x4] ;  /* 0x0000040001317983 */ /* 0x000f220000300800 */
[----:B------:R-:W-:Y:S02]  /*6ccf0*/  LOP3.LUT R24, R24, 0xffff, RZ, 0xc0, !PT ;  /* 0x0000ffff18187812 */ /* 0x000fe400078ec0ff */
[----:B0-----:R-:W-:-:S02]  /*6cd00*/  PRMT R30, R37, 0x4210, R21 ;  /* 0x00004210251e7816 */ /* 0x001fc40000000015 */
[----:B------:R-:W-:Y:S02]  /*6cd10*/  PRMT R31, R45, 0x5210, R21 ;  /* 0x000052102d1f7816 */ /* 0x000fe40000000015 */
[----:B------:R-:W-:Y:S01]  /*6cd20*/  PRMT R21, R53, 0x4210, R24 ;  /* 0x0000421035157816 */ /* 0x000fe20000000018 */
[----:B------:R0:W-:Y:S01]  /*6cd30*/  STL [R1+0x270], R30 ;  /* 0x0002701e01007387 */ /* 0x0001e20000100800 */
[----:B------:R-:W-:Y:S02]  /*6cd40*/  PRMT R2, R2, 0x5410, R34 ;  /* 0x0000541002027816 */ /* 0x000fe40000000022 */
[----:B------:R-:W-:Y:S01]  /*6cd50*/  IADD3 R34, P6, PT, R52, R12, RZ ;  /* 0x0000000c34227210 */ /* 0x000fe20007fde0ff */
[----:B0-----:R-:W4:Y:S04]  /*6cd60*/  LDL.LU R30, [R1+0x2504] ;  /* 0x00250400011e7983 */ /* 0x001f280000300800 */
[----:B------:R-:W-:Y:S01]  /*6cd70*/  STL [R1+0x220], R31 ;  /* 0x0002201f01007387 */ /* 0x000fe20000100800 */
[----:B------:R-:W-:-:S03]  /*6cd80*/  IMAD.X R35, R20, 0x1, R5, P6 ;  /* 0x0000000114237824 */ /* 0x000fc600030e0605 */
[----:B------:R-:W4:Y:S04]  /*6cd90*/  LDL.LU R37, [R1+0x2490] ;  /* 0x0024900001257983 */ /* 0x000f280000300800 */
[----:B------:R0:W-:Y:S04]  /*6cda0*/  STL [R1+0x274], R21 ;  /* 0x0002741501007387 */ /* 0x0001e80000100800 */
[----:B------:R-:W4:Y:S01]  /*6cdb0*/  LDL.LU R53, [R1+0x32c] ;  /* 0x00032c0001357983 */ /* 0x000f220000300800 */
[----:B0-----:R-:W-:-:S05]  /*6cdc0*/  PRMT R21, R46, 0x5210, R24 ;  /* 0x000052102e157816 */ /* 0x001fca0000000018 */
[----:B------:R-:W-:Y:S04]  /*6cdd0*/  STL [R1+0x224], R21 ;  /* 0x0002241501007387 */ /* 0x000fe80000100800 */
[----:B------:R0:W-:Y:S02]  /*6cde0*/  STL.64 [R1+0x730], R34 ;  /* 0x0007302201007387 */ /* 0x0001e40000100a00 */
[----:B0-----:R-:W-:Y:S02]  /*6cdf0*/  IADD3 R34, P6, PT, R52, R6, RZ ;  /* 0x0000000634227210 */ /* 0x001fe40007fde0ff */
[----:B------:R-:W4:Y:S03]  /*6ce00*/  LDL.LU R52, [R1+0x328] ;  /* 0x0003280001347983 */ /* 0x000f260000300800 */
[----:B------:R-:W-:Y:S01]  /*6ce10*/  IMAD.X R35, R20, 0x1, R4, P6 ;  /* 0x0000000114237824 */ /* 0x000fe200030e0604 */
[----:B------:R-:W-:-:S02]  /*6ce20*/  LOP3.LUT R20, R25, 0xffff, RZ, 0xc0, !PT ;  /* 0x0000ffff19147812 */ /* 0x000fc400078ec0ff */
[----:B------:R-:W4:Y:S02]  /*6ce30*/  LDL.LU R25, [R1+0x8] ;  /* 0x0000080001197983 */ /* 0x000f240000300800 */
[--C-:B------:R-:W-:Y:S02]  /*6ce40*/  PRMT R21, R32, 0x4210, R20.reuse ;  /* 0x0000421020157816 */ /* 0x100fe40000000014 */
[----:B------:R-:W-:Y:S01]  /*6ce50*/  PRMT R24, R50, 0x5210, R20 ;  /* 0x0000521032187816 */ /* 0x000fe20000000014 */
[----:B------:R0:W-:Y:S04]  /*6ce60*/  STL.64 [R1+0x718], R34 ;  /* 0x0007182201007387 */ /* 0x0001e80000100a00 */
[----:B------:R1:W-:Y:S04]  /*6ce70*/  STL [R1+0x278], R21 ;  /* 0x0002781501007387 */ /* 0x0003e80000100800 */
[----:B------:R-:W-:Y:S04]  /*6ce80*/  STL [R1+0x228], R24 ;  /* 0x0002281801007387 */ /* 0x000fe80000100800 */
[----:B0-----:R-:W4:Y:S01]  /*6ce90*/  LDL.LU R34, [R1+0x250] ;  /* 0x0002500001227983 */ /* 0x001f220000300800 */
[----:B-1----:R-:W-:-:S03]  /*6cea0*/  LOP3.LUT R21, R48, 0xffff, RZ, 0xc0, !PT ;  /* 0x0000ffff30157812 */ /* 0x002fc600078ec0ff */
[----:B------:R-:W4:Y:S04]  /*6ceb0*/  LDL.LU R48, [R1+0x248] ;  /* 0x0002480001307983 */ /* 0x000f280000300800 */
[----:B------:R-:W4:Y:S01]  /*6cec0*/  LDL.LU R35, [R1+0x324] ;  /* 0x0003240001237983 */ /* 0x000f220000300800 */
[----:B------:R-:W-:-:S03]  /*6ced0*/  LOP3.LUT R20, R22, 0xffff, RZ, 0xc0, !PT ;  /* 0x0000ffff16147812 */ /* 0x000fc600078ec0ff */
[----:B------:R-:W4:Y:S04]  /*6cee0*/  LDL.LU R31, [R1+0x1c] ;  /* 0x00001c00011f7983 */ /* 0x000f280000300800 */
[----:B------:R-:W4:Y:S01]  /*6cef0*/  LDL.LU R22, [R1+0x320] ;  /* 0x0003200001167983 */ /* 0x000f220000300800 */
[----:B--2---:R-:W-:-:S05]  /*6cf00*/  PRMT R60, R60, 0x4210, R20 ;  /* 0x000042103c3c7816 */ /* 0x004fca0000000014 */
[----:B------:R-:W-:Y:S01]  /*6cf10*/  STL [R1+0x2bfc], R60 ;  /* 0x002bfc3c01007387 */ /* 0x000fe20000100800 */
[----:B---3--:R-:W-:-:S03]  /*6cf20*/  PRMT R20, R26, 0x5210, R20 ;  /* 0x000052101a147816 */ /* 0x008fc60000000014 */
[----:B------:R-:W2:Y:S04]  /*6cf30*/  LDL.LU R26, [R1+0x24] ;  /* 0x00002400011a7983 */ /* 0x000ea80000300800 */
[----:B------:R0:W-:Y:S04]  /*6cf40*/  STL [R1+0x22c], R20 ;  /* 0x00022c1401007387 */ /* 0x0001e80000100800 */
[----:B------:R-:W3:Y:S01]  /*6cf50*/  LDL.LU R32, [R1+0x1c8] ;  /* 0x0001c80001207983 */ /* 0x000ee20000300800 */
[--C-:B----4-:R-:W-:Y:S02]  /*6cf60*/  PRMT R23, R23, 0x4210, R21.reuse ;  /* 0x0000421017177816 */ /* 0x110fe40000000015 */
[----:B0-----:R-:W-:-:S03]  /*6cf70*/  PRMT R20, R49, 0x5210, R21 ;  /* 0x0000521031147816 */ /* 0x001fc60000000015 */
[----:B------:R0:W-:Y:S04]  /*6cf80*/  STL [R1+0x260], R23 ;  /* 0x0002601701007387 */ /* 0x0001e80000100800 */
[----:B------:R-:W4:Y:S01]  /*6cf90*/  LDL.LU R49, [R1+0x2518] ;  /* 0x0025180001317983 */ /* 0x000f220000300800 */
[----:B------:R-:W-:-:S03]  /*6cfa0*/  IADD3 R38, P6, PT, R28, R16, RZ ;  /* 0x000000101c267210 */ /* 0x000fc60007fde0ff */
[----:B------:R1:W-:Y:S01]  /*6cfb0*/  STL [R1+0x210], R20 ;  /* 0x0002101401007387 */ /* 0x0003e20000100800 */
[----:B------:R-:W-:-:S03]  /*6cfc0*/  PRMT R57, R57, 0x5410, R39 ;  /* 0x0000541039397816 */ /* 0x000fc60000000027 */
[----:B0-----:R-:W3:Y:S01]  /*6cfd0*/  LDL.LU R23, [R1+0x2f4] ;  /* 0x0002f40001177983 */ /* 0x001ee20000300800 */
[----:B-1----:R-:W-:-:S05]  /*6cfe0*/  SHF.R.S32.HI R20, RZ, 0x1f, R28 ;  /* 0x0000001fff147819 */ /* 0x002fca000001141c */
[----:B------:R-:W-:Y:S01]  /*6cff0*/  IMAD.X R39, R20, 0x1, R19, P6 ;  /* 0x0000000114277824 */ /* 0x000fe200030e0613 */
[----:B------:R-:W-:Y:S02]  /*6d000*/  LOP3.LUT R21, R30, 0xffff, RZ, 0xc0, !PT ;  /* 0x0000ffff1e157812 */ /* 0x000fe400078ec0ff */
[----:B------:R-:W-:Y:S02]  /*6d010*/  LOP3.LUT R24, R37, 0xffff, RZ, 0xc0, !PT ;  /* 0x0000ffff25187812 */ /* 0x000fe400078ec0ff */
[----:B------:R0:W-:Y:S04]  /*6d020*/  STL.64 [R1+0x728], R38 ;  /* 0x0007282601007387 */ /* 0x0001e80000100a00 */
[----:B------:R-:W3:Y:S01]  /*6d030*/  LDL.LU R37, [R1+0x2e8] ;  /* 0x0002e80001257983 */ /* 0x000ee20000300800 */
[----:B------:R-:W-:-:S03]  /*6d040*/  PRMT R60, R53, 0x4210, R21 ;  /* 0x00004210353c7816 */ /* 0x000fc60000000015 */
[----:B------:R-:W3:Y:S01]  /*6d050*/  LDL.LU R53, [R1+0x34] ;  /* 0x0000340001357983 */ /* 0x000ee20000300800 */
[----:B------:R-:W-:Y:S02]  /*6d060*/  PRMT R56, R56, 0x5410, R33 ;  /* 0x0000541038387816 */ /* 0x000fe40000000021 */
[----:B------:R-:W-:Y:S01]  /*6d070*/  PRMT R33, R55, 0x5210, R21 ;  /* 0x0000521037217816 */ /* 0x000fe20000000015 */
[----:B------:R-:W-:Y:S01]  /*6d080*/  STL [R1+0x2c00], R60 ;  /* 0x002c003c01007387 */ /* 0x000fe20000100800 */
[----:B0-----:R-:W-:-:S03]  /*6d090*/  IADD3 R38, P6, PT, R28, R17, RZ ;  /* 0x000000111c267210 */ /* 0x001fc60007fde0ff */
[----:B------:R-:W-:Y:S02]  /*6d0a0*/  STL [R1+0x214], R33 ;  /* 0x0002142101007387 */ /* 0x000fe40000100800 */
[----:B------:R-:W-:Y:S01]  /*6d0b0*/  IMAD.X R39, R20, 0x1, R18, P6 ;  /* 0x0000000114277824 */ /* 0x000fe200030e0612 */
[--C-:B------:R-:W-:Y:S02]  /*6d0c0*/  PRMT R30, R52, 0x4210, R24.reuse ;  /* 0x00004210341e7816 */ /* 0x100fe40000000018 */
[----:B------:R-:W-:-:S03]  /*6d0d0*/  PRMT R21, R25, 0x5210, R24 ;  /* 0x0000521019157816 */ /* 0x000fc60000000018 */
[----:B------:R0:W-:Y:S04]  /*6d0e0*/  STL [R1+0x268], R30 ;  /* 0x0002681e01007387 */ /* 0x0001e80000100800 */
[----:B------:R1:W-:Y:S04]  /*6d0f0*/  STL [R1+0x218], R21 ;  /* 0x0002181501007387 */ /* 0x0003e80000100800 */
[----:B0-----:R-:W3:Y:S04]  /*6d100*/  LDL.LU R30, [R1+0x2520] ;  /* 0x00252000011e7983 */ /* 0x001ee80000300800 */
[----:B------:R-:W3:Y:S01]  /*6d110*/  LDL.LU R52, [R1+0x2498] ;  /* 0x0024980001347983 */ /* 0x000ee20000300800 */
[----:B-1----:R-:W-:-:S03]  /*6d120*/  LOP3.LUT R21, R34, 0xffff, RZ, 0xc0, !PT ;  /* 0x0000ffff22157812 */ /* 0x002fc600078ec0ff */
[----:B------:R-:W3:Y:S01]  /*6d130*/  LDL.LU R25, [R1+0x2b4] ;  /* 0x0002b40001197983 */ /* 0x000ee20000300800 */
[----:B------:R-:W-:-:S03]  /*6d140*/  LOP3.LUT R24, R48, 0xffff, RZ, 0xc0, !PT ;  /* 0x0000ffff30187812 */ /* 0x000fc600078ec0ff */
[----:B------:R-:W-:Y:S01]  /*6d150*/  STL.64 [R1+0x720], R38 ;  /* 0x0007202601007387 */ /* 0x000fe20000100a00 */
[----:B------:R-:W-:-:S03]  /*6d160*/  PRMT R33, R35, 0x4210, R21 ;  /* 0x0000421023217816 */ /* 0x000fc60000000015 */
[----:B------:R-:W3:Y:S01]  /*6d170*/  LDL.LU R48, [R1+0x40] ;  /* 0x0000400001307983 */ /* 0x000ee20000300800 */
[----:B------:R-:W-:-:S03]  /*6d180*/  PRMT R31, R31, 0x5210, R21 ;  /* 0x000052101f1f7816 */ /* 0x000fc60000000015 */
[----:B------:R-:W-:Y:S01]  /*6d190*/  STL [R1+0x250], R33 ;  /* 0x0002502101007387 */ /* 0x000fe20000100800 */
[----:B------:R-:W-:-:S03]  /*6d1a0*/  PRMT R21, R22, 0x4210, R24 ;  /* 0x0000421016157816 */ /* 0x000fc60000000018 */
[----:B------:R-:W3:Y:S04]  /*6d1b0*/  LDL.LU R22, [R1+0x2b0] ;  /* 0x0002b00001167983 */ /* 0x000ee80000300800 */
[----:B------:R-:W-:Y:S04]  /*6d1c0*/  STL [R1+0x1f0], R31 ;  /* 0x0001f01f01007387 */ /* 0x000fe80000100800 */
[----:B------:R3:W-:Y:S01]  /*6d1d0*/  STL [R1+0x254], R21 ;  /* 0x0002541501007387 */ /* 0x0007e20000100800 */
[----:B--2---:R-:W-:-:S03]  /*6d1e0*/  PRMT R60, R26, 0x5210, R24 ;  /* 0x000052101a3c7816 */ /* 0x004fc60000000018 */
[----:B------:R-:W2:Y:S04]  /*6d1f0*/  LDL.LU R26, [R1+0x48] ;  /* 0x00004800011a7983 */ /* 0x000ea80000300800 */
[----:B------:R-:W-:Y:S01]  /*6d200*/  STL [R1+0x2c04], R60 ;  /* 0x002c043c01007387 */ /* 0x000fe20000100800 */
[----:B----4-:R-:W-:-:S03]  /*6d210*/  LOP3.LUT R24, R49, 0xffff, RZ, 0xc0, !PT ;  /* 0x0000ffff31187812 */ /* 0x010fc600078ec0ff */
[----:B------:R-:W4:Y:S01]  /*6d220*/  LDL.LU R49, [R1+0x524] ;  /* 0x0005240001317983 */ /* 0x000f220000300800 */
[----:B------:R-:W-:Y:S02]  /*6d230*/  IADD3 R34, P6, PT, R28, R15, RZ ;  /* 0x0000000f1c227210 */ /* 0x000fe40007fde0ff */
[----:B---3--:R-:W-:-:S03]  /*6d240*/  LOP3.LUT R21, R32, 0xffff, RZ, 0xc0, !PT ;  /* 0x0000ffff20157812 */ /* 0x008fc600078ec0ff */
[----:B------:R-:W-:Y:S01]  /*6d250*/  IMAD.X R35, R20, 0x1, R13, P6 ;  /* 0x0000000114237824 */ /* 0x000fe200030e060d */
[--C-:B------:R-:W-:Y:S02]  /*6d260*/  PRMT R32, R23, 0x4210, R21.reuse ;  /* 0x0000421017207816 */ /* 0x100fe40000000015 */
[----:B------:R-:W-:Y:S02]  /*6d270*/  PRMT R61, R61, 0x5210, R21 ;  /* 0x000052103d3d7816 */ /* 0x000fe40000000015 */
[----:B------:R-:W-:Y:S04]  /*6d280*/  STL.64 [R1+0x768], R34 ;  /* 0x0007682201007387 */ /* 0x000fe80000100a00 */
[----:B------:R-:W3:Y:S04]  /*6d290*/  LDL.LU R31, [R1+0x520] ;  /* 0x00052000011f7983 */ /* 0x000ee80000300800 */
[----:B------:R-:W3:Y:S04]  /*6d2a0*/  LDL.LU R23, [R1+0x230] ;  /* 0x0002300001177983 */ /* 0x000ee80000300800 */
[----:B------:R0:W-:Y:S01]  /*6d2b0*/  STL [R1+0x258], R32 ;  /* 0x0002582001007387 */ /* 0x0001e20000100800 */
[----:B------:R-:W-:-:S03]  /*6d2c0*/  PRMT R33, R37, 0x4210, R24 ;  /* 0x0000421025217816 */ /* 0x000fc60000000018 */
[----:B------:R-:W-:Y:S01]  /*6d2d0*/  STL [R1+0x2c08], R61 ;  /* 0x002c083d01007387 */ /* 0x000fe20000100800 */
[----:B------:R-:W-:-:S03]  /*6d2e0*/  PRMT R21, R53, 0x5210, R24 ;  /* 0x0000521035157816 */ /* 0x000fc60000000018 */
[----:B0-----:R-:W3:Y:S04]  /*6d2f0*/  LDL.LU R32, [R1+0x4c] ;  /* 0x00004c0001207983 */ /* 0x001ee80000300800 */
[----:B------:R-:W-:Y:S04]  /*6d300*/  STL [R1+0x240], R33 ;  /* 0x0002402101007387 */ /* 0x000fe80000100800 */
[----:B------:R-:W3:Y:S01]  /*6d310*/  LDL.LU R37, [R1+0x234] ;  /* 0x0002340001257983 */ /* 0x000ee20000300800 */
[----:B------:R-:W-:-:S03]  /*6d320*/  IADD3 R34, P6, PT, R28, R14, RZ ;  /* 0x0000000e1c227210 */ /* 0x000fc60007fde0ff */
[----:B------:R0:W-:Y:S04]  /*6d330*/  STL [R1+0x1d0], R21 ;  /* 0x0001d01501007387 */ /* 0x0001e80000100800 */
[----:B------:R-:W3:Y:S01]  /*6d340*/  LDL.LU R53, [R1+0x60] ;  /* 0x0000600001357983 */ /* 0x000ee20000300800 */
[----:B------:R-:W-:-:S05]  /*6d350*/  IMAD.X R35, R20, 0x1, R7, P6 ;  /* 0x0000000114237824 */ /* 0x000fca00030e0607 */
[----:B------:R1:W-:Y:S04]  /*6d360*/  STL.64 [R1+0x760], R34 ;  /* 0x0007602201007387 */ /* 0x0003e80000100a00 */
[----:B------:R-:W3:Y:S01]  /*6d370*/  LDL.LU R40, [R1+0x238] ;  /* 0x0002380001287983 */ /* 0x000ee20000300800 */
[----:B0-----:R-:W-:Y:S02]  /*6d380*/  LOP3.LUT R21, R30, 0xffff, RZ, 0xc0, !PT ;  /* 0x0000ffff1e157812 */ /* 0x001fe400078ec0ff */
[----:B------:R-:W-:Y:S02]  /*6d390*/  LOP3.LUT R24, R52, 0xffff, RZ, 0xc0, !PT ;  /* 0x0000ffff34187812 */ /* 0x000fe400078ec0ff */
[----:B------:R-:W3:Y:S01]  /*6d3a0*/  LDL.LU R52, [R1+0x2530] ;  /* 0x0025300001347983 */ /* 0x000ee20000300800 */
[----:B------:R-:W-:-:S05]  /*6d3b0*/  PRMT R25, R25, 0x4210, R21 ;  /* 0x0000421019197816 */ /* 0x000fca0000000015 */
[----:B------:R0:W-:Y:S01]  /*6d3c0*/  STL [R1+0x244], R25 ;  /* 0x0002441901007387 */ /* 0x0001e20000100800 */
[----:B------:R-:W-:-:S03]  /*6d3d0*/  PRMT R61, R48, 0x5210, R21 ;  /* 0x00005210303d7816 */ /* 0x000fc60000000015 */
[----:B-1----:R-:W3:Y:S04]  /*6d3e0*/  LDL.LU R34, [R1+0x2a4] ;  /* 0x0002a40001227983 */ /* 0x002ee80000300800 */
[----:B------:R-:W3:Y:S01]  /*6d3f0*/  LDL.LU R48, [R1+0x6c] ;  /* 0x00006c0001307983 */ /* 0x000ee20000300800 */
[----:B------:R-:W-:-:S03]  /*6d400*/  PRMT R21, R22, 0x4210, R24 ;  /* 0x0000421016157816 */ /* 0x000fc60000000018 */
[----:B------:R-:W-:Y:S04]  /*6d410*/  STL [R1+0x2c0c], R61 ;  /* 0x002c0c3d01007387 */ /* 0x000fe80000100800 */
[----:B0-----:R-:W3:Y:S04]  /*6d420*/  LDL.LU R25, [R1+0x2a0] ;  /* 0x0002a00001197983 */ /* 0x001ee80000300800 */
[----:B------:R-:W3:Y:S04]  /*6d430*/  LDL.LU R22, [R1+0x70] ;  /* 0x0000700001167983 */ /* 0x000ee80000300800 */
[----:B------:R4:W-:Y:S01]  /*6d440*/  STL [R1+0x248], R21 ;  /* 0x0002481501007387 */ /* 0x0009e20000100800 */
[----:B--2---:R-:W-:Y:S01]  /*6d450*/  PRMT R60, R26, 0x5210, R24 ;  /* 0x000052101a3c7816 */ /* 0x004fe20000000018 */
[----:B------:R-:W-:-:S02]  /*6d460*/  IMAD.MOV.U32 R26, RZ, RZ, R44 ;  /* 0x000000ffff1a7224 */ /* 0x000fc400078e002c */
[----:B------:R-:W2:Y:S04]  /*6d470*/  LDL.LU R44, [R1+0x5c] ;  /* 0x00005c00012c7983 */ /* 0x000ea80000300800 */
[----:B------:R-:W-:Y:S01]  /*6d480*/  STL [R1+0x2c10], R60 ;  /* 0x002c103c01007387 */ /* 0x000fe20000100800 */
[----:B----4-:R-:W-:-:S03]  /*6d490*/  LOP3.LUT R21, R49, 0xffff, RZ, 0xc0, !PT ;  /* 0x0000ffff31157812 */ /* 0x010fc600078ec0ff */
[----:B------:R-:W4:Y:S01]  /*6d4a0*/  LDL.LU R49, [R1+0x2538] ;  /* 0x0025380001317983 */ /* 0x000f220000300800 */
[----:B------:R-:W-:-:S05]  /*6d4b0*/  IADD3 R38, P6, PT, R28, R9, RZ ;  /* 0x000000091c267210 */ /* 0x000fca0007fde0ff */
[----:B------:R-:W-:-:S05]  /*6d4c0*/  IMAD.X R39, R20, 0x1, R8, P6 ;  /* 0x0000000114277824 */ /* 0x000fca00030e0608 */
[----:B------:R-:W-:Y:S01]  /*6d4d0*/  STL.64 [R1+0x778], R38 ;  /* 0x0007782601007387 */ /* 0x000fe20000100a00 */
[----:B---3--:R-:W-:-:S03]  /*6d4e0*/  LOP3.LUT R24, R31, 0xffff, RZ, 0xc0, !PT ;  /* 0x0000ffff1f187812 */ /* 0x008fc600078ec0ff */
[----:B------:R-:W3:Y:S01]  /*6d4f0*/  LDL.LU R35, [R1+0x204] ;  /* 0x0002040001237983 */ /* 0x000ee20000300800 */
[----:B------:R-:W-:-:S03]  /*6d500*/  PRMT R23, R23, 0x4210, R21 ;  /* 0x0000421017177816 */ /* 0x000fc60000000015 */
[----:B------:R-:W2:Y:S04]  /*6d510*/  LDL.LU R30, [R1+0x84] ;  /* 0x00008400011e7983 */ /* 0x000ea80000300800 */
[----:B------:R0:W-:Y:S04]  /*6d520*/  STL [R1+0x230], R23 ;  /* 0x0002301701007387 */ /* 0x0001e80000100800 */
[----:B------:R-:W2:Y:S01]  /*6d530*/  LDL.LU R31, [R1+0x2500] ;  /* 0x00250000011f7983 */ /* 0x000ea20000300800 */
[----:B------:R-:W-:-:S03]  /*6d540*/  PRMT R32, R32, 0x5210, R21 ;  /* 0x0000521020207816 */ /* 0x000fc60000000015 */
[----:B0-----:R-:W2:Y:S01]  /*6d550*/  LDL.LU R23, [R1+0x608] ;  /* 0x0006080001177983 */ /* 0x001ea20000300800 */
[----:B------:R-:W-:-:S03]  /*6d560*/  PRMT R33, R37, 0x4210, R24 ;  /* 0x0000421025217816 */ /* 0x000fc60000000018 */
[----:B------:R0:W-:Y:S01]  /*6d570*/  STL [R1+0x1c0], R32 ;  /* 0x0001c02001007387 */ /* 0x0001e20000100800 */
[----:B------:R-:W-:Y:S02]  /*6d580*/  IADD3 R38, P6, PT, R28, R11, RZ ;  /* 0x0000000b1c267210 */ /* 0x000fe40007fde0ff */
[----:B------:R-:W-:Y:S01]  /*6d590*/  PRMT R21, R53, 0x5210, R24 ;  /* 0x0000521035157816 */ /* 0x000fe20000000018 */
[----:B0-----:R-:W2:Y:S04]  /*6d5a0*/  LDL.LU R32, [R1+0x208] ;  /* 0x0002080001207983 */ /* 0x001ea80000300800 */
[----:B------:R-:W-:Y:S04]  /*6d5b0*/  STL [R1+0x234], R33 ;  /* 0x0002342101007387 */ /* 0x000fe80000100800 */
[----:B------:R-:W2:Y:S01]  /*6d5c0*/  LDL.LU R37, [R1+0x88] ;  /* 0x0000880001257983 */ /* 0x000ea20000300800 */
[----:B------:R-:W-:-:S03]  /*6d5d0*/  IMAD.X R39, R20, 0x1, R10, P6 ;  /* 0x0000000114277824 */ /* 0x000fc600030e060a */
[----:B------:R0:W-:Y:S04]  /*6d5e0*/  STL [R1+0x1c4], R21 ;  /* 0x0001c41501007387 */ /* 0x0001e80000100800 */
[----:B------:R-:W2:Y:S04]  /*6d5f0*/  LDL.LU R53, [R1+0x1e0] ;  /* 0x0001e00001357983 */ /* 0x000ea80000300800 */
[----:B------:R1:W-:Y:S01]  /*6d600*/  STL.64 [R1+0x770], R38 ;  /* 0x0007702601007387 */ /* 0x0003e20000100a00 */
[----:B0-----:R-:W-:Y:S02]  /*6d610*/  LOP3.LUT R21, R40, 0xffff, RZ, 0xc0, !PT ;  /* 0x0000ffff28157812 */ /* 0x001fe400078ec0ff */
[----:B------:R-:W-:-:S02]  /*6d620*/  LOP3.LUT R24, R52, 0xffff, RZ, 0xc0, !PT ;  /* 0x0000ffff34187812 */ /* 0x000fc400078ec0ff */
[----:B------:R-:W2:Y:S01]  /*6d630*/  LDL.LU R52, [R1+0x8c] ;  /* 0x00008c0001347983 */ /* 0x000ea20000300800 */
[--C-:B------:R-:W-:Y:S02]  /*6d640*/  PRMT R33, R34, 0x4210, R21.reuse ;  /* 0x0000421022217816 */ /* 0x100fe40000000015 */
[----:B------:R-:W-:Y:S02]  /*6d650*/  PRMT R60, R48, 0x5210, R21 ;  /* 0x00005210303c7816 */ /* 0x000fe40000000015 */
[----:B------:R-:W2:Y:S04]  /*6d660*/  LDL.LU R48, [R1+0x60c] ;  /* 0x00060c0001307983 */ /* 0x000ea80000300800 */
[----:B------:R0:W-:Y:S01]  /*6d670*/  STL [R1+0x238], R33 ;  /* 0x0002382101007387 */ /* 0x0001e20000100800 */
[----:B-1----:R-:W-:-:S03]  /*6d680*/  IADD3 R38, P6, PT, R28, R12, RZ ;  /* 0x0000000c1c267210 */ /* 0x002fc60007fde0ff */
[----:B------:R-:W-:Y:S01]  /*6d690*/  STL [R1+0x2c14], R60 ;  /* 0x002c143c01007387 */ /* 0x000fe20000100800 */
[--C-:B------:R-:W-:Y:S02]  /*6d6a0*/  PRMT R21, R22, 0x5210, R24.reuse ;  /* 0x0000521016157816 */ /* 0x100fe40000000018 */
[----:B0-----:R-:W-:Y:S02]  /*6d6b0*/  PRMT R33, R25, 0x4210, R24 ;  /* 0x0000421019217816 */ /* 0x001fe40000000018 */
[----:B------:R-:W2:Y:S04]  /*6d6c0*/  LDL.LU R25, [R1+0x400] ;  /* 0x0004000001197983 */ /* 0x000ea80000300800 */
[----:B------:R-:W-:Y:S04]  /*6d6d0*/  STL [R1+0x200], R33 ;  /* 0x0002002101007387 */ /* 0x000fe80000100800 */
[----:B------:R-:W-:Y:S04]  /*6d6e0*/  STL [R1+0x1b0], R21 ;  /* 0x0001b01501007387 */ /* 0x000fe80000100800 */
[----:B------:R-:W2:Y:S01]  /*6d6f0*/  LDL.LU R22, [R1+0x1e4] ;  /* 0x0001e40001167983 */ /* 0x000ea20000300800 */
[----:B------:R-:W-:-:S05]  /*6d700*/  IMAD.X R39, R20, 0x1, R5, P6 ;  /* 0x0000000114277824 */ /* 0x000fca00030e0605 */
[----:B------:R0:W-:Y:S02]  /*6d710*/  STL.64 [R1+0x7c8], R38 ;  /* 0x0007c82601007387 */ /* 0x0001e40000100a00 */
[----:B0-----:R-:W-:Y:S02]  /*6d720*/  IADD3 R38, P6, PT, R28, R6, RZ ;  /* 0x000000061c267210 */ /* 0x001fe40007fde0ff */
[----:B------:R-:W2:Y:S03]  /*6d730*/  LDL.LU R28, [R1+0x298] ;  /* 0x00029800011c7983 */ /* 0x000ea60000300800 */
[----:B------:R-:W-:Y:S01]  /*6d740*/  IMAD.X R39, R20, 0x1, R4, P6 ;  /* 0x0000000114277824 */ /* 0x000fe200030e0604 */
[----:B----4-:R-:W-:Y:S02]  /*6d750*/  LOP3.LUT R20, R49, 0xffff, RZ, 0xc0, !PT ;  /* 0x0000ffff31147812 */ /* 0x010fe400078ec0ff */
[----:B------:R-:W4:Y:S04]  /*6d760*/  LDL.LU R49, [R1+0x78] ;  /* 0x0000780001317983 */ /* 0x000f280000300800 */
[----:B------:R-:W-:Y:S01]  /*6d770*/  STL.64 [R1+0x7a0], R38 ;  /* 0x0007a02601007387 */ /* 0x000fe20000100a00 */
[----:B---3--:R-:W-:-:S02]  /*6d780*/  PRMT R21, R35, 0x4210, R20 ;  /* 0x0000421023157816 */ /* 0x008fc40000000014 */
[----:B--2---:R-:W-:-:S03]  /*6d790*/  PRMT R24, R30, 0x5210, R20 ;  /* 0x000052101e187816 */ /* 0x004fc60000000014 */
[----:B------:R0:W-:Y:S04]  /*6d7a0*/  STL [R1+0x204], R21 ;  /* 0x0002041501007387 */ /* 0x0001e80000100800 */
[----:B------:R1:W-:Y:S01]  /*6d7b0*/  STL [R1+0x1b4], R24 ;  /* 0x0001b41801007387 */ /* 0x0003e20000100800 */
[----:B------:R-:W-:-:S03]  /*6d7c0*/  LOP3.LUT R20, R31, 0xffff, RZ, 0xc0, !PT ;  /* 0x0000ffff1f147812 */ /* 0x000fc600078ec0ff */
[----:B------:R-:W2:Y:S04]  /*6d7d0*/  LDL.LU R34, [R1+0x2550] ;  /* 0x0025500001227983 */ /* 0x000ea80000300800 */
[----:B------:R-:W3:Y:S01]  /*6d7e0*/  LDL.LU R35, [R1+0x2548] ;  /* 0x0025480001237983 */ /* 0x000ee20000300800 */
[----:B0-----:R-:W-:-:S03]  /*6d7f0*/  LOP3.LUT R21, R23, 0xffff, RZ, 0xc0, !PT ;  /* 0x0000ffff17157812 */ /* 0x001fc600078ec0ff */
[----:B------:R-:W3:Y:S04]  /*6d800*/  LDL.LU R30, [R1+0x294] ;  /* 0x00029400011e7983 */ /* 0x000ee80000300800 */
[----:B------:R-:W3:Y:S01]  /*6d810*/  LDL.LU R23, [R1+0x80] ;  /* 0x0000800001177983 */ /* 0x000ee20000300800 */
[--C-:B-1----:R-:W-:Y:S02]  /*6d820*/  PRMT R24, R32, 0x4210, R20.reuse ;  /* 0x0000421020187816 */ /* 0x102fe40000000014 */
[----:B------:R-:W-:-:S05]  /*6d830*/  PRMT R60, R37, 0x5210, R20 ;  /* 0x00005210253c7816 */ /* 0x000fca0000000014 */
[----:B------:R-:W-:Y:S01]  /*6d840*/  STL [R1+0x2c18], R60 ;  /* 0x002c183c01007387 */ /* 0x000fe20000100800 */
[----:B------:R-:W-:-:S03]  /*6d850*/  PRMT R20, R53, 0x4210, R21 ;  /* 0x0000421035147816 */ /* 0x000fc60000000015 */
[----:B------:R-:W-:Y:S01]  /*6d860*/  STL [R1+0x208], R24 ;  /* 0x0002081801007387 */ /* 0x000fe20000100800 */
[----:B------:R-:W-:-:S03]  /*6d870*/  IADD3 R32, P6, PT, R44, R16, RZ ;  /* 0x000000102c207210 */ /* 0x000fc60007fde0ff */
[----:B------:R-:W3:Y:S04]  /*6d880*/  LDL.LU R37, [R1+0x280] ;  /* 0x0002800001257983 */ /* 0x000ee80000300800 */
[----:B------:R-:W3:Y:S04]  /*6d890*/  LDL.LU R53, [R1+0x64] ;  /* 0x0000640001357983 */ /* 0x000ee80000300800 */
[----:B------:R0:W-:Y:S01]  /*6d8a0*/  STL [R1+0x1e0], R20 ;  /* 0x0001e01401007387 */ /* 0x0001e20000100800 */
[----:B------:R-:W-:Y:S02]  /*6d8b0*/  PRMT R21, R52, 0x5210, R21 ;  /* 0x0000521034157816 */ /* 0x000fe40000000015 */
[----:B0-----:R-:W-:-:S03]  /*6d8c0*/  SHF.R.S32.HI R20, RZ, 0x1f, R44 ;  /* 0x0000001fff147819 */ /* 0x001fc6000001142c */
[----:B------:R0:W-:Y:S02]  /*6d8d0*/  STL [R1+0x70], R21 ;  /* 0x0000701501007387 */ /* 0x0001e40000100800 */
[----:B------:R-:W-:Y:S02]  /*6d8e0*/  IMAD.X R33, R20, 0x1, R19, P6 ;  /* 0x0000000114217824 */ /* 0x000fe400030e0613 */
[----:B------:R-:W3:Y:S01]  /*6d8f0*/  LDL.LU R31, [R1+0x251c] ;  /* 0x00251c00011f7983 */ /* 0x000ee20000300800 */
[----:B0-----:R-:W-:-:S03]  /*6d900*/  LOP3.LUT R21, R48, 0xffff, RZ, 0xc0, !PT ;  /* 0x0000ffff30157812 */ /* 0x001fc600078ec0ff */
[----:B------:R-:W3:Y:S04]  /*6d910*/  LDL.LU R48, [R1+0x6a0] ;  /* 0x0006a00001307983 */ /* 0x000ee80000300800 */
[----:B------:R0:W-:Y:S01]  /*6d920*/  STL.64 [R1+0x7c0], R32 ;  /* 0x0007c02001007387 */ /* 0x0001e20000100a00 */
[----:B------:R-:W-:-:S03]  /*6d930*/  PRMT R3, R3, 0x5410, R36 ;  /* 0x0000541003037816 */ /* 0x000fc60000000024 */
[----:B0-----:R-:W3:Y:S04]  /*6d940*/  LDL.LU R32, [R1+0x290] ;  /* 0x0002900001207983 */ /* 0x001ee80000300800 */
[----:B------:R-:W3:Y:S01]  /*6d950*/  LDL.LU R52, [R1+0x9c] ;  /* 0x00009c0001347983 */ /* 0x000ee20000300800 */
[--C-:B------:R-:W-:Y:S02]  /*6d960*/  PRMT R33, R22, 0x4210, R21.reuse ;  /* 0x0000421016217816 */ /* 0x100fe40000000015 */
[----:B------:R-:W-:Y:S01]  /*6d970*/  LOP3.LUT R24, R25, 0xffff, RZ, 0xc0, !PT ;  /* 0x0000ffff19187812 */ /* 0x000fe200078ec0ff */
[----:B------:R-:W3:Y:S01]  /*6d980*/  LDL.LU R22, [R1+0x25c] ;  /* 0x00025c0001167983 */ /* 0x000ee20000300800 */
[----:B------:R-:W-:Y:S01]  /*6d990*/  IMAD.MOV.U32 R25, RZ, RZ, R26 ;  /* 0x000000ffff197224 */ /* 0x000fe200078e001a */
[----:B------:R-:W-:-:S02]  /*6d9a0*/  PRMT R36, R54, 0x5210, R21 ;  /* 0x0000521036247816 */ /* 0x000fc40000000015 */
[----:B------:R0:W-:Y:S04]  /*6d9b0*/  STL [R1+0x1e4], R33 ;  /* 0x0001e42101007387 */ /* 0x0001e80000100800 */
[----:B------:R-:W3:Y:S04]  /*6d9c0*/  LDL.LU R26, [R1+0x68] ;  /* 0x00006800011a7983 */ /* 0x000ee80000300800 */
[----:B------:R-:W-:Y:S01]  /*6d9d0*/  STL [R1+0x74], R36 ;  /* 0x0000742401007387 */ /* 0x000fe20000100800 */
[----:B0-----:R-:W-:-:S03]  /*6d9e0*/  PRMT R33, R28, 0x4210, R24 ;  /* 0x000042101c217816 */ /* 0x001fc60000000018 */
[----:B------:R-:W3:Y:S04]  /*6d9f0*/  LDL.LU R28, [R1+0x6a4] ;  /* 0x0006a400011c7983 */ /* 0x000ee80000300800 */
[----:B------:R-:W-:Y:S01]  /*6da00*/  STL [R1+0x1e8], R33 ;  /* 0x0001e82101007387 */ /* 0x000fe20000100800 */
[----:B----4-:R-:W-:-:S03]  /*6da10*/  PRMT R21, R49, 0x5210, R24 ;  /* 0x0000521031157816 */ /* 0x010fc60000000018 */
[----:B------:R-:W4:Y:S01]  /*6da20*/  LDL.LU R49, [R1+0x404] ;  /* 0x0004040001317983 */ /* 0x000f220000300800 */
[----:B------:R-:W-:-:S03]  /*6da30*/  IADD3 R38, P6, PT, R44, R17, RZ ;  /* 0x000000112c267210 */ /* 0x000fc60007fde0ff */
[----:B------:R2:W-:Y:S02]  /*6da40*/  STL [R1+0x78], R21 ;  /* 0x0000781501007387 */ /* 0x0005e40000100800 */
[----:B------:R-:W-:-:S05]  /*6da50*/  IMAD.X R39, R20, 0x1, R18, P6 ;  /* 0x0000000114277824 */ /* 0x000fca00030e0612 */
[----:B------:R-:W-:Y:S04]  /*6da60*/  STL.64 [R1+0x7b8], R38 ;  /* 0x0007b82601007387 */ /* 0x000fe80000100a00 */
[----:B------:R-:W4:Y:S01]  /*6da70*/  LDL.LU R59, [R1+0x26c] ;  /* 0x00026c00013b7983 */ /* 0x000f220000300800 */
[----:B--2---:R-:W-:-:S04]  /*6da80*/  LOP3.LUT R21, R34, 0xffff, RZ, 0xc0, !PT ;  /* 0x0000ffff22157812 */ /* 0x004fc800078ec0ff */
[--C-:B---3--:R-:W-:Y:S02]  /*6da90*/  PRMT R30, R30, 0x4210, R21.reuse ;  /* 0x000042101e1e7816 */ /* 0x108fe40000000015 */
[----:B------:R-:W-:-:S03]  /*6daa0*/  PRMT R21, R23, 0x5210, R21 ;  /* 0x0000521017157816 */ /* 0x000fc60000000015 */
[----:B------:R0:W-:Y:S01]  /*6dab0*/  STL [R1+0x90], R30 ;  /* 0x0000901e01007387 */ /* 0x0001e20000100800 */
[----:B------:R-:W-:-:S03]  /*6dac0*/  LOP3.LUT R24, R35, 0xffff, RZ, 0xc0, !PT ;  /* 0x0000ffff23187812 */ /* 0x000fc600078ec0ff */
[----:B------:R-:W2:Y:S01]  /*6dad0*/  LDL.LU R40, [R1+0xa0] ;  /* 0x0000a00001287983 */ /* 0x000ea20000300800 */
[----:B------:R-:W-:-:S03]  /*6dae0*/  IADD3 R36, P6, PT, R44, R15, RZ ;  /* 0x0000000f2c247210 */ /* 0x000fc60007fde0ff */
[----:B------:R1:W-:Y:S04]  /*6daf0*/  STL [R1+0x50], R21 ;  /* 0x0000501501007387 */ /* 0x0003e80000100800 */
[----:B------:R-:W3:Y:S04]  /*6db00*/  LDL.LU R34, [R1+0x24c] ;  /* 0x00024c0001227983 */ /* 0x000ee80000300800 */
[----:B------:R-:W3:Y:S04]  /*6db10*/  LDL.LU R35, [R1+0x44] ;  /* 0x0000440001237983 */ /* 0x000ee80000300800 */
[----:B------:R-:W3:Y:S01]  /*6db20*/  LDL.LU R23, [R1+0x255c] ;  /* 0x00255c0001177983 */ /* 0x000ee20000300800 */
[--C-:B0-----:R-:W-:Y:S01]  /*6db30*/  PRMT R30, R37, 0x4210, R24.reuse ;  /* 0x00004210251e7816 */ /* 0x101fe20000000018 */
[----:B------:R-:W-:Y:S01]  /*6db40*/  IMAD.X R37, R20, 0x1, R13, P6 ;  /* 0x0000000114257824 */ /* 0x000fe200030e060d */
[----:B-1----:R-:W-:-:S03]  /*6db50*/  PRMT R21, R53, 0x5210, R24 ;  /* 0x0000521035157816 */ /* 0x002fc60000000018 */
[----:B------:R-:W-:Y:S04]  /*6db60*/  STL [R1+0x94], R30 ;  /* 0x0000941e01007387 */ /* 0x000fe80000100800 */
[----:B------:R-:W3:Y:S04]  /*6db70*/  LDL.LU R53, [R1+0x2558] ;  /* 0x0025580001357983 */ /* 0x000ee80000300800 */
[----:B------:R0:W-:Y:S04]  /*6db80*/  STL [R1+0x54], R21 ;  /* 0x0000541501007387 */ /* 0x0001e80000100800 */
[----:B------:R1:W-:Y:S01]  /*6db90*/  STL.64 [R1+0x7e0], R36 ;  /* 0x0007e02401007387 */ /* 0x0003e20000100a00 */
[----:B0-----:R-:W-:-:S03]  /*6dba0*/  LOP3.LUT R21, R31, 0xffff, RZ, 0xc0, !PT ;  /* 0x0000ffff1f157812 */ /* 0x001fc600078ec0ff */
[----:B-1----:R-:W3:Y:S01]  /*6dbb0*/  LDL.LU R37, [R1+0x23c] ;  /* 0x00023c0001257983 */ /* 0x002ee20000300800 */
[----:B------:R-:W-:-:S03]  /*6dbc0*/  LOP3.LUT R24, R48, 0xffff, RZ, 0xc0, !PT ;  /* 0x0000ffff30187812 */ /* 0x000fc600078ec0ff */
[----:B------:R-:W3:Y:S04]  /*6dbd0*/  LDL.LU R48, [R1+0xa4] ;  /* 0x0000a40001307983 */ /* 0x000ee80000300800 */
[----:B------:R-:W3:Y:S01]  /*6dbe0*/  LDL.LU R30, [R1+0x1ec] ;  /* 0x0001ec00011e7983 */ /* 0x000ee20000300800 */
[--C-:B------:R-:W-:Y:S02]  /*6dbf0*/  PRMT R31, R32, 0x4210, R21.reuse ;  /* 0x00004210201f7816 */ /* 0x100fe40000000015 */
[----:B------:R-:W-:-:S03]  /*6dc00*/  PRMT R21, R52, 0x5210, R21 ;  /* 0x0000521034157816 */ /* 0x000fc60000000015 */
[----:B------:R0:W-:Y:S01]  /*6dc10*/  STL [R1+0x98], R31 ;  /* 0x0000981f01007387 */ /* 0x0001e20000100800 */
[----:B------:R-:W-:Y:S02]  /*6dc20*/  IADD3 R32, P6, PT, R44, R14, RZ ;  /* 0x0000000e2c207210 */ /* 0x000fe40007fde0ff */
[----:B------:R-:W-:Y:S01]  /*6dc30*/  PRMT R22, R22, 0x4210, R24 ;  /* 0x0000421016167816 */ /* 0x000fe20000000018 */
[----:B0-----:R-:W3:Y:S04]  /*6dc40*/  LDL.LU R31, [R1+0x2c] ;  /* 0x00002c00011f7983 */ /* 0x001ee80000300800 */
[----:B------:R0:W-:Y:S01]  /*6dc50*/  STL [R1+0x58], R21 ;  /* 0x0000581501007387 */ /* 0x0001e20000100800 */
[----:B------:R-:W-:-:S03]  /*6dc60*/  IMAD.X R33, R20, 0x1, R7, P6 ;  /* 0x0000000114217824 */ /* 0x000fc600030e0607 */
[----:B------:R-:W-:Y:S01]  /*6dc70*/  STL [R1+0x80], R22 ;  /* 0x0000801601007387 */ /* 0x000fe20000100800 */
[----:B0-----:R-:W-:-:S05]  /*6dc80*/  PRMT R21, R26, 0x5210, R24 ;  /* 0x000052101a157816 */ /* 0x001fca0000000018 */
[----:B------:R0:W-:Y:S02]  /*6dc90*/  STL [R1+0x30], R21 ;  /* 0x0000301501007387 */ /* 0x0001e40000100800 */
[----:B0-----:R-:W-:Y:S02]  /*6dca0*/  LOP3.LUT R21, R28, 0xffff, RZ, 0xc0, !PT ;  /* 0x0000ffff1c157812 */ /* 0x001fe400078ec0ff */
[----:B------:R-:W3:Y:S04]  /*6dcb0*/  LDL.LU R28, [R1+0x2534] ;  /* 0x00253400011c7983 */ /* 0x000ee80000300800 */
[----:B------:R0:W-:Y:S04]  /*6dcc0*/  STL.64 [R1+0x7d8], R32 ;  /* 0x0007d82001007387 */ /* 0x0001e80000100a00 */
[----:B------:R-:W3:Y:S04]  /*6dcd0*/  LDL.LU R52, [R1+0x748] ;  /* 0x0007480001347983 */ /* 0x000ee80000300800 */
[----:B0-----:R-:W3:Y:S04]  /*6dce0*/  LDL.LU R32, [R1+0x1fc] ;  /* 0x0001fc0001207983 */ /* 0x001ee80000300800 */
[----:B------:R-:W3:Y:S04]  /*6dcf0*/  LDL.LU R22, [R1+0xa8] ;  /* 0x0000a80001167983 */ /* 0x000ee80000300800 */
[----:B------:R-:W3:Y:S01]  /*6dd00*/  LDL.LU R26, [R1+0x1a4] ;  /* 0x0001a400011a7983 */ /* 0x000ee20000300800 */
[----:B----4-:R-:W-:-:S03]  /*6dd10*/  LOP3.LUT R24, R49, 0xffff, RZ, 0xc0, !PT ;  /* 0x0000ffff31187812 */ /* 0x010fc600078ec0ff */
[----:B------:R-:W4:Y:S01]  /*6dd20*/  LDL.LU R49, [R1+0x20] ;  /* 0x0000200001317983 */ /* 0x000f220000300800 */
[----:B------:R-:W-:-:S05]  /*6dd30*/  PRMT R38, R59, 0x4210, R21 ;  /* 0x000042103b267816 */ /* 0x000fca0000000015 */
[----:B------:R-:W-:Y:S01]  /*6dd40*/  STL [R1+0x84], R38 ;  /* 0x0000842601007387 */ /* 0x000fe20000100800 */
[----:B--2---:R-:W-:Y:S02]  /*6dd50*/  PRMT R36, R40, 0x5210, R21 ;  /* 0x0000521028247816 */ /* 0x004fe40000000015 */
[--C-:B---3--:R-:W-:Y:S02]  /*6dd60*/  PRMT R33, R34, 0x4210, R24.reuse ;  /* 0x0000421022217816 */ /* 0x108fe40000000018 */
[----:B------:R-:W-:Y:S02]  /*6dd70*/  IADD3 R34, P6, PT, R44, R9, RZ ;  /* 0x000000092c227210 */ /* 0x000fe40007fde0ff */
[----:B------:R-:W-:Y:S01]  /*6dd80*/  PRMT R21, R35, 0x5210, R24 ;  /* 0x0000521023157816 */ /* 0x000fe20000000018 */
[----:B------:R-:W-:Y:S02]  /*6dd90*/  STL [R1+0x34], R36 ;  /* 0x0000342401007387 */ /* 0x000fe40000100800 */
[----:B------:R-:W-:-:S02]  /*6dda0*/  IMAD.X R35, R20, 0x1, R8, P6 ;  /* 0x0000000114237824 */ /* 0x000fc400030e0608 */
[----:B------:R-:W-:Y:S04]  /*6ddb0*/  STL [R1+0x88], R33 ;  /* 0x0000882101007387 */ /* 0x000fe80000100800 */
[----:B------:R0:W-:Y:S02]  /*6ddc0*/  STL [R1+0x38], R21 ;  /* 0x0000381501007387 */ /* 0x0001e40000100800 */
[----:B0-----:R-:W-:Y:S02]  /*6ddd0*/  LOP3.LUT R21, R23, 0xffff, RZ, 0xc0, !PT ;  /* 0x0000ffff17157812 */ /* 0x001fe400078ec0ff */
[----:B------:R-:W2:Y:S01]  /*6dde0*/  LDL.LU R23, [R1+0x7c] ;  /* 0x00007c0001177983 */ /* 0x000ea20000300800 */
[----:B------:R-:W-:-:S03]  /*6ddf0*/  LOP3.LUT R24, R53, 0xffff, RZ, 0xc0, !PT ;  /* 0x0000ffff35187812 */ /* 0x000fc600078ec0ff */
[----:B------:R0:W-:Y:S04]  /*6de00*/  STL.64 [R1+0x7f0], R34 ;  /* 0x0007f02201007387 */ /* 0x0001e80000100a00 */
[----:B------:R-:W3:Y:S04]  /*6de10*/  LDL.LU R53, [R1+0x74c] ;  /* 0x00074c0001357983 */ /* 0x000ee80000300800 */
[----:B------:R-:W2:Y:S04]  /*6de20*/  LDL.LU R40, [R1+0x1a8] ;  /* 0x0001a80001287983 */ /* 0x000ea80000300800 */
[----:B0-----:R-:W2:Y:S01]  /*6de30*/  LDL.LU R34, [R1+0xac] ;  /* 0x0000ac0001227983 */ /* 0x001ea20000300800 */
[----:B------:R-:W-:-:S02]  /*6de40*/  PRMT R33, R37, 0x4210, R21 ;  /* 0x0000421025217816 */ /* 0x000fc40000000015 */
[----:B------:R-:W-:-:S03]  /*6de50*/  PRMT R21, R48, 0x5210, R21 ;  /* 0x0000521030157816 */ /* 0x000fc60000000015 */
[----:B------:R-:W-:Y:S01]  /*6de60*/  STL [R1+0x60], R33 ;  /* 0x0000602101007387 */ /* 0x000fe20000100800 */
[----:B------:R-:W-:-:S03]  /*6de70*/  PRMT R30, R30, 0x4210, R24 ;  /* 0x000042101e1e7816 */ /* 0x000fc60000000018 */
[----:B------:R-:W2:Y:S04]  /*6de80*/  LDL.LU R37, [R1+0x408] ;  /* 0x0004080001257983 */ /* 0x000ea80000300800 */
[----:B------:R-:W2:Y:S04]  /*6de90*/  LDL.LU R48, [R1+0x2584] ;  /* 0x0025840001307983 */ /* 0x000ea80000300800 */
[----:B------:R-:W-:Y:S01]  /*6dea0*/  STL [R1+0x10], R21 ;  /* 0x0000101501007387 */ /* 0x000fe20000100800 */
[----:B------:R-:W-:-:S03]  /*6deb0*/  IMAD.MOV.U32 R35, RZ, RZ, R25 ;  /* 0x000000ffff237224 */ /* 0x000fc600078e0019 */
[----:B------:R0:W-:Y:S04]  /*6dec0*/  STL [R1+0x64], R30 ;  /* 0x0000641e01007387 */ /* 0x0001e80000100800 */
[----:B0-----:R-:W2:Y:S01]  /*6ded0*/  LDL.LU R30, [R1+0x1a0] ;  /* 0x0001a000011e7983 */ /* 0x001ea20000300800 */
[----:B------:R-:W-:Y:S02]  /*6dee0*/  PRMT R21, R31, 0x5210, R24 ;  /* 0x000052101f157816 */ /* 0x000fe40000000018 */
[----:B------:R-:W-:-:S03]  /*6def0*/  IADD3 R24, P6, PT, R44, R11, RZ ;  /* 0x0000000b2c187210 */ /* 0x000fc60007fde0ff */
[----:B------:R-:W-:Y:S02]  /*6df00*/  STL [R1+0x14], R21 ;  /* 0x0000141501007387 */ /* 0x000fe40000100800 */
[----:B------:R-:W-:Y:S02]  /*6df10*/  IMAD.X R25, R20, 0x1, R10, P6 ;  /* 0x0000000114197824 */ /* 0x000fe400030e060a */
[----:B------:R-:W2:Y:S04]  /*6df20*/  LDL.LU R31, [R1+0xbc] ;  /* 0x0000bc00011f7983 */ /* 0x000ea80000300800 */
[----:B------:R0:W-:Y:S01]  /*6df30*/  STL.64 [R1+0x818], R24 ;  /* 0x0008181801007387 */ /* 0x0001e20000100a00 */
[----:B------:R-:W-:-:S03]  /*6df40*/  IADD3 R38, P6, PT, R44, R12, RZ ;  /* 0x0000000c2c267210 */ /* 0x000fc60007fde0ff */
[----:B0-----:R-:W2:Y:S01]  /*6df50*/  LDL.LU R25, [R1+0x198] ;  /* 0x0001980001197983 */ /* 0x001ea20000300800 */
[----:B------:R-:W-:-:S03]  /*6df60*/  LOP3.LUT R21, R28, 0xffff, RZ, 0xc0, !PT ;  /* 0x0000ffff1c157812 */ /* 0x000fc600078ec0ff */
[----:B------:R-:W2:Y:S01]  /*6df70*/  LDL.LU R28, [R1+0xb8] ;  /* 0x0000b800011c7983 */ /* 0x000ea20000300800 */
[----:B------:R-:W-:Y:S02]  /*6df80*/  LOP3.LUT R52, R52, 0xffff, RZ, 0xc0, !PT ;  /* 0x0000ffff34347812 */ /* 0x000fe400078ec0ff */
[--C-:B------:R-:W-:Y:S02]  /*6df90*/  PRMT R24, R32, 0x4210, R21.reuse ;  /* 0x0000421020187816 */ /* 0x100fe40000000015 */
[----:B------:R-:W-:-:S03]  /*6dfa0*/  PRMT R22, R22, 0x5210, R21 ;  /* 0x0000521016167816 */ /* 0x000fc60000000015 */
[----:B------:R-:W-:Y:S01]  /*6dfb0*/  STL [R1+0x68], R24 ;  /* 0x0000681801007387 */ /* 0x000fe20000100800 */
[----:B------:R-:W-:-:S03]  /*6dfc0*/  PRMT R21, R26, 0x4210, R52 ;  /* 0x000042101a157816 */ /* 0x000fc60000000034 */
[----:B------:R0:W-:Y:S01]  /*6dfd0*/  STL [R1+0x18], R22 ;  /* 0x0000181601007387 */ /* 0x0001e20000100800 */
[----:B------:R-:W-:Y:S01]  /*6dfe0*/  IMAD.X R39, R20, 0x1, R5, P6 ;  /* 0x0000000114277824 */ /* 0x000fe200030e0605 */
[----:B----4-:R-:W-:Y:S02]  /*6dff0*/  PRMT R52, R49, 0x5210, R52 ;  /* 0x0000521031347816 */ /* 0x010fe40000000034 */
[----:B------:R-:W4:Y:S04]  /*6e000*/  LDL.LU R49, [R1+0x2598] ;  /* 0x0025980001317983 */ /* 0x000f280000300800 */
[----:B------:R-:W-:Y:S04]  /*6e010*/  STL [R1+0x40], R21 ;  /* 0x0000401501007387 */ /* 0x000fe80000100800 */
[----:B------:R-:W4:Y:S04]  /*6e020*/  LDL.LU R32, [R1+0x2554] ;  /* 0x0025540001207983 */ /* 0x000f280000300800 */
[----:B0-----:R-:W4:Y:S04]  /*6e030*/  LDL.LU R22, [R1+0x194] ;  /* 0x0001940001167983 */ /* 0x001f280000300800 */
[----:B------:R-:W-:Y:S04]  /*6e040*/  STL [R1+0x2c1c], R52 ;  /* 0x002c1c3401007387 */ /* 0x000fe80000100800 */
[----:B------:R0:W-:Y:S04]  /*6e050*/  STL.64 [R1+0x810], R38 ;  /* 0x0008102601007387 */ /* 0x0001e80000100a00 */
[----:B------:R-:W4:Y:S01]  /*6e060*/  LDL.LU R26, [R1+0x190] ;  /* 0x00019000011a7983 */ /* 0x000f220000300800 */
[----:B0-----:R-:W-:-:S03]  /*6e070*/  IADD3 R38, P6, PT, R44, R6, RZ ;  /* 0x000000062c267210 */ /* 0x001fc60007fde0ff */
[----:B------:R-:W4:Y:S02]  /*6e080*/  LDL.LU R44, [R1+0xc0] ;  /* 0x0000c000012c7983 */ /* 0x000f240000300800 */
[----:B------:R-:W-:-:S05]  /*6e090*/  IMAD.X R39, R20, 0x1, R4, P6 ;  /* 0x0000000114277824 */ /* 0x000fca00030e0604 */
[----:B------:R-:W-:Y:S01]  /*6e0a0*/  STL.64 [R1+0x820], R38 ;  /* 0x0008202601007387 */ /* 0x000fe20000100a00 */
[----:B---3--:R-:W-:-:S04]  /*6e0b0*/  LOP3.LUT R53, R53, 0xffff, RZ, 0xc0, !PT ;  /* 0x0000ffff35357812 */ /* 0x008fc800078ec0ff */
[--C-:B--2---:R-:W-:Y:S02]  /*6e0c0*/  PRMT R20, R40, 0x4210, R53.reuse ;  /* 0x0000421028147816 */ /* 0x104fe40000000035 */
[----:B------:R-:W-:-:S05]  /*6e0d0*/  PRMT R53, R34, 0x5210, R53 ;  /* 0x0000521022357816 */ /* 0x000fca0000000035 */
[----:B------:R-:W-:Y:S04]  /*6e0e0*/  STL [R1+0x2c20], R53 ;  /* 0x002c203501007387 */ /* 0x000fe80000100800 */
[----:B------:R0:W-:Y:S04]  /*6e0f0*/  STL [R1+0x44], R20 ;  /* 0x0000441401007387 */ /* 0x0001e80000100800 */
[----:B------:R-:W2:Y:S01]  /*6e100*/  LDL.LU R40, [R1+0x101c] ;  /* 0x00101c0001287983 */ /* 0x000ea20000300800 */
[----:B------:R-:W-:-:S03]  /*6e110*/  LOP3.LUT R54, R37, 0xffff, RZ, 0xc0, !PT ;  /* 0x0000ffff25367812 */ /* 0x000fc600078ec0ff */
[----:B------:R-:W3:Y:S01]  /*6e120*/  LDL.LU R37, [R1+0x1018] ;  /* 0x0010180001257983 */ /* 0x000ee20000300800 */
[----:B------:R-:W-:-:S03]  /*6e130*/  LOP3.LUT R48, R48, 0xffff, RZ, 0xc0, !PT ;  /* 0x0000ffff30307812 */ /* 0x000fc600078ec0ff */
[----:B------:R-:W3:Y:S01]  /*6e140*/  LDL.LU R34, [R1+0x18c] ;  /* 0x00018c0001227983 */ /* 0x000ee20000300800 */
[----:B------:R-:W-:Y:S02]  /*6e150*/  SHF.R.S32.HI R21, RZ, 0x1f, R23 ;  /* 0x0000001fff157819 */ /* 0x000fe40000011417 */
[--C-:B0-----:R-:W-:Y:S02]  /*6e160*/  PRMT R20, R30, 0x4210, R54.reuse ;  /* 0x000042101e147816 */ /* 0x101fe40000000036 */
[----:B------:R-:W-:-:S05]  /*6e170*/  PRMT R54, R31, 0x5210, R54 ;  /* 0x000052101f367816 */ /* 0x000fca0000000036 */
[----:B------:R-:W-:Y:S04]  /*6e180*/  STL [R1+0x2c38], R54 ;  /* 0x002c383601007387 */ /* 0x000fe80000100800 */
[----:B------:R0:W-:Y:S01]  /*6e190*/  STL [R1+0x48], R20 ;  /* 0x0000481401007387 */ /* 0x0001e20000100800 */
[----:B------:R-:W-:Y:S02]  /*6e1a0*/  IADD3 R30, P6, PT, R23, R16, RZ ;  /* 0x00000010171e7210 */ /* 0x000fe40007fde0ff */
[--C-:B0-----:R-:W-:Y:S02]  /*6e1b0*/  PRMT R20, R25, 0x4210, R48.reuse ;  /* 0x0000421019147816 */ /* 0x101fe40000000030 */
[----:B------:R-:W3:Y:S01]  /*6e1c0*/  LDL.LU R25, [R1+0xc] ;  /* 0x00000c0001197983 */ /* 0x000ee20000300800 */
[----:B------:R-:W-:-:S03]  /*6e1d0*/  PRMT R48, R28, 0x5210, R48 ;  /* 0x000052101c307816 */ /* 0x000fc60000000030 */
[----:B------:R-:W-:Y:S04]  /*6e1e0*/  STL [R1+0x20], R20 ;  /* 0x0000201401007387 */ /* 0x000fe80000100800 */
[----:B------:R-:W3:Y:S01]  /*6e1f0*/  LDL.LU R28, [R1+0x184] ;  /* 0x00018400011c7983 */ /* 0x000ee20000300800 */
[----:B------:R-:W-:-:S03]  /*6e200*/  IMAD.X R31, R21, 0x1, R19, P6 ;  /* 0x00000001151f7824 */ /* 0x000fc600030e0613 */
[----:B------:R-:W-:Y:S04]  /*6e210*/  STL [R1+0x2c3c], R48 ;  /* 0x002c3c3001007387 */ /* 0x000fe80000100800 */
[----:B------:R0:W-:Y:S04]  /*6e220*/  STL.64 [R1+0x808], R30 ;  /* 0x0008081e01007387 */ /* 0x0001e80000100a00 */
[----:B0-----:R-:W3:Y:S01]  /*6e230*/  LDL.LU R31, [R1+0x40c] ;  /* 0x00040c00011f7983 */ /* 0x001ee20000300800 */
[----:B----4-:R-:W-:Y:S02]  /*6e240*/  LOP3.LUT R49, R49, 0xffff, RZ, 0xc0, !PT ;  /* 0x0000ffff31317812 */ /* 0x010fe400078ec0ff */
[----:B------:R-:W-:-:S02]  /*6e250*/  LOP3.LUT R50, R32, 0xffff, RZ, 0xc0, !PT ;  /* 0x0000ffff20327812 */ /* 0x000fc400078ec0ff */
[----:B------:R-:W4:Y:S01]  /*6e260*/  LDL.LU R32, [R1+0x25b4] ;  /* 0x0025b40001207983 */ /* 0x000f220000300800 */
[--C-:B------:R-:W-:Y:S02]  /*6e270*/  PRMT R20, R22, 0x4210, R49.reuse ;  /* 0x0000421016147816 */ /* 0x100fe40000000031 */
[----:B------:R-:W-:-:S03]  /*6e280*/  PRMT R49, R51, 0x5210, R49 ;  /* 0x0000521033317816 */ /* 0x000fc60000000031 */
[----:B------:R0:W-:Y:S04]  /*6e290*/  STL [R1+0x24], R20 ;  /* 0x0000241401007387 */ /* 0x0001e80000100800 */
[----:B------:R1:W-:Y:S04]  /*6e2a0*/  STL [R1+0x2c40], R49 ;  /* 0x002c403101007387 */ /* 0x0003e80000100800 */
[----:B------:R-:W4:Y:S01]  /*6e2b0*/  LDL.LU R30, [R1+0x188] ;  /* 0x00018800011e7983 */ /* 0x000f220000300800 */
[----:B0-----:R-:W-:-:S03]  /*6e2c0*/  PRMT R20, R26, 0x4210, R50 ;  /* 0x000042101a147816 */ /* 0x001fc60000000032 */
[----:B------:R-:W4:Y:S04]  /*6e2d0*/  LDL.LU R22, [R1+0xc8] ;  /* 0x0000c80001167983 */ /* 0x000f280000300800 */
[----:B------:R-:W-:Y:S01]  /*6e2e0*/  STL [R1+0x28], R20 ;  /* 0x0000281401007387 */ /* 0x000fe20000100800 */
[----:B------:R-:W-:-:S03]  /*6e2f0*/  PRMT R50, R44, 0x5210, R50 ;  /* 0x000052102c327816 */ /* 0x000fc60000000032 */
[----:B------:R-:W4:Y:S04]  /*6e300*/  LDL.LU R44, [R1+0x180] ;  /* 0x00018000012c7983 */ /* 0x000f280000300800 */
[----:B------:R-:W4:Y:S01]  /*6e310*/  LDL.LU R26, [R1+0xc4] ;  /* 0x0000c400011a7983 */ /* 0x000f220000300800 */
[----:B------:R-:W-:-:S05]  /*6e320*/  IADD3 R38, P6, PT, R23, R17, RZ ;  /* 0x0000001117267210 */ /* 0x000fca0007fde0ff */
[----:B------:R-:W-:Y:S01]  /*6e330*/  IMAD.X R39, R21, 0x1, R18, P6 ;  /* 0x0000000115277824 */ /* 0x000fe200030e0612 */
[----:B------:R-:W-:Y:S01]  /*6e340*/  STL [R1+0x2c58], R50 ;  /* 0x002c583201007387 */ /* 0x000fe20000100800 */
[----:B------:R-:W-:-:S03]  /*6e350*/  IADD3 R24, P6, PT, R23, R15, RZ ;  /* 0x0000000f17187210 */ /* 0x000fc60007fde0ff */
[----:B------:R0:W-:Y:S04]  /*6e360*/  STL.64 [R1+0x828], R38 ;  /* 0x0008282601007387 */ /* 0x0001e80000100a00 */
[----:B------:R-:W4:Y:S01]  /*6e370*/  LDL.LU R33, [R1+0x25b8] ;  /* 0x0025b80001217983 */ /* 0x000f220000300800 */
[----:B------:R-:W-:Y:S01]  /*6e380*/  IMAD.MOV.U32 R46, RZ, RZ, R35 ;  /* 0x000000ffff2e7224 */ /* 0x000fe200078e0023 */
[----:B--2---:R-:W-:Y:S02]  /*6e390*/  LOP3.LUT R36, R40, 0xffff, RZ, 0xc0, !PT ;  /* 0x0000ffff28247812 */ /* 0x004fe400078ec0ff */
[----:B---3--:R-:W-:Y:S02]  /*6e3a0*/  LOP3.LUT R37, R37, 0xffff, RZ, 0xc0, !PT ;  /* 0x0000ffff25257812 */ /* 0x008fe400078ec0ff */
[----:B-1----:R-:W-:-:S02]  /*6e3b0*/  PRMT R49, R34, 0x4210, R36 ;  /* 0x0000421022317816 */ /* 0x002fc40000000024 */
[----:B------:R-:W2:Y:S04]  /*6e3c0*/  LDL.LU R34, [R1+0x2560] ;  /* 0x0025600001227983 */ /* 0x000ea80000300800 */
[----:B------:R-:W3:Y:S04]  /*6e3d0*/  LDL.LU R45, [R1+0x178] ;  /* 0x00017800012d7983 */ /* 0x000ee80000300800 */
[----:B------:R-:W-:Y:S01]  /*6e3e0*/  STL [R1+0x2c5c], R49 ;  /* 0x002c5c3101007387 */ /* 0x000fe20000100800 */
[----:B------:R-:W-:Y:S01]  /*6e3f0*/  PRMT R36, R25, 0x5210, R36 ;  /* 0x0000521019247816 */ /* 0x000fe20000000024 */
[----:B------:R-:W-:-:S04]  /*6e400*/  IMAD.X R25, R21, 0x1, R13, P6 ;  /* 0x0000000115197824 */ /* 0x000fc800030e060d */
[----:B------:R-:W-:Y:S01]  /*6e410*/  STL [R1+0x2c60], R36 ;  /* 0x002c602401007387 */ /* 0x000fe20000100800 */
[----:B------:R-:W-:-:S03]  /*6e420*/  PRMT R48, R28, 0x4210, R37 ;  /* 0x000042101c307816 */ /* 0x000fc60000000025 */
[----:B------:R-:W3:Y:S04]  /*6e430*/  LDL.LU R40, [R1+0x174] ;  /* 0x0001740001287983 */ /* 0x000ee80000300800 */
[----:B0-----:R-:W3:Y:S04]  /*6e440*/  LDL.LU R39, [R1+0xcc] ;  /* 0x0000cc0001277983 */ /* 0x001ee80000300800 */
[----:B------:R-:W-:Y:S04]  /*6e450*/  STL [R1+0x2c64], R48 ;  /* 0x002c643001007387 */ /* 0x000fe80000100800 */
[----:B------:R-:W3:Y:S04]  /*6e460*/  LDL.LU R58, [R1+0x242c] ;  /* 0x00242c00013a7983 */ /* 0x000ee80000300800 */
[----:B------:R0:W-:Y:S01]  /*6e470*/  STL.64 [R1+0x7b0], R24 ;  /* 0x0007b01801007387 */ /* 0x0001e20000100a00 */
[----:B------:R-:W-:-:S03]  /*6e480*/  LOP3.LUT R38, R31, 0xffff, RZ, 0xc0, !PT ;  /* 0x0000ffff1f267812 */ /* 0x000fc600078ec0ff */
[----:B0-----:R-:W3:Y:S04]  /*6e490*/  LDL.LU R25, [R1+0x2428] ;  /* 0x0024280001197983 */ /* 0x001ee80000300800 */
[----:B------:R-:W3:Y:S04]  /*6e4a0*/  LDL.LU R28, [R1+0x170] ;  /* 0x00017000011c7983 */ /* 0x000ee80000300800 */
[----:B------:R-:W3:Y:S04]  /*6e4b0*/  LDL.LU R31, [R1+0x16c] ;  /* 0x00016c00011f7983 */ /* 0x000ee80000300800 */
[----:B------:R-:W3:Y:S01]  /*6e4c0*/  LDL.LU R59, [R1+0xd0] ;  /* 0x0000d000013b7983 */ /* 0x000ee20000300800 */
[----:B----4-:R-:W-:-:S02]  /*6e4d0*/  LOP3.LUT R32, R32, 0xffff, RZ, 0xc0, !PT ;  /* 0x0000ffff20207812 */ /* 0x010fc400078ec0ff */
[--C-:B------:R-:W-:Y:S02]  /*6e4e0*/  PRMT R54, R30, 0x4210, R38.reuse ;  /* 0x000042101e367816 */ /* 0x100fe40000000026 */
[----:B------:R-:W-:Y:S02]  /*6e4f0*/  PRMT R38, R22, 0x5210, R38 ;  /* 0x0000521016267816 */ /* 0x000fe40000000026 */
[--C-:B------:R-:W-:Y:S02]  /*6e500*/  PRMT R44, R44, 0x4210, R32.reuse ;  /* 0x000042102c2c7816 */ /* 0x100fe40000000020 */
[----:B------:R-:W-:Y:S02]  /*6e510*/  PRMT R32, R26, 0x5210, R32 ;  /* 0x000052101a207816 */ /* 0x000fe40000000020 */
[----:B------:R-:W4:Y:S04]  /*6e520*/  LDL.LU R26, [R1+0x410] ;  /* 0x00041000011a7983 */ /* 0x000f280000300800 */
[----:B------:R-:W4:Y:S04]  /*6e530*/  LDL.LU R30, [R1+0x150] ;  /* 0x00015000011e7983 */ /* 0x000f280000300800 */
[----:B------:R-:W4:Y:S04]  /*6e540*/  LDL.LU R35, [R1+0xd4] ;  /* 0x0000d40001237983 */ /* 0x000f280000300800 */
[----:B------:R-:W4:Y:S01]  /*6e550*/  LDL.LU R22, [R1+0x29cc] ;  /* 0x0029cc0001167983 */ /* 0x000f220000300800 */
[----:B------:R-:W-:-:S05]  /*6e560*/  IADD3 R48, P6, PT, R23, R14, RZ ;  /* 0x0000000e17307210 */ /* 0x000fca0007fde0ff */
[----:B------:R-:W-:Y:S01]  /*6e570*/  IMAD.X R49, R21, 0x1, R7, P6 ;  /* 0x0000000115317824 */ /* 0x000fe200030e0607 */
[----:B------:R-:W-:Y:S01]  /*6e580*/  IADD3 R52, P6, PT, R23, R9, RZ ;  /* 0x0000000917347210 */ /* 0x000fe20007fde0ff */
[----:B------:R-:W-:-:S03]  /*6e590*/  IMAD.MOV.U32 R50, RZ, RZ, R46 ;  /* 0x000000ffff327224 */ /* 0x000fc600078e002e */
[----:B------:R0:W-:Y:S01]  /*6e5a0*/  STL.64 [R1+0x748], R48 ;  /* 0x0007483001007387 */ /* 0x0001e20000100a00 */
[----:B------:R-:W-:-:S03]  /*6e5b0*/  IMAD.X R53, R21, 0x1, R8, P6 ;  /* 0x0000000115357824 */ /* 0x000fc600030e0608 */
[----:B------:R-:W4:Y:S04]  /*6e5c0*/  LDL.LU R60, [R1+0x29d8] ;  /* 0x0029d800013c7983 */ /* 0x000f280000300800 */
[----:B------:R-:W4:Y:S04]  /*6e5d0*/  LDL.LU R61, [R1+0xd8] ;  /* 0x0000d800013d7983 */ /* 0x000f280000300800 */
[----:B------:R-:W4:Y:S01]  /*6e5e0*/  LDL.LU R55, [R1+0x29d4] ;  /* 0x0029d40001377983 */ /* 0x000f220000300800 */
[----:B--2---:R-:W-:-:S04]  /*6e5f0*/  LOP3.LUT R34, R34, 0xffff, RZ, 0xc0, !PT ;  /* 0x0000ffff22227812 */ /* 0x004fc800078ec0ff */
[----:B---3--:R-:W-:Y:S02]  /*6e600*/  PRMT R46, R40, 0x4210, R34 ;  /* 0x00004210282e7816 */ /* 0x008fe40000000022 */
[----:B------:R-:W2:Y:S04]  /*6e610*/  LDL.LU R40, [R1+0x29d0] ;  /* 0x0029d00001287983 */ /* 0x000ea80000300800 */
[----:B0-----:R-:W3:Y:S01]  /*6e620*/  LDL.LU R48, [R1+0xb4] ;  /* 0x0000b40001307983 */ /* 0x001ee20000300800 */
[----:B------:R-:W-:Y:S02]  /*6e630*/  LOP3.LUT R24, R58, 0xffff, RZ, 0xc0, !PT ;  /* 0x0000ffff3a187812 */ /* 0x000fe400078ec0ff */
[----:B------:R-:W-:Y:S01]  /*6e640*/  IADD3 R58, P6, PT, R23, R11, RZ ;  /* 0x0000000b173a7210 */ /* 0x000fe20007fde0ff */
[----:B------:R0:W-:Y:S04]  /*6e650*/  STL.64 [R1+0x6a0], R52 ;  /* 0x0006a03401007387 */ /* 0x0001e80000100a00 */
[----:B0-----:R-:W2:Y:S01]  /*6e660*/  LDL.LU R53, [R1+0xfc8] ;  /* 0x000fc80001357983 */ /* 0x001ea20000300800 */
[----:B------:R-:W-:-:S02]  /*6e670*/  LOP3.LUT R25, R25, 0xffff, RZ, 0xc0, !PT ;  /* 0x0000ffff19197812 */ /* 0x000fc400078ec0ff */
[--C-:B------:R-:W-:Y:S02]  /*6e680*/  PRMT R28, R28, 0x4210, R24.reuse ;  /* 0x000042101c1c7816 */ /* 0x100fe40000000018 */
[----:B------:R-:W-:Y:S02]  /*6e690*/  PRMT R24, R29, 0x5210, R24 ;  /* 0x000052101d187816 */ /* 0x000fe40000000018 */
[--C-:B------:R-:W-:Y:S02]  /*6e6a0*/  PRMT R29, R31, 0x4210, R25.reuse ;  /* 0x000042101f1d7816 */ /* 0x100fe40000000019 */
[----:B------:R-:W2:Y:S01]  /*6e6b0*/  LDL.LU R31, [R1+0x17c] ;  /* 0x00017c00011f7983 */ /* 0x000ea20000300800 */
[----:B------:R-:W-:Y:S01]  /*6e6c0*/  PRMT R25, R59, 0x5210, R25 ;  /* 0x000052103b197816 */ /* 0x000fe20000000019 */
[----:B------:R-:W-:Y:S02]  /*6e6d0*/  IMAD.X R59, R21, 0x1, R10, P6 ;  /* 0x00000001153b7824 */ /* 0x000fe400030e060a */
[----:B------:R-:W2:Y:S04]  /*6e6e0*/  LDL.LU R52, [R1+0xdc] ;  /* 0x0000dc0001347983 */ /* 0x000ea80000300800 */
[----:B------:R0:W-:Y:S02]  /*6e6f0*/  STL.64 [R1+0x608], R58 ;  /* 0x0006083a01007387 */ /* 0x0001e40000100a00 */
[----:B0-----:R-:W-:-:S05]  /*6e700*/  IADD3 R58, P6, PT, R23, R12, RZ ;  /* 0x0000000c173a7210 */ /* 0x001fca0007fde0ff */
[----:B------:R-:W-:Y:S01]  /*6e710*/  IMAD.X R59, R21, 0x1, R5, P6 ;  /* 0x00000001153b7824 */ /* 0x000fe200030e0605 */
[----:B------:R-:W-:Y:S02]  /*6e720*/  PRMT R34, R39, 0x5210, R34 ;  /* 0x0000521027227816 */ /* 0x000fe40000000022 */
[----:B----4-:R-:W-:-:S04]  /*6e730*/  LOP3.LUT R26, R26, 0xffff, RZ, 0xc0, !PT ;  /* 0x0000ffff1a1a7812 */ /* 0x010fc800078ec0ff */
[----:B------:R-:W-:Y:S02]  /*6e740*/  PRMT R30, R30, 0x4210, R26 ;  /* 0x000042101e1e7816 */ /* 0x000fe4000000001a */
[----:B------:R-:W-:Y:S02]  /*6e750*/  PRMT R20, R27, 0x5210, R22 ;  /* 0x000052101b147816 */ /* 0x000fe40000000016 */
[----:B------:R-:W-:Y:S02]  /*6e760*/  IADD3 R22, P6, PT, R23, R6, RZ ;  /* 0x0000000617167210 */ /* 0x000fe40007fde0ff */
[----:B------:R-:W-:Y:S02]  /*6e770*/  PRMT R26, R35, 0x5210, R26 ;  /* 0x00005210231a7816 */ /* 0x000fe4000000001a */
[----:B------:R-:W4:Y:S01]  /*6e780*/  LDL.LU R35, [R1+0x2594] ;  /* 0x0025940001237983 */ /* 0x000f220000300800 */
[----:B------:R-:W-:-:S03]  /*6e790*/  IMAD.X R23, R21, 0x1, R4, P6 ;  /* 0x0000000115177824 */ /* 0x000fc600030e0604 */
[----:B------:R0:W-:Y:S04]  /*6e7a0*/  STL.64 [R1+0x520], R58 ;  /* 0x0005203a01007387 */ /* 0x0001e80000100a00 */
[----:B0-----:R-:W4:Y:S04]  /*6e7b0*/  LDL.LU.64 R58, [R1+0x2c88] ;  /* 0x002c8800013a7983 */ /* 0x001f280000300a00 */
[----:B------:R-:W4:Y:S04]  /*6e7c0*/  LDL.LU R39, [R1+0xfcc] ;  /* 0x000fcc0001277983 */ /* 0x000f280000300800 */
[----:B------:R-:W4:Y:S04]  /*6e7d0*/  LDL.LU R36, [R1+0x19c] ;  /* 0x00019c0001247983 */ /* 0x000f280000300800 */
[----:B------:R0:W-:Y:S04]  /*6e7e0*/  STL.64 [R1+0x420], R22 ;  /* 0x0004201601007387 */ /* 0x0001e80000100a00 */
[----:B0-----:R-:W4:Y:S01]  /*6e7f0*/  LDL.LU.64 R22, [R1+0x2c80] ;  /* 0x002c800001167983 */ /* 0x001f220000300a00 */
[----:B------:R-:W-:-:S03]  /*6e800*/  PRMT R21, R61, 0x5210, R60 ;  /* 0x000052103d157816 */ /* 0x000fc6000000003c */
[----:B------:R-:W4:Y:S04]  /*6e810*/  LDL.LU R49, [R1+0xe0] ;  /* 0x0000e00001317983 */ /* 0x000f280000300800 */
[----:B------:R-:W4:Y:S04]  /*6e820*/  LDL.LU R51, [R1+0x1cc] ;  /* 0x0001cc0001337983 */ /* 0x000f280000300800 */
[----:B------:R-:W4:Y:S04]  /*6e830*/  LDL.LU R60, [R1+0xe4] ;  /* 0x0000e400013c7983 */ /* 0x000f280000300800 */
[----:B------:R-:W4:Y:S01]  /*6e840*/  LDL.LU R61, [R1+0x259c] ;  /* 0x00259c00013d7983 */ /* 0x000f220000300800 */
[----:B------:R-:W-:-:S04]  /*6e850*/  LOP3.LUT R33, R33, 0xffff, RZ, 0xc0, !PT ;  /* 0x0000ffff21217812 */ /* 0x000fc800078ec0ff */
[--C-:B------:R-:W-:Y:S02]  /*6e860*/  PRMT R45, R45, 0x4210, R33.reuse ;  /* 0x000042102d2d7816 */ /* 0x100fe40000000021 */
[----:B------:R-:W-:Y:S02]  /*6e870*/  PRMT R33, R41, 0x5210, R33 ;  /* 0x0000521029217816 */ /* 0x000fe40000000021 */
[----:B------:R-:W-:Y:S02]  /*6e880*/  PRMT R37, R47, 0x5210, R37 ;  /* 0x000052102f257816 */ /* 0x000fe40000000025 */
[----:B---3--:R-:W-:Y:S02]  /*6e890*/  SHF.R.S32.HI R41, RZ, 0x1f, R48 ;  /* 0x0000001fff297819 */ /* 0x008fe40000011430 */
[----:B--2---:R-:W-:-:S04]  /*6e8a0*/  LOP3.LUT R27, R53, 0xffff, RZ, 0xc0, !PT ;  /* 0x0000ffff351b7812 */ /* 0x004fc800078ec0ff */
[--C-:B------:R-:W-:Y:S02]  /*6e8b0*/  PRMT R31, R31, 0x4210, R27.reuse ;  /* 0x000042101f1f7816 */ /* 0x100fe4000000001b */
[----:B------:R-:W-:Y:S02]  /*6e8c0*/  PRMT R27, R52, 0x5210, R27 ;  /* 0x00005210341b7816 */ /* 0x000fe4000000001b */
[----:B----4-:R-:W-:Y:S02]  /*6e8d0*/  PRMT R22, R22, 0x5210, R55 ;  /* 0x0000521016167816 */ /* 0x010fe40000000037 */
[----:B------:R-:W-:Y:S01]  /*6e8e0*/  PRMT R23, R23, 0x5210, R40 ;  /* 0x0000521017177816 */ /* 0x000fe20000000028 */
[----:B------:R-:W2:Y:S01]  /*6e8f0*/  LDL.LU R55, [R1+0xfdc] ;  /* 0x000fdc0001377983 */ /* 0x000ea20000300800 */
[----:B------:R-:W-:-:S03]  /*6e900*/  SHF.R.S32.HI R40, RZ, 0x1f, R50 ;  /* 0x0000001fff287819 */ /* 0x000fc60000011432 */
[----:B------:R0:W-:Y:S04]  /*6e910*/  STL.64 [R1+0x2c50], R22 ;  /* 0x002c501601007387 */ /* 0x0001e80000100a00 */
[----:B------:R1:W-:Y:S01]  /*6e920*/  STL.64 [R1+0x2c48], R20 ;  /* 0x002c481401007387 */ /* 0x0003e20000100a00 */
[----:B0-----:R-:W-:-:S03]  /*6e930*/  IADD3 R22, P6, PT, R50, R16, RZ ;  /* 0x0000001032167210 */ /* 0x001fc60007fde0ff */
[----:B-1----:R-:W3:Y:S02]  /*6e940*/  LDL.LU R20, [R1+0x21c] ;  /* 0x00021c0001147983 */ /* 0x002ee40000300800 */
[----:B------:R-:W-:-:S05]  /*6e950*/  IMAD.X R23, R40, 0x1, R19, P6 ;  /* 0x0000000128177824 */ /* 0x000fca00030e0613 */
[----:B------:R0:W-:Y:S02]  /*6e960*/  STL.64 [R1+0x410], R22 ;  /* 0x0004101601007387 */ /* 0x0001e40000100a00 */
[----:B0-----:R-:W-:Y:S02]  /*6e970*/  IADD3 R22, P6, PT, R48, R16, RZ ;  /* 0x0000001030167210 */ /* 0x001fe40007fde0ff */
[----:B------:R-:W4:Y:S03]  /*6e980*/  LDL.LU R16, [R1+0xe8] ;  /* 0x0000e80001107983 */ /* 0x000f260000300800 */
[----:B------:R-:W-:Y:S02]  /*6e990*/  IMAD.X R23, R41, 0x1, R19, P6 ;  /* 0x0000000129177824 */ /* 0x000fe400030e0613 */
[----:B------:R-:W4:Y:S01]  /*6e9a0*/  LDL.LU R19, [R1+0x20c] ;  /* 0x00020c0001137983 */ /* 0x000f220000300800 */
[----:B------:R-:W-:-:S03]  /*6e9b0*/  LOP3.LUT R35, R35, 0xffff, RZ, 0xc0, !PT ;  /* 0x0000ffff23237812 */ /* 0x000fc600078ec0ff */
[----:B------:R-:W4:Y:S01]  /*6e9c0*/  LDL.LU R21, [R1+0x25a4] ;  /* 0x0025a40001157983 */ /* 0x000f220000300800 */
[----:B------:R-:W-:-:S03]  /*6e9d0*/  PRMT R47, R36, 0x4210, R35 ;  /* 0x00004210242f7816 */ /* 0x000fc60000000023 */
[----:B------:R0:W-:Y:S04]  /*6e9e0*/  STL.64 [R1+0x408], R22 ;  /* 0x0004081601007387 */ /* 0x0001e80000100a00 */
[----:B0-----:R-:W4:Y:S04]  /*6e9f0*/  LDL.LU R22, [R1+0x100c] ;  /* 0x00100c0001167983 */ /* 0x001f280000300800 */
[----:B------:R-:W4:Y:S04]  /*6ea00*/  LDL.LU R53, [R1+0x284] ;  /* 0x0002840001357983 */ /* 0x000f280000300800 */
[----:B------:R-:W4:Y:S04]  /*6ea10*/  LDL.LU R52, [R1+0x288] ;  /* 0x0002880001347983 */ /* 0x000f280000300800 */
[----:B------:R0:W-:Y:S04]  /*6ea20*/  STL.64 [R1+0x2c30], R46 ;  /* 0x002c302e01007387 */ /* 0x0001e80000100a00 */
[----:B------:R1:W-:Y:S04]  /*6ea30*/  STL.64 [R1+0x2c28], R44 ;  /* 0x002c282c01007387 */ /* 0x0003e80000100a00 */
[----:B------:R-:W4:Y:S01]  /*6ea40*/  LDL.LU R23, [R1+0x25a8] ;  /* 0x0025a80001177983 */ /* 0x000f220000300800 */
[----:B0-----:R-:W-:-:S03]  /*6ea50*/  IADD3 R46, P6, PT, R50, R17, RZ ;  /* 0x00000011322e7210 */ /* 0x001fc60007fde0ff */
[----:B------:R-:W4:Y:S01]  /*6ea60*/  LDL.LU R36, [R1+0x1014] ;  /* 0x0010140001247983 */ /* 0x000f220000300800 */
[----:B------:R-:W-:Y:S01]  /*6ea70*/  PRMT R35, R49, 0x5210, R35 ;  /* 0x0000521031237816 */ /* 0x000fe20000000023 */
[----:B------:R-:W-:Y:S02]  /*6ea80*/  IMAD.X R47, R40, 0x1, R18, P6 ;  /* 0x00000001282f7824 */ /* 0x000fe400030e0612 */
[----:B------:R-:W4:Y:S04]  /*6ea90*/  LDL.LU R49, [R1+0x29c] ;  /* 0x00029c0001317983 */ /* 0x000f280000300800 */
[----:B------:R0:W-:Y:S01]  /*6eaa0*/  STL.64 [R1+0x400], R46 ;  /* 0x0004002e01007387 */ /* 0x0001e20000100a00 */
[----:B------:R-:W-:-:S04]  /*6eab0*/  LOP3.LUT R39, R39, 0xffff, RZ, 0xc0, !PT ;  /* 0x0000ffff27277812 */ /* 0x000fc800078ec0ff */
[--C-:B-1----:R-:W-:Y:S02]  /*6eac0*/  PRMT R44, R51, 0x4210, R39.reuse ;  /* 0x00004210332c7816 */ /* 0x102fe40000000027 */
[----:B0-----:R-:W-:Y:S02]  /*6ead0*/  IADD3 R46, P6, PT, R48, R17, RZ ;  /* 0x00000011302e7210 */ /* 0x001fe40007fde0ff */
[----:B------:R-:W-:Y:S02]  /*6eae0*/  PRMT R39, R60, 0x5210, R39 ;  /* 0x000052103c277816 */ /* 0x000fe40000000027 */
[----:B------:R-:W-:Y:S01]  /*6eaf0*/  LOP3.LUT R51, R61, 0xffff, RZ, 0xc0, !PT ;  /* 0x0000ffff3d337812 */ /* 0x000fe200078ec0ff */
[----:B------:R-:W-:Y:S01]  /*6eb00*/  IMAD.X R47, R41, 0x1, R18, P6 ;  /* 0x00000001292f7824 */ /* 0x000fe200030e0612 */
[----:B------:R-:W4:Y:S04]  /*6eb10*/  LDL.LU R60, [R1+0x25b0] ;  /* 0x0025b000013c7983 */ /* 0x000f280000300800 */
[----:B------:R4:W-:Y:S04]  /*6eb20*/  STL.64 [R1+0x3f0], R46 ;  /* 0x0003f02e01007387 */ /* 0x0009e80000100a00 */
[----:B------:R-:W4:Y:S01]  /*6eb30*/  LDL.LU R61, [R1+0x1028] ;  /* 0x00102800013d7983 */ /* 0x000f220000300800 */
[----:B--2---:R-:W-:-:S04]  /*6eb40*/  LOP3.LUT R55, R55, 0xffff, RZ, 0xc0, !PT ;  /* 0x0000ffff37377812 */ /* 0x004fc800078ec0ff */
[--C-:B---3--:R-:W-:Y:S02]  /*6eb50*/  PRMT R45, R20, 0x4210, R55.reuse ;  /* 0x00004210142d7816 */ /* 0x108fe40000000037 */
[----:B------:R-:W-:Y:S02]  /*6eb60*/  PRMT R55, R59, 0x5210, R55 ;  /* 0x000052103b377816 */ /* 0x000fe40000000037 */
[----:B------:R-:W2:Y:S01]  /*6eb70*/  LDL.LU R59, [R1+0x2c78] ;  /* 0x002c7800013b7983 */ /* 0x000ea20000300800 */
[--C-:B----4-:R-:W-:Y:S02]  /*6eb80*/  PRMT R46, R19, 0x4210, R51.reuse ;  /* 0x00004210132e7816 */ /* 0x110fe40000000033 */
[----:B------:R-:W-:Y:S02]  /*6eb90*/  PRMT R51, R16, 0x5210, R51 ;  /* 0x0000521010337816 */ /* 0x000fe40000000033 */
[----:B------:R-:W-:-:S05]  /*6eba0*/  IADD3 R16, P6, PT, R50, R15, RZ ;  /* 0x0000000f32107210 */ /* 0x000fca0007fde0ff */
[----:B------:R-:W-:-:S05]  /*6ebb0*/  IMAD.X R17, R40, 0x1, R13, P6 ;  /* 0x0000000128117824 */ /* 0x000fca00030e060d */
[----:B------:R0:W-:Y:S02]  /*6ebc0*/  STL.64 [R1+0x3e8], R16 ;  /* 0x0003e81001007387 */ /* 0x0001e40000100a00 */
[----:B0-----:R-:W-:-:S05]  /*6ebd0*/  IADD3 R16, P6, PT, R48, R15, RZ ;  /* 0x0000000f30107210 */ /* 0x001fca0007fde0ff */
[----:B------:R-:W-:-:S05]  /*6ebe0*/  IMAD.X R17, R41, 0x1, R13, P6 ;  /* 0x0000000129117824 */ /* 0x000fca00030e060d */
[----:B------:R0:W-:Y:S01]  /*6ebf0*/  STL.64 [R1+0x3b0], R16 ;  /* 0x0003b01001007387 */ /* 0x0001e20000100a00 */
[----:B------:R-:W-:Y:S02]  /*6ec00*/  LOP3.LUT R13, R21, 0xffff, RZ, 0xc0, !PT ;  /* 0x0000ffff150d7812 */ /* 0x000fe400078ec0ff */
[----:B------:R-:W-:Y:S02]  /*6ec10*/  LOP3.LUT R15, R22, 0xffff, RZ, 0xc0, !PT ;  /* 0x0000ffff160f7812 */ /* 0x000fe400078ec0ff */
[----:B0-----:R-:W-:Y:S02]  /*6ec20*/  IADD3 R16, P6, PT, R50, R14, RZ ;  /* 0x0000000e32107210 */ /* 0x001fe40007fde0ff */
[----:B------:R-:W-:-:S03]  /*6ec30*/  PRMT R53, R53, 0x4210, R13 ;  /* 0x0000421035357816 */ /* 0x000fc6000000000d */
[----:B------:R-:W-:Y:S01]  /*6ec40*/  IMAD.X R17, R40, 0x1, R7, P6 ;  /* 0x0000000128117824 */ /* 0x000fe200030e0607 */
[----:B------:R-:W-:Y:S02]  /*6ec50*/  IADD3 R14, P6, PT, R48, R14, RZ ;  /* 0x0000000e300e7210 */ /* 0x000fe40007fde0ff */
[----:B------:R-:W-:Y:S02]  /*6ec60*/  PRMT R2, R2, 0x5210, R13 ;  /* 0x0000521002027816 */ /* 0x000fe4000000000d */
[--C-:B------:R-:W-:Y:S02]  /*6ec70*/  PRMT R13, R0, 0x5210, R15.reuse ;  /* 0x00005210000d7816 */ /* 0x100fe4000000000f */
[----:B------:R-:W-:Y:S01]  /*6ec80*/  PRMT R52, R52, 0x4210, R15 ;  /* 0x0000421034347816 */ /* 0x000fe2000000000f */
[----:B------:R-:W-:Y:S01]  /*6ec90*/  IMAD.X R15, R41, 0x1, R7, P6 ;  /* 0x00000001290f7824 */ /* 0x000fe200030e0607 */
[----:B------:R-:W3:Y:S01]  /*6eca0*/  LDL.LU R0, [R1+0x2c74] ;  /* 0x002c740001007983 */ /* 0x000ee20000300800 */
[----:B------:R-:W-:-:S03]  /*6ecb0*/  LOP3.LUT R7, R23, 0xffff, RZ, 0xc0, !PT ;  /* 0x0000ffff17077812 */ /* 0x000fc600078ec0ff */
[----:B------:R-:W-:Y:S04]  /*6ecc0*/  STL [R1+0x3c], R13 ;  /* 0x00003c0d01007387 */ /* 0x000fe80000100800 */
[----:B------:R-:W-:Y:S04]  /*6ecd0*/  STL.64 [R1+0x3a0], R16 ;  /* 0x0003a01001007387 */ /* 0x000fe80000100a00 */
[----:B------:R0:W-:Y:S02]  /*6ece0*/  STL.64 [R1+0x390], R14 ;  /* 0x0003900e01007387 */ /* 0x0001e40000100a00 */
[----:B0-----:R-:W-:-:S02]  /*6ecf0*/  PRMT R15, R58, 0x5210, R7 ;  /* 0x000052103a0f7816 */ /* 0x001fc40000000007 */
[----:B------:R-:W4:Y:S01]  /*6ed00*/  LDL.LU R58, [R1+0x2c70] ;  /* 0x002c7000013a7983 */ /* 0x000f220000300800 */
[----:B------:R-:W-:-:S03]  /*6ed10*/  LOP3.LUT R13, R36, 0xffff, RZ, 0xc0, !PT ;  /* 0x0000ffff240d7812 */ /* 0x000fc600078ec0ff */
[----:B------:R-:W-:Y:S01]  /*6ed20*/  STL [R1+0x5c], R15 ;  /* 0x00005c0f01007387 */ /* 0x000fe20000100800 */
[----:B------:R-:W-:Y:S02]  /*6ed30*/  PRMT R14, R49, 0x4210, R13 ;  /* 0x00004210310e7816 */ /* 0x000fe4000000000d */
[----:B--2---:R-:W-:Y:S02]  /*6ed40*/  PRMT R59, R59, 0x4210, R7 ;  /* 0x000042103b3b7816 */ /* 0x004fe40000000007 */
[----:B------:R-:W-:Y:S02]  /*6ed50*/  PRMT R7, R3, 0x5210, R13 ;  /* 0x0000521003077816 */ /* 0x000fe4000000000d */
[----:B------:R-:W2:Y:S01]  /*6ed60*/  LDL.LU R3, [R1+0x2c6c] ;  /* 0x002c6c0001037983 */ /* 0x000ea20000300800 */
[----:B------:R-:W-:-:S03]  /*6ed70*/  IMAD.MOV.U32 R13, RZ, RZ, R50 ;  /* 0x000000ffff0d7224 */ /* 0x000fc600078e0032 */
[----:B------:R0:W-:Y:S02]  /*6ed80*/  STL [R1+0x1ec], R14 ;  /* 0x0001ec0e01007387 */ /* 0x0001e40000100800 */
[----:B0-----:R-:W-:Y:S02]  /*6ed90*/  IADD3 R14, P6, PT, R13, R9, RZ ;  /* 0x000000090d0e7210 */ /* 0x001fe40007fde0ff */
[----:B------:R0:W-:Y:S03]  /*6eda0*/  STL [R1+0x7c], R7 ;  /* 0x00007c0701007387 */ /* 0x0001e60000100800 */
[----:B------:R-:W-:-:S05]  /*6edb0*/  IMAD.X R15, R40, 0x1, R8, P6 ;  /* 0x00000001280f7824 */ /* 0x000fca00030e0608 */
[----:B------:R1:W-:Y:S01]  /*6edc0*/  STL.64 [R1+0x388], R14 ;  /* 0x0003880e01007387 */ /* 0x0003e20000100a00 */
[----:B0-----:R-:W-:Y:S02]  /*6edd0*/  LOP3.LUT R7, R60, 0xffff, RZ, 0xc0, !PT ;  /* 0x0000ffff3c077812 */ /* 0x001fe400078ec0ff */
[----:B-1----:R-:W-:-:S05]  /*6ede0*/  IADD3 R14, P6, PT, R48, R9, RZ ;  /* 0x00000009300e7210 */ /* 0x002fca0007fde0ff */
[----:B------:R-:W-:-:S05]  /*6edf0*/  IMAD.X R15, R41, 0x1, R8, P6 ;  /* 0x00000001290f7824 */ /* 0x000fca00030e0608 */
[----:B------:R0:W-:Y:S01]  /*6ee00*/  STL.64 [R1+0x380], R14 ;  /* 0x0003800e01007387 */ /* 0x0001e20000100a00 */
[----:B----4-:R-:W-:-:S03]  /*6ee10*/  PRMT R60, R58, 0x4210, R7 ;  /* 0x000042103a3c7816 */ /* 0x010fc60000000007 */
[----:B------:R-:W4:Y:S04]  /*6ee20*/  LDL.LU R58, [R1+0x2c68] ;  /* 0x002c6800013a7983 */ /* 0x000f280000300800 */
[----:B0-----:R-:W3:Y:S04]  /*6ee30*/  LDL.LU R14, [R1+0x25f8] ;  /* 0x0025f800010e7983 */ /* 0x001ee80000300800 */
[----:B------:R-:W4:Y:S04]  /*6ee40*/  LDL.LU R15, [R1+0x28f4] ;  /* 0x0028f400010f7983 */ /* 0x000f280000300800 */
[----:B------:R-:W4:Y:S04]  /*6ee50*/  LDL.LU R47, [R1+0x25f4] ;  /* 0x0025f400012f7983 */ /* 0x000f280000300800 */
[----:B------:R-:W4:Y:S04]  /*6ee60*/  LDL.LU R20, [R1+0x292c] ;  /* 0x00292c0001147983 */ /* 0x000f280000300800 */
[----:B------:R-:W4:Y:S01]  /*6ee70*/  LDL.LU R36, [R1+0x25c0] ;  /* 0x0025c00001247983 */ /* 0x000f220000300800 */
[----:B------:R-:W-:-:S02]  /*6ee80*/  IADD3 R16, P6, PT, R13, R11, RZ ;  /* 0x0000000b0d107210 */ /* 0x000fc40007fde0ff */
[----:B------:R-:W-:Y:S02]  /*6ee90*/  LOP3.LUT R8, R61, 0xffff, RZ, 0xc0, !PT ;  /* 0x0000ffff3d087812 */ /* 0x000fe400078ec0ff */
[----:B------:R-:W4:Y:S01]  /*6eea0*/  LDL.LU R61, [R1+0x330] ;  /* 0x00033000013d7983 */ /* 0x000f220000300800 */
[----:B------:R-:W-:Y:S01]  /*6eeb0*/  IMAD.X R17, R40, 0x1, R10, P6 ;  /* 0x0000000128117824 */ /* 0x000fe200030e060a */
[----:B------:R-:W-:Y:S02]  /*6eec0*/  PRMT R57, R57, 0x5210, R8 ;  /* 0x0000521039397816 */ /* 0x000fe40000000008 */
[----:B------:R-:W4:Y:S04]  /*6eed0*/  LDL.LU R19, [R1+0x108] ;  /* 0x0001080001137983 */ /* 0x000f280000300800 */
[----:B------:R-:W4:Y:S04]  /*6eee0*/  LDL.LU R21, [R1+0x1034] ;  /* 0x0010340001157983 */ /* 0x000f280000300800 */
[----:B------:R-:W-:Y:S04]  /*6eef0*/  STL.64 [R1+0x378], R16 ;  /* 0x0003781001007387 */ /* 0x000fe80000100a00 */
[----:B------:R-:W4:Y:S01]  /*6ef00*/  LDL.LU R49, [R1+0x25bc] ;  /* 0x0025bc0001317983 */ /* 0x000f220000300800 */
[----:B------:R-:W-:-:S02]  /*6ef10*/  PRMT R56, R56, 0x5210, R7 ;  /* 0x0000521038387816 */ /* 0x000fc40000000007 */
[----:B--2---:R-:W-:Y:S02]  /*6ef20*/  PRMT R3, R3, 0x4210, R8 ;  /* 0x0000421003037816 */ /* 0x004fe40000000008 */
[----:B------:R-:W-:-:S05]  /*6ef30*/  IADD3 R8, P6, PT, R48, R11, RZ ;  /* 0x0000000b30087210 */ /* 0x000fca0007fde0ff */
[----:B------:R-:W-:-:S05]  /*6ef40*/  IMAD.X R9, R41, 0x1, R10, P6 ;  /* 0x0000000129097824 */ /* 0x000fca00030e060a */
[----:B------:R0:W-:Y:S04]  /*6ef50*/  STL.64 [R1+0x370], R8 ;  /* 0x0003700801007387 */ /* 0x0001e80000100a00 */
[----:B------:R-:W2:Y:S01]  /*6ef60*/  LDL.LU R50, [R1+0x34c] ;  /* 0x00034c0001327983 */ /* 0x000ea20000300800 */
[----:B0-----:R-:W-:-:S05]  /*6ef70*/  IADD3 R8, P6, PT, R13, R12, RZ ;  /* 0x0000000c0d087210 */ /* 0x001fca0007fde0ff */
[----:B------:R-:W-:-:S05]  /*6ef80*/  IMAD.X R9, R40, 0x1, R5, P6 ;  /* 0x0000000128097824 */ /* 0x000fca00030e0605 */
[----:B------:R0:W-:Y:S04]  /*6ef90*/  STL.64 [R1+0x368], R8 ;  /* 0x0003680801007387 */ /* 0x0001e80000100a00 */
[----:B------:R-:W2:Y:S04]  /*6efa0*/  LDL.LU R18, [R1+0x2528] ;  /* 0x0025280001127983 */ /* 0x000ea80000300800 */
[----:B------:R-:W2:Y:S01]  /*6efb0*/  LDL.LU R17, [R1+0x244c] ;  /* 0x00244c0001117983 */ /* 0x000ea20000300800 */
[----:B0-----:R-:W-:-:S03]  /*6efc0*/  IADD3 R8, P6, PT, R48, R12, RZ ;  /* 0x0000000c30087210 */ /* 0x001fc60007fde0ff */
[----:B------:R-:W2:Y:S02]  /*6efd0*/  LDL.LU R16, [R1+0x2488] ;  /* 0x0024880001107983 */ /* 0x000ea40000300800 */
[----:B------:R-:W-:-:S05]  /*6efe0*/  IMAD.X R9, R41, 0x1, R5, P6 ;  /* 0x0000000129097824 */ /* 0x000fca00030e0605 */
[----:B------:R0:W-:Y:S04]  /*6eff0*/  STL.64 [R1+0x360], R8 ;  /* 0x0003600801007387 */ /* 0x0001e80000100a00 */
[----:B------:R-:W2:Y:S04]  /*6f000*/  LDL.LU R22, [R1+0x2718] ;  /* 0x0027180001167983 */ /* 0x000ea80000300800 */
[----:B------:R-:W2:Y:S01]  /*6f010*/  LDL.LU R23, [R1+0x2608] ;  /* 0x0026080001177983 */ /* 0x000ea20000300800 */
[----:B0-----:R-:W-:-:S03]  /*6f020*/  IADD3 R8, P6, PT, R48, R6, RZ ;  /* 0x0000000630087210 */ /* 0x001fc60007fde0ff */
[----:B------:R-:W2:Y:S02]  /*6f030*/  LDL.LU R48, [R1+0x2674] ;  /* 0x0026740001307983 */ /* 0x000ea40000300800 */
[----:B------:R-:W-:Y:S01]  /*6f040*/  IMAD.X R9, R41, 0x1, R4, P6 ;  /* 0x0000000129097824 */ /* 0x000fe200030e0604 */
[----:B------:R-:W-:-:S05]  /*6f050*/  IADD3 R6, P6, PT, R13, R6, RZ ;  /* 0x000000060d067210 */ /* 0x000fca0007fde0ff */
[----:B------:R-:W-:Y:S01]  /*6f060*/  IMAD.X R7, R40, 0x1, R4, P6 ;  /* 0x0000000128077824 */ /* 0x000fe200030e0604 */
[----:B------:R-:W-:Y:S01]  /*6f070*/  STL.64 [R1+0x358], R8 ;  /* 0x0003580801007387 */ /* 0x000fe20000100a00 */
[----:B---3--:R-:W-:-:S04]  /*6f080*/  LOP3.LUT R5, R14, 0xffff, RZ, 0xc0, !PT ;  /* 0x0000ffff0e057812 */ /* 0x008fc800078ec0ff */
[----:B------:R-:W-:Y:S01]  /*6f090*/  PRMT R4, R5, 0x3340, R4 ;  /* 0x0000334005047816 */ /* 0x000fe20000000004 */
[----:B------:R0:W-:Y:S03]  /*6f0a0*/  STL [R1+0xf68], R5 ;  /* 0x000f680501007387 */ /* 0x0001e60000100800 */
[----:B----4-:R-:W-:Y:S01]  /*6f0b0*/  PRMT R4, R15, 0x5410, R4 ;  /* 0x000054100f047816 */ /* 0x010fe20000000004 */
[----:B------:R-:W-:Y:S01]  /*6f0c0*/  STL.64 [R1+0x350], R6 ;  /* 0x0003500601007387 */ /* 0x000fe20000100a00 */
[----:B0-----:R-:W-:-:S05]  /*6f0d0*/  LOP3.LUT R5, R47, 0xffff, RZ, 0xc0, !PT ;  /* 0x0000ffff2f057812 */ /* 0x001fca00078ec0ff */
[----:B------:R-:W-:Y:S04]  /*6f0e0*/  STL [R1+0xf6c], R5 ;  /* 0x000f6c0501007387 */ /* 0x000fe80000100800 */
[----:B------:R0:W-:Y:S04]  /*6f0f0*/  STL [R1+0xfec], R4 ;  /* 0x000fec0401007387 */ /* 0x0001e80000100800 */
[----:B------:R-:W3:Y:S01]  /*6f100*/  LDL.LU R47, [R1+0x2574] ;  /* 0x00257400012f7983 */ /* 0x000ee20000300800 */
[----:B0-----:R-:W-:-:S04]  /*6f110*/  PRMT R4, R5, 0x3340, R0 ;  /* 0x0000334005047816 */ /* 0x001fc80000000000 */
[----:B------:R-:W-:Y:S02]  /*6f120*/  PRMT R5, R20, 0x5410, R4 ;  /* 0x0000541014057816 */ /* 0x000fe40000000004 */
[----:B------:R-:W-:-:S03]  /*6f130*/  LOP3.LUT R4, R36, 0xffff, RZ, 0xc0, !PT ;  /* 0x0000ffff24047812 */ /* 0x000fc600078ec0ff */
[----:B------:R0:W-:Y:S04]  /*6f140*/  STL [R1+0xff8], R5 ;  /* 0x000ff80501007387 */ /* 0x0001e80000100800 */
[----:B------:R-:W4:Y:S04]  /*6f150*/  LDL.LU R20, [R1+0x246c] ;  /* 0x00246c0001147983 */ /* 0x000f280000300800 */
[----:B------:R-:W3:Y:S01]  /*6f160*/  LDL.LU R36, [R1+0x24a4] ;  /* 0x0024a40001247983 */ /* 0x000ee20000300800 */
[--C-:B------:R-:W-:Y:S02]  /*6f170*/  PRMT R61, R61, 0x4210, R4.reuse ;  /* 0x000042103d3d7816 */ /* 0x100fe40000000004 */
[----:B------:R-:W-:-:S02]  /*6f180*/  PRMT R41, R19, 0x5210, R4 ;  /* 0x0000521013297816 */ /* 0x000fc40000000004 */
[----:B------:R-:W-:Y:S02]  /*6f190*/  LOP3.LUT R4, R21, 0xffff, RZ, 0xc0, !PT ;  /* 0x0000ffff15047812 */ /* 0x000fe400078ec0ff */
[----:B0-----:R-:W-:Y:S01]  /*6f1a0*/  LOP3.LUT R5, R49, 0xffff, RZ, 0xc0, !PT ;  /* 0x0000ffff31057812 */ /* 0x001fe200078ec0ff */
[----:B------:R-:W4:Y:S01]  /*6f1b0*/  LDL.LU R21, [R1+0x2570] ;  /* 0x0025700001157983 */ /* 0x000f220000300800 */
[--C-:B------:R-:W-:Y:S02]  /*6f1c0*/  PRMT R58, R58, 0x4210, R4.reuse ;  /* 0x000042103a3a7816 */ /* 0x100fe40000000004 */
[----:B------:R-:W-:Y:S01]  /*6f1d0*/  PRMT R40, R43, 0x5210, R4 ;  /* 0x000052102b287816 */ /* 0x000fe20000000004 */
[----:B------:R-:W4:Y:S01]  /*6f1e0*/  LDL.LU R49, [R1+0x2468] ;  /* 0x0024680001317983 */ /* 0x000f220000300800 */
[--C-:B------:R-:W-:Y:S02]  /*6f1f0*/  PRMT R43, R42, 0x5210, R5.reuse ;  /* 0x000052102a2b7816 */ /* 0x100fe40000000005 */
[----:B--2---:R-:W-:-:S02]  /*6f200*/  PRMT R19, R50, 0x4210, R5 ;  /* 0x0000421032137816 */ /* 0x004fc40000000005 */
[----:B------:R-:W2:Y:S01]  /*6f210*/  LDL.LU R50, [R1+0x24a0] ;  /* 0x0024a00001327983 */ /* 0x000ea20000300800 */
[----:B------:R-:W-:Y:S02]  /*6f220*/  LOP3.LUT R13, R18, 0xffff, RZ, 0xc0, !PT ;  /* 0x0000ffff120d7812 */ /* 0x000fe400078ec0ff */
[----:B------:R-:W-:Y:S02]  /*6f230*/  LOP3.LUT R4, R17, 0xffff, RZ, 0xc0, !PT ;  /* 0x0000ffff11047812 */ /* 0x000fe400078ec0ff */
[----:B------:R-:W-:-:S03]  /*6f240*/  LOP3.LUT R14, R16, 0xffff, RZ, 0xc0, !PT ;  /* 0x0000ffff100e7812 */ /* 0x000fc600078ec0ff */
[----:B------:R0:W-:Y:S01]  /*6f250*/  STL [R1+0xf5c], R4 ;  /* 0x000f5c0401007387 */ /* 0x0001e20000100800 */
[----:B------:R-:W-:-:S03]  /*6f260*/  PRMT R5, R13, 0x3340, R14 ;  /* 0x000033400d057816 */ /* 0x000fc6000000000e */
[----:B------:R-:W2:Y:S01]  /*6f270*/  LDL.LU R8, [R1+0x253c] ;  /* 0x00253c0001087983 */ /* 0x000ea20000300800 */
[----:B0-----:R-:W-:Y:S02]  /*6f280*/  PRMT R4, R4, 0x3340, R0 ;  /* 0x0000334004047816 */ /* 0x001fe40000000000 */
[----:B------:R-:W-:Y:S02]  /*6f290*/  LOP3.LUT R15, R22, 0xffff, RZ, 0xc0, !PT ;  /* 0x0000ffff160f7812 */ /* 0x000fe400078ec0ff */
[----:B------:R-:W-:Y:S01]  /*6f2a0*/  PRMT R4, R5, 0x5410, R4 ;  /* 0x0000541005047816 */ /* 0x000fe20000000004 */
[----:B------:R-:W2:Y:S01]  /*6f2b0*/  LDL.LU R22, [R1+0x2454] ;  /* 0x0024540001167983 */ /* 0x000ea20000300800 */
[----:B------:R-:W-:-:S03]  /*6f2c0*/  LOP3.LUT R17, R23, 0xffff, RZ, 0xc0, !PT ;  /* 0x0000ffff17117812 */ /* 0x000fc600078ec0ff */
[----:B------:R-:W2:Y:S01]  /*6f2d0*/  LDL.LU R18, [R1+0x248c] ;  /* 0x00248c0001127983 */ /* 0x000ea20000300800 */
[----:B------:R-:W-:-:S03]  /*6f2e0*/  LOP3.LUT R16, R48, 0xffff, RZ, 0xc0, !PT ;  /* 0x0000ffff30107812 */ /* 0x000fc600078ec0ff */
[----:B------:R-:W2:Y:S01]  /*6f2f0*/  LDL.LU R23, [R1+0x2768] ;  /* 0x0027680001177983 */ /* 0x000ea20000300800 */
[----:B------:R-:W-:-:S03]  /*6f300*/  PRMT R5, R15, 0x3340, R16 ;  /* 0x000033400f057816 */ /* 0x000fc60000000010 */
[----:B------:R0:W-:Y:S04]  /*6f310*/  STL [R1+0xfe8], R4 ;  /* 0x000fe80401007387 */ /* 0x0001e80000100800 */
[----:B------:R-:W2:Y:S01]  /*6f320*/  LDL.LU R48, [R1+0x2660] ;  /* 0x0026600001307983 */ /* 0x000ea20000300800 */
[----:B0-----:R-:W-:-:S04]  /*6f330*/  PRMT R4, R17, 0x3340, R0 ;  /* 0x0000334011047816 */ /* 0x001fc80000000000 */
[----:B------:R-:W-:-:S05]  /*6f340*/  PRMT R4, R5, 0x5410, R4 ;  /* 0x0000541005047816 */ /* 0x000fca0000000004 */
[----:B------:R4:W-:Y:S01]  /*6f350*/  STL [R1+0xfdc], R4 ;  /* 0x000fdc0401007387 */ /* 0x0009e20000100800 */
[----:B---3--:R-:W-:-:S03]  /*6f360*/  LOP3.LUT R11, R36, 0xffff, RZ, 0xc0, !PT ;  /* 0x0000ffff240b7812 */ /* 0x008fc600078ec0ff */
[----:B------:R-:W3:Y:S01]  /*6f370*/  LDL.LU R36, [R1+0x26b0] ;  /* 0x0026b00001247983 */ /* 0x000ee20000300800 */
[----:B------:R-:W-:Y:S02]  /*6f380*/  LOP3.LUT R10, R47, 0xffff, RZ, 0xc0, !PT ;  /* 0x0000ffff2f0a7812 */ /* 0x000fe400078ec0ff */
[----:B----4-:R-:W-:Y:S02]  /*6f390*/  LOP3.LUT R4, R20, 0xffff, RZ, 0xc0, !PT ;  /* 0x0000ffff14047812 */ /* 0x010fe400078ec0ff */
[----:B------:R-:W-:Y:S01]  /*6f3a0*/  LOP3.LUT R9, R21, 0xffff, RZ, 0xc0, !PT ;  /* 0x0000ffff15097812 */ /* 0x000fe200078ec0ff */
[----:B------:R-:W-:Y:S01]  /*6f3b0*/  STL [R1+0x28c], R10 ;  /* 0x00028c0a01007387 */ /* 0x000fe20000100800 */
[----:B------:R-:W-:Y:S02]  /*6f3c0*/  PRMT R12, R10, 0x3340, R11 ;  /* 0x000033400a0c7816 */ /* 0x000fe4000000000b */
[----:B------:R-:W-:Y:S01]  /*6f3d0*/  LOP3.LUT R7, R49, 0xffff, RZ, 0xc0, !PT ;  /* 0x0000ffff31077812 */ /* 0x000fe200078ec0ff */
[----:B------:R0:W-:Y:S04]  /*6f3e0*/  STL [R1+0x290], R4 ;  /* 0x0002900401007387 */ /* 0x0001e80000100800 */
[----:B------:R1:W-:Y:S04]  /*6f3f0*/  STL [R1+0x284], R11 ;  /* 0x0002840b01007387 */ /* 0x0003e80000100800 */
[----:B------:R-:W4:Y:S01]  /*6f400*/  LDL.LU R5, [R1+0x276c] ;  /* 0x00276c0001057983 */ /* 0x000f220000300800 */
[----:B0-----:R-:W-:-:S03]  /*6f410*/  PRMT R4, R4, 0x3340, R0 ;  /* 0x0000334004047816 */ /* 0x001fc60000000000 */
[----:B------:R-:W-:Y:S01]  /*6f420*/  STL [R1+0x2a8], R9 ;  /* 0x0002a80901007387 */ /* 0x000fe20000100800 */
[----:B------:R-:W-:-:S03]  /*6f430*/  PRMT R12, R12, 0x5410, R4 ;  /* 0x000054100c0c7816 */ /* 0x000fc60000000004 */
[----:B------:R0:W-:Y:S01]  /*6f440*/  STL [R1+0x2b0], R7 ;  /* 0x0002b00701007387 */ /* 0x0001e20000100800 */
[----:B------:R-:W-:-:S03]  /*6f450*/  PRMT R4, R7, 0x3340, R0 ;  /* 0x0000334007047816 */ /* 0x000fc60000000000 */
[----:B------:R-:W4:Y:S04]  /*6f460*/  LDL.LU R49, [R1+0x26bc] ;  /* 0x0026bc0001317983 */ /* 0x000f280000300800 */
[----:B------:R-:W4:Y:S01]  /*6f470*/  LDL.LU R6, [R1+0x2748] ;  /* 0x0027480001067983 */ /* 0x000f220000300800 */
[----:B--2---:R-:W-:-:S03]  /*6f480*/  LOP3.LUT R10, R50, 0xffff, RZ, 0xc0, !PT ;  /* 0x0000ffff320a7812 */ /* 0x004fc600078ec0ff */
[----:B------:R-:W2:Y:S01]  /*6f490*/  LDL.LU R50, [R1+0x2634] ;  /* 0x0026340001327983 */ /* 0x000ea20000300800 */
[----:B-1----:R-:W-:-:S03]  /*6f4a0*/  PRMT R11, R9, 0x3340, R10 ;  /* 0x00003340090b7816 */ /* 0x002fc6000000000a */
[----:B------:R1:W-:Y:S01]  /*6f4b0*/  STL [R1+0x2a4], R10 ;  /* 0x0002a40a01007387 */ /* 0x0003e20000100800 */
[----:B------:R-:W-:-:S03]  /*6f4c0*/  PRMT R11, R11, 0x5410, R4 ;  /* 0x000054100b0b7816 */ /* 0x000fc60000000004 */
[----:B0-----:R-:W2:Y:S04]  /*6f4d0*/  LDL.LU R7, [R1+0x268c] ;  /* 0x00268c0001077983 */ /* 0x001ea80000300800 */
[----:B------:R-:W2:Y:S04]  /*6f4e0*/  LDL.LU R9, [R1+0x274c] ;  /* 0x00274c0001097983 */ /* 0x000ea80000300800 */
[----:B------:R-:W2:Y:S04]  /*6f4f0*/  LDL.LU R47, [R1+0x2640] ;  /* 0x00264000012f7983 */ /* 0x000ea80000300800 */
[----:B------:R-:W2:Y:S04]  /*6f500*/  LDL.LU R20, [R1+0x2690] ;  /* 0x0026900001147983 */ /* 0x000ea80000300800 */
[----:B------:R-:W2:Y:S01]  /*6f510*/  LDL.LU R21, [R1+0x2540] ;  /* 0x0025400001157983 */ /* 0x000ea20000300800 */
[----:B-1----:R-:W-:-:S02]  /*6f520*/  LOP3.LUT R10, R8, 0xffff, RZ, 0xc0, !PT ;  /* 0x0000ffff080a7812 */ /* 0x002fc400078ec0ff */
[----:B------:R-:W-:Y:S02]  /*6f530*/  LOP3.LUT R4, R22, 0xffff, RZ, 0xc0, !PT ;  /* 0x0000ffff16047812 */ /* 0x000fe400078ec0ff */
[----:B------:R-:W2:Y:S01]  /*6f540*/  LDL.LU R22, [R1+0x2458] ;  /* 0x0024580001167983 */ /* 0x000ea20000300800 */
[----:B------:R-:W-:-:S03]  /*6f550*/  LOP3.LUT R18, R18, 0xffff, RZ, 0xc0, !PT ;  /* 0x0000ffff12127812 */ /* 0x000fc600078ec0ff */
[----:B------:R0:W-:Y:S01]  /*6f560*/  STL [R1+0x280], R10 ;  /* 0x0002800a01007387 */ /* 0x0001e20000100800 */
[----:B------:R-:W-:-:S03]  /*6f570*/  LOP3.LUT R8, R23, 0xffff, RZ, 0xc0, !PT ;  /* 0x0000ffff17087812 */ /* 0x000fc600078ec0ff */
[----:B------:R1:W-:Y:S04]  /*6f580*/  STL [R1+0x2ac], R4 ;  /* 0x0002ac0401007387 */ /* 0x0003e80000100800 */
[----:B------:R-:W2:Y:S01]  /*6f590*/  LDL.LU R23, [R1+0x2494] ;  /* 0x0024940001177983 */ /* 0x000ea20000300800 */
[----:B0-----:R-:W-:Y:S02]  /*6f5a0*/  PRMT R10, R10, 0x3340, R18 ;  /* 0x000033400a0a7816 */ /* 0x001fe40000000012 */
[----:B------:R-:W-:Y:S02]  /*6f5b0*/  LOP3.LUT R48, R48, 0xffff, RZ, 0xc0, !PT ;  /* 0x0000ffff30307812 */ /* 0x000fe400078ec0ff */
[----:B-1----:R-:W-:Y:S01]  /*6f5c0*/  PRMT R4, R4, 0x3340, R0 ;  /* 0x0000334004047816 */ /* 0x002fe20000000000 */
[----:B------:R-:W-:Y:S03]  /*6f5d0*/  STL [R1+0x2b4], R8 ;  /* 0x0002b40801007387 */ /* 0x000fe60000100800 */
[----:B------:R-:W-:Y:S01]  /*6f5e0*/  PRMT R10, R10, 0x5410, R4 ;  /* 0x000054100a0a7816 */ /* 0x000fe20000000004 */
[----:B------:R0:W-:Y:S01]  /*6f5f0*/  STL [R1+0x344], R48 ;  /* 0x0003443001007387 */ /* 0x0001e20000100800 */
[----:B------:R-:W-:-:S03]  /*6f600*/  PRMT R4, R48, 0x3340, R0 ;  /* 0x0000334030047816 */ /* 0x000fc60000000000 */
[----:B------:R-:W2:Y:S04]  /*6f610*/  LDL R42, [R1+0x31c] ;  /* 0x00031c00012a7983 */ /* 0x000ea80000100800 */
[----:B0-----:R-:W2:Y:S01]  /*6f620*/  LDL.LU R48, [R1+0x2c64] ;  /* 0x002c640001307983 */ /* 0x001ea20000300800 */
[----:B---3--:R-:W-:-:S04]  /*6f630*/  LOP3.LUT R36, R36, 0xffff, RZ, 0xc0, !PT ;  /* 0x0000ffff24247812 */ /* 0x008fc800078ec0ff */
[----:B------:R-:W-:Y:S01]  /*6f640*/  PRMT R8, R8, 0x3340, R36 ;  /* 0x0000334008087816 */ /* 0x000fe20000000024 */
[----:B------:R0:W-:Y:S03]  /*6f650*/  STL [R1+0x340], R36 ;  /* 0x0003402401007387 */ /* 0x0001e60000100800 */
[----:B------:R-:W-:Y:S01]  /*6f660*/  PRMT R8, R8, 0x5410, R4 ;  /* 0x0000541008087816 */ /* 0x000fe20000000004 */
[----:B0-----:R-:W3:Y:S04]  /*6f670*/  LDL.LU R36, [R1+0x2c60] ;  /* 0x002c600001247983 */ /* 0x001ee80000300800 */
[----:B------:R-:W3:Y:S01]  /*6f680*/  LDL.LU R4, [R1+0x266c] ;  /* 0x00266c0001047983 */ /* 0x000ee20000300800 */
[----:B----4-:R-:W-:-:S05]  /*6f690*/  LOP3.LUT R5, R5, 0xffff, RZ, 0xc0, !PT ;  /* 0x0000ffff05057812 */ /* 0x010fca00078ec0ff */
[----:B------:R0:W-:Y:S01]  /*6f6a0*/  STL [R1+0xf2c], R5 ;  /* 0x000f2c0501007387 */ /* 0x0001e20000100800 */
[----:B------:R-:W-:Y:S02]  /*6f6b0*/  LOP3.LUT R49, R49, 0xffff, RZ, 0xc0, !PT ;  /* 0x0000ffff31317812 */ /* 0x000fe400078ec0ff */
[----:B------:R-:W-:Y:S02]  /*6f6c0*/  LOP3.LUT R6, R6, 0xffff, RZ, 0xc0, !PT ;  /* 0x0000ffff06067812 */ /* 0x000fe400078ec0ff */
[----:B0-----:R-:W-:Y:S02]  /*6f6d0*/  PRMT R5, R5, 0x3340, R49 ;  /* 0x0000334005057816 */ /* 0x001fe40000000031 */
[----:B--2---:R-:W-:Y:S02]  /*6f6e0*/  LOP3.LUT R50, R50, 0xffff, RZ, 0xc0, !PT ;  /* 0x0000ffff32327812 */ /* 0x004fe400078ec0ff */
[----:B------:R-:W-:Y:S02]  /*6f6f0*/  LOP3.LUT R7, R7, 0xffff, RZ, 0xc0, !PT ;  /* 0x0000ffff07077812 */ /* 0x000fe400078ec0ff */
[----:B------:R-:W-:-:S02]  /*6f700*/  LOP3.LUT R20, R20, 0xffff, RZ, 0xc0, !PT ;  /* 0x0000ffff14147812 */ /* 0x000fc400078ec0ff */
[----:B---3--:R-:W-:-:S05]  /*6f710*/  LOP3.LUT R4, R4, 0xffff, RZ, 0xc0, !PT ;  /* 0x0000ffff04047812 */ /* 0x008fca00078ec0ff */
[----:B------:R0:W-:Y:S04]  /*6f720*/  STL [R1+0xf44], R4 ;  /* 0x000f440401007387 */ /* 0x0001e80000100800 */
[----:B------:R1:W-:Y:S01]  /*6f730*/  STL [R1+0xf40], R49 ;  /* 0x000f403101007387 */ /* 0x0003e20000100800 */
[----:B0-----:R-:W-:-:S03]  /*6f740*/  PRMT R4, R4, 0x3340, R0 ;  /* 0x0000334004047816 */ /* 0x001fc60000000000 */
[----:B-1----:R-:W2:Y:S01]  /*6f750*/  LDL.LU R49, [R1+0x2c5c] ;  /* 0x002c5c0001317983 */ /* 0x002ea20000300800 */
[----:B------:R-:W-:Y:S02]  /*6f760*/  PRMT R5, R5, 0x5410, R4 ;  /* 0x0000541005057816 */ /* 0x000fe40000000004 */
[----:B------:R-:W-:Y:S01]  /*6f770*/  PRMT R4, R50, 0x3340, R0 ;  /* 0x0000334032047816 */ /* 0x000fe20000000000 */
[----:B------:R0:W-:Y:S04]  /*6f780*/  STL [R1+0x348], R6 ;  /* 0x0003480601007387 */ /* 0x0001e80000100800 */
[----:B------:R1:W-:Y:S01]  /*6f790*/  STL [R1+0xf28], R50 ;  /* 0x000f283201007387 */ /* 0x0003e20000100800 */
[----:B0-----:R-:W-:-:S03]  /*6f7a0*/  PRMT R6, R6, 0x3340, R7 ;  /* 0x0000334006067816 */ /* 0x001fc60000000007 */
[----:B-1----:R-:W3:Y:S01]  /*6f7b0*/  LDL.LU R50, [R1+0x2c58] ;  /* 0x002c580001327983 */ /* 0x002ee20000300800 */
[----:B------:R-:W-:-:S03]  /*6f7c0*/  PRMT R6, R6, 0x5410, R4 ;  /* 0x0000541006067816 */ /* 0x000fc60000000004 */
[----:B------:R0:W-:Y:S01]  /*6f7d0*/  STL [R1+0x34c], R7 ;  /* 0x00034c0701007387 */ /* 0x0001e20000100800 */
[----:B------:R-:W-:Y:S02]  /*6f7e0*/  LOP3.LUT R4, R47, 0xffff, RZ, 0xc0, !PT ;  /* 0x0000ffff2f047812 */ /* 0x000fe400078ec0ff */
[----:B0-----:R-:W-:Y:S02]  /*6f7f0*/  LOP3.LUT R7, R9, 0xffff, RZ, 0xc0, !PT ;  /* 0x0000ffff09077812 */ /* 0x001fe400078ec0ff */
[----:B------:R-:W-:-:S03]  /*6f800*/  LOP3.LUT R9, R21, 0xffff, RZ, 0xc0, !PT ;  /* 0x0000ffff15097812 */ /* 0x000fc600078ec0ff */
[----:B------:R0:W-:Y:S01]  /*6f810*/  STL [R1+0xf48], R7 ;  /* 0x000f480701007387 */ /* 0x0001e20000100800 */
[----:B------:R-:W-:-:S03]  /*6f820*/  LOP3.LUT R21, R22, 0xffff, RZ, 0xc0, !PT ;  /* 0x0000ffff16157812 */ /* 0x000fc600078ec0ff */
[----:B------:R1:W-:Y:S04]  /*6f830*/  STL [R1+0xf58], R4 ;  /* 0x000f580401007387 */ /* 0x0003e80000100800 */
[----:B------:R4:W-:Y:S01]  /*6f840*/  STL [R1+0xf4c], R20 ;  /* 0x000f4c1401007387 */ /* 0x0009e20000100800 */
[----:B0-----:R-:W-:Y:S02]  /*6f850*/  PRMT R7, R7, 0x3340, R20 ;  /* 0x0000334007077816 */ /* 0x001fe40000000014 */
[----:B-1----:R-:W-:Y:S01]  /*6f860*/  PRMT R4, R4, 0x3340, R0 ;  /* 0x0000334004047816 */ /* 0x002fe20000000000 */
[----:B------:R0:W-:Y:S01]  /*6f870*/  STL [R1+0x29c], R9 ;  /* 0x00029c0901007387 */ /* 0x0001e20000100800 */
[----:B----4-:R-:W-:-:S03]  /*6f880*/  LOP3.LUT R20, R23, 0xffff, RZ, 0xc0, !PT ;  /* 0x0000ffff17147812 */ /* 0x010fc600078ec0ff */
[----:B------:R-:W-:Y:S01]  /*6f890*/  STL [R1+0x2a0], R21 ;  /* 0x0002a01501007387 */ /* 0x000fe20000100800 */
[----:B------:R-:W-:Y:S02]  /*6f8a0*/  PRMT R7, R7, 0x5410, R4 ;  /* 0x0000541007077816 */ /* 0x000fe40000000004 */
[----:B------:R-:W-:Y:S01]  /*6f8b0*/  PRMT R4, R21, 0x3340, R0 ;  /* 0x0000334015047816 */ /* 0x000fe20000000000 */
[----:B------:R-:W-:Y:S01]  /*6f8c0*/  STL [R1+0x298], R20 ;  /* 0x0002981401007387 */ /* 0x000fe20000100800 */
[----:B0-----:R-:W-:-:S03]  /*6f8d0*/  PRMT R9, R9, 0x3340, R20 ;  /* 0x0000334009097816 */ /* 0x001fc60000000014 */
[----:B------:R-:W0:Y:S01]  /*6f8e0*/  LDS.128 R20, [R42] ;  /* 0x000000002a147984 */ /* 0x000e220000000c00 */
[----:B------:R-:W-:-:S03]  /*6f8f0*/  NOP ;  /* 0x0000000000007918 */ /* 0x000fc60000000000 */
[----:B0-----:R-:W-:Y:S04]  /*6f900*/  STL.64 [R1+0x1a0], R20 ;  /* 0x0001a01401007387 */ /* 0x001fe80000100a00 */
[----:B------:R0:W-:Y:S04]  /*6f910*/  STL.64 [R1+0x1a8], R22 ;  /* 0x0001a81601007387 */ /* 0x0001e80000100a00 */
[----:B0-----:R-:W4:Y:S04]  /*6f920*/  LDL.LU.64 R22, [R1+0x2c50] ;  /* 0x002c500001167983 */ /* 0x001f280000300a00 */
[----:B------:R-:W4:Y:S04]  /*6f930*/  LDL.LU.64 R20, [R1+0x2c48] ;  /* 0x002c480001147983 */ /* 0x000f280000300a00 */
[----:B------:R-:W-:Y:S01]  /*6f940*/  STSM.16.M88.4 [R42], R28 ;  /* 0x0000001c2a007844 */ /* 0x000fe20000000200 */
[----:B------:R-:W-:-:S03]  /*6f950*/  NOP ;  /* 0x0000000000007918 */ /* 0x000fc60000000000 */
[----:B------:R-:W0:Y:S01]  /*6f960*/  LDS.128 R28, [R42] ;  /* 0x000000002a1c7984 */ /* 0x000e220000000c00 */
[----:B------:R-:W-:-:S03]  /*6f970*/  NOP ;  /* 0x0000000000007918 */ /* 0x000fc60000000000 */
[----:B0-----:R-:W-:Y:S04]  /*6f980*/  STL.64 [R1+0x190], R28 ;  /* 0x0001901c01007387 */ /* 0x001fe80000100a00 */
[----:B------:R-:W-:Y:S04]  /*6f990*/  STL.64 [R1+0x198], R30 ;  /* 0x0001981e01007387 */ /* 0x000fe80000100a00 */
[----:B----4-:R0:W-:Y:S01]  /*6f9a0*/  STSM.16.M88.4 [R42], R20 ;  /* 0x000000142a007844 */ /* 0x0101e20000000200 */
[----:B------:R-:W-:-:S03]  /*6f9b0*/  NOP ;  /* 0x0000000000007918 */ /* 0x000fc60000000000 */
[----:B------:R-:W1:Y:S01]  /*6f9c0*/  LDS.128 R28, [R42] ;  /* 0x000000002a1c7984 */ /* 0x000e620000000c00 */
[----:B------:R-:W-:-:S03]  /*6f9d0*/  NOP ;  /* 0x0000000000007918 */ /* 0x000fc60000000000 */
[----:B0-----:R-:W4:Y:S04]  /*6f9e0*/  LDL.LU R20, [R1+0x20] ;  /* 0x0000200001147983 */ /* 0x001f280000300800 */
[----:B------:R-:W4:Y:S01]  /*6f9f0*/  LDL.LU R21, [R1+0x24] ;  /* 0x0000240001157983 */ /* 0x000f220000300800 */
[----:B------:R-:W-:-:S03]  /*6fa00*/  IMAD.MOV.U32 R23, RZ, RZ, R46 ;  /* 0x000000ffff177224 */ /* 0x000fc600078e002e */
[----:B------:R-:W4:Y:S04]  /*6fa10*/  LDL.LU R22, [R1+0x28] ;  /* 0x0000280001167983 */ /* 0x000f280000300800 */
[----:B------:R0:W-:Y:S02]  /*6fa20*/  STSM.16.M88.4 [R42], R24 ;  /* 0x000000182a007844 */ /* 0x0001e40000000200 */
[----:B0-----:R-:W-:Y:S02]  /*6fa30*/  IMAD.MOV.U32 R27, RZ, RZ, R44 ;  /* 0x000000ffff1b7224 */ /* 0x001fe400078e002c */
[----:B-1----:R0:W-:Y:S04]  /*6fa40*/  STL.64 [R1+0x180], R28 ;  /* 0x0001801c01007387 */ /* 0x0021e80000100a00 */
[----:B------:R1:W-:Y:S01]  /*6fa50*/  STL.64 [R1+0x188], R30 ;  /* 0x0001881e01007387 */ /* 0x0003e20000100a00 */
[----:B--2---:R-:W-:-:S02]  /*6fa60*/  IMAD.MOV.U32 R24, RZ, RZ, R49 ;  /* 0x000000ffff187224 */ /* 0x004fc400078e0031 */
[----:B------:R-:W-:Y:S01]  /*6fa70*/  IMAD.MOV.U32 R25, RZ, RZ, R48 ;  /* 0x000000ffff197224 */ /* 0x000fe200078e0030 */
[----:B0-----:R-:W2:Y:S01]  /*6fa80*/  LDL.LU R28, [R1+0x40] ;  /* 0x00004000011c7983 */ /* 0x001ea20000300800 */
[----:B-1----:R-:W-:Y:S01]  /*6fa90*/  IMAD.MOV.U32 R31, RZ, RZ, R45 ;  /* 0x000000ffff1f7224 */ /* 0x002fe200078e002d */
[----:B------:R-:W-:Y:S02]  /*6faa0*/  NOP ;  /* 0x0000000000007918 */ /* 0x000fe40000000000 */
[----:B------:R-:W0:Y:S01]  /*6fab0*/  LDS.128 R44, [R42] ;  /* 0x000000002a2c7984 */ /* 0x000e220000000c00 */
[----:B------:R-:W-:Y:S01]  /*6fac0*/  IMAD.MOV.U32 R26, RZ, RZ, R54 ;  /* 0x000000ffff1a7224 */ /* 0x000fe200078e0036 */
[----:B------:R-:W-:Y:S02]  /*6fad0*/  NOP ;  /* 0x0000000000007918 */ /* 0x000fe40000000000 */
[----:B------:R-:W2:Y:S04]  /*6fae0*/  LDL.LU R29, [R1+0x44] ;  /* 0x00004400011d7983 */ /* 0x000ea80000300800 */
[----:B------:R-:W2:Y:S04]  /*6faf0*/  LDL.LU R30, [R1+0x48] ;  /* 0x00004800011e7983 */ /* 0x000ea80000300800 */
[----:B------:R-:W3:Y:S04]  /*6fb00*/  LDL.LU R49, [R1+0x2c40] ;  /* 0x002c400001317983 */ /* 0x000ee80000300800 */
[----:B------:R-:W3:Y:S04]  /*6fb10*/  LDL.LU R48, [R1+0x2c3c] ;  /* 0x002c3c0001307983 */ /* 0x000ee80000300800 */
[----:B------:R-:W2:Y:S04]  /*6fb20*/  LDL.LU R54, [R1+0x2c38] ;  /* 0x002c380001367983 */ /* 0x000ea80000300800 */
[----:B0-----:R-:W-:Y:S04]  /*6fb30*/  STL.64 [R1+0x170], R44 ;  /* 0x0001702c01007387 */ /* 0x001fe80000100a00 */
[----:B------:R0:W-:Y:S04]  /*6fb40*/  STL.64 [R1+0x178], R46 ;  /* 0x0001782e01007387 */ /* 0x0001e80000100a00 */
[----:B0-----:R-:W2:Y:S04]  /*6fb50*/  LDL.LU.64 R46, [R1+0x2c30] ;  /* 0x002c3000012e7983 */ /* 0x001ea80000300a00 */
[----:B------:R-:W2:Y:S04]  /*6fb60*/  LDL.LU.64 R44, [R1+0x2c28] ;  /* 0x002c2800012c7983 */ /* 0x000ea80000300a00 */
[----:B--2---:R-:W-:Y:S01]  /*6fb70*/  STSM.16.M88.4 [R42], R44 ;  /* 0x0000002c2a007844 */ /* 0x004fe20000000200 */
[----:B------:R-:W-:-:S03]  /*6fb80*/  NOP ;  /* 0x0000000000007918 */ /* 0x000fc60000000000 */
[----:B------:R-:W0:Y:S01]  /*6fb90*/  LDS.128 R44, [R42] ;  /* 0x000000002a2c7984 */ /* 0x000e220000000c00 */
[----:B------:R-:W-:-:S03]  /*6fba0*/  NOP ;  /* 0x0000000000007918 */ /* 0x000fc60000000000 */
[----:B------:R1:W-:Y:S04]  /*6fbb0*/  STSM.16.M88.4 [R42], R24 ;  /* 0x000000182a007844 */ /* 0x0003e80000000200 */
[----:B0-----:R-:W-:Y:S04]  /*6fbc0*/  STL.64 [R1+0x160], R44 ;  /* 0x0001602c01007387 */ /* 0x001fe80000100a00 */
[----:B------:R-:W-:Y:S01]  /*6fbd0*/  STL.64 [R1+0x168], R46 ;  /* 0x0001682e01007387 */ /* 0x000fe20000100a00 */
[----:B------:R-:W-:-:S03]  /*6fbe0*/  NOP ;  /* 0x0000000000007918 */ /* 0x000fc60000000000 */
[----:B------:R-:W0:Y:S01]  /*6fbf0*/  LDS.128 R44, [R42] ;  /* 0x000000002a2c7984 */ /* 0x000e220000000c00 */
[----:B------:R-:W-:-:S03]  /*6fc00*/  NOP ;  /* 0x0000000000007918 */ /* 0x000fc60000000000 */
[----:B------:R-:W-:Y:S01]  /*6fc10*/  STSM.16.M88.4 [R42], R32 ;  /* 0x000000202a007844 */ /* 0x000fe20000000200 */
[----:B------:R-:W-:-:S03]  /*6fc20*/  NOP ;  /* 0x0000000000007918 */ /* 0x000fc60000000000 */
[----:B------:R-:W2:Y:S01]  /*6fc30*/  LDS.128 R32, [R42] ;  /* 0x000000002a207984 */ /* 0x000ea20000000c00 */
[----:B-1----:R-:W-:Y:S01]  /*6fc40*/  IMAD.MOV.U32 R27, RZ, RZ, R53 ;  /* 0x000000ffff1b7224 */ /* 0x002fe200078e0035 */
[----:B------:R-:W-:Y:S02]  /*6fc50*/  NOP ;  /* 0x0000000000007918 */ /* 0x000fe40000000000 */
[----:B------:R-:W3:Y:S04]  /*6fc60*/  LDL.LU R24, [R1+0x60] ;  /* 0x0000600001187983 */ /* 0x000ee80000300800 */
[----:B------:R-:W-:Y:S04]  /*6fc70*/  STSM.16.M88.4 [R42], R36 ;  /* 0x000000242a007844 */ /* 0x000fe80000000200 */
[----:B0-----:R-:W-:Y:S04]  /*6fc80*/  STL.64 [R1+0x150], R44 ;  /* 0x0001502c01007387 */ /* 0x001fe80000100a00 */
[----:B------:R-:W-:Y:S04]  /*6fc90*/  STL.64 [R1+0x158], R46 ;  /* 0x0001582e01007387 */ /* 0x000fe80000100a00 */
[----:B------:R-:W3:Y:S04]  /*6fca0*/  LDL.LU R25, [R1+0x64] ;  /* 0x0000640001197983 */ /* 0x000ee80000300800 */
[----:B------:R-:W3:Y:S01]  /*6fcb0*/  LDL.LU R26, [R1+0x68] ;  /* 0x00006800011a7983 */ /* 0x000ee20000300800 */
[----:B------:R-:W-:-:S03]  /*6fcc0*/  NOP ;  /* 0x0000000000007918 */ /* 0x000fc60000000000 */
[----:B------:R-:W3:Y:S04]  /*6fcd0*/  LDL.LU R53, [R1+0x2c20] ;  /* 0x002c200001357983 */ /* 0x000ee80000300800 */
[----:B--2---:R-:W-:Y:S04]  /*6fce0*/  STL.64 [R1+0x140], R32 ;  /* 0x0001402001007387 */ /* 0x004fe80000100a00 */
[----:B------:R-:W-:Y:S04]  /*6fcf0*/  STL.64 [R1+0x148], R34 ;  /* 0x0001482201007387 */ /* 0x000fe80000100a00 */
[----:B------:R-:W0:Y:S01]  /*6fd00*/  LDS.128 R32, [R42] ;  /* 0x000000002a207984 */ /* 0x000e220000000c00 */
[----:B------:R-:W-:-:S03]  /*6fd10*/  NOP ;  /* 0x0000000000007918 */ /* 0x000fc60000000000 */
[----:B----4-:R1:W-:Y:S04]  /*6fd20*/  STSM.16.M88.4 [R42], R20 ;  /* 0x000000142a007844 */ /* 0x0103e80000000200 */
[----:B0-----:R-:W-:Y:S04]  /*6fd30*/  STL.64 [R1+0x130], R32 ;  /* 0x0001302001007387 */ /* 0x001fe80000100a00 */
[----:B------:R-:W-:Y:S01]  /*6fd40*/  STL.64 [R1+0x138], R34 ;  /* 0x0001382201007387 */ /* 0x000fe20000100a00 */
[----:B------:R-:W-:-:S03]  /*6fd50*/  NOP ;  /* 0x0000000000007918 */ /* 0x000fc60000000000 */
[----:B------:R-:W0:Y:S01]  /*6fd60*/  LDS.128 R32, [R42] ;  /* 0x000000002a207984 */ /* 0x000e220000000c00 */
[----:B------:R-:W-:-:S03]  /*6fd70*/  NOP ;  /* 0x0000000000007918 */ /* 0x000fc60000000000 */
[----:B-1----:R-:W2:Y:S04]  /*6fd80*/  LDL.LU R20, [R1+0x80] ;  /* 0x0000800001147983 */ /* 0x002ea80000300800 */
[----:B------:R1:W-:Y:S01]  /*6fd90*/  STSM.16.M88.4 [R42], R28 ;  /* 0x0000001c2a007844 */ /* 0x0003e20000000200 */
[----:B------:R-:W-:-:S03]  /*6fda0*/  IMAD.MOV.U32 R23, RZ, RZ, R52 ;  /* 0x000000ffff177224 */ /* 0x000fc600078e0034 */
[----:B0-----:R-:W-:Y:S04]  /*6fdb0*/  STL.64 [R1+0x120], R32 ;  /* 0x0001202001007387 */ /* 0x001fe80000100a00 */
[----:B------:R-:W-:Y:S01]  /*6fdc0*/  STL.64 [R1+0x128], R34 ;  /* 0x0001282201007387 */ /* 0x000fe20000100a00 */
[----:B------:R-:W-:-:S03]  /*6fdd0*/  NOP ;  /* 0x0000000000007918 */ /* 0x000fc60000000000 */
[----:B------:R-:W0:Y:S01]  /*6fde0*/  LDS.128 R32, [R42] ;  /* 0x000000002a207984 */ /* 0x000e220000000c00 */
[----:B------:R-:W-:-:S03]  /*6fdf0*/  NOP ;  /* 0x0000000000007918 */ /* 0x000fc60000000000 */
[----:B------:R-:W2:Y:S04]  /*6fe00*/  LDL.LU R21, [R1+0x84] ;  /* 0x0000840001157983 */ /* 0x000ea80000300800 */
[----:B------:R-:W2:Y:S04]  /*6fe10*/  LDL.LU R22, [R1+0x88] ;  /* 0x0000880001167983 */ /* 0x000ea80000300800 */
[----:B------:R-:W4:Y:S04]  /*6fe20*/  LDL.LU R52, [R1+0x2c1c] ;  /* 0x002c1c0001347983 */ /* 0x000f280000300800 */
[----:B-1----:R-:W2:Y:S04]  /*6fe30*/  LDL.LU R28, [R1+0x10] ;  /* 0x00001000011c7983 */ /* 0x002ea80000300800 */
[----:B0-----:R-:W-:Y:S04]  /*6fe40*/  STL.64 [R1+0x110], R32 ;  /* 0x0001102001007387 */ /* 0x001fe80000100a00 */
[----:B------:R-:W-:Y:S04]  /*6fe50*/  STL.64 [R1+0x118], R34 ;  /* 0x0001182201007387 */ /* 0x000fe80000100a00 */
[----:B------:R-:W2:Y:S04]  /*6fe60*/  LDL.LU R29, [R1+0x14] ;  /* 0x00001400011d7983 */ /* 0x000ea80000300800 */
[----:B------:R-:W2:Y:S04]  /*6fe70*/  LDL.LU R30, [R1+0x18] ;  /* 0x00001800011e7983 */ /* 0x000ea80000300800 */
[----:B---3--:R-:W-:Y:S01]  /*6fe80*/  STSM.16.M88.4 [R42], R48 ;  /* 0x000000302a007844 */ /* 0x008fe20000000200 */
[----:B------:R-:W-:-:S03]  /*6fe90*/  NOP ;  /* 0x0000000000007918 */ /* 0x000fc60000000000 */
[----:B------:R-:W0:Y:S01]  /*6fea0*/  LDS.128 R32, [R42] ;  /* 0x000000002a207984 */ /* 0x000e220000000c00 */
[----:B------:R-:W-:Y:S01]  /*6feb0*/  NOP ;  /* 0x0000000000007918 */ /* 0x000fe20000000000 */
[----:B------:R-:W-:Y:S02]  /*6fec0*/  IMAD.MOV.U32 R31, RZ, RZ, R2 ;  /* 0x000000ffff1f7224 */ /* 0x000fe400078e0002 */
[----:B0-----:R-:W-:Y:S04]  /*6fed0*/  STL.64 [R1+0x100], R32 ;  /* 0x0001002001007387 */ /* 0x001fe80000100a00 */
[----:B------:R-:W-:Y:S04]  /*6fee0*/  STL.64 [R1+0x108], R34 ;  /* 0x0001082201007387 */ /* 0x000fe80000100a00 */
[----:B----4-:R-:W-:Y:S01]  /*6fef0*/  STSM.16.M88.4 [R42], R52 ;  /* 0x000000342a007844 */ /* 0x010fe20000000200 */
[----:B------:R-:W-:-:S03]  /*6ff00*/  NOP ;  /* 0x0000000000007918 */ /* 0x000fc60000000000 */
[----:B------:R-:W0:Y:S01]  /*6ff10*/  LDS.128 R32, [R42] ;  /* 0x000000002a207984 */ /* 0x000e220000000c00 */
[----:B------:R-:W-:-:S03]  /*6ff20*/  NOP ;  /* 0x0000000000007918 */ /* 0x000fc60000000000 */
[----:B------:R-:W-:Y:S01]  /*6ff30*/  STSM.16.M88.4 [R42], R24 ;  /* 0x000000182a007844 */ /* 0x000fe20000000200 */
[----:B------:R-:W-:-:S03]  /*6ff40*/  NOP ;  /* 0x0000000000007918 */ /* 0x000fc60000000000 */
[----:B------:R-:W1:Y:S01]  /*6ff50*/  LDS.128 R24, [R42] ;  /* 0x000000002a187984 */ /* 0x000e620000000c00 */
[----:B------:R-:W-:-:S03]  /*6ff60*/  NOP ;  /* 0x0000000000007918 */ /* 0x000fc60000000000 */
[----:B--2---:R-:W-:Y:S01]  /*6ff70*/  STSM.16.M88.4 [R42], R20 ;  /* 0x000000142a007844 */ /* 0x004fe20000000200 */
[----:B------:R-:W-:-:S03]  /*6ff80*/  NOP ;  /* 0x0000000000007918 */ /* 0x000fc60000000000 */
[----:B------:R-:W2:Y:S01]  /*6ff90*/  LDS.128 R20, [R42] ;  /* 0x000000002a147984 */ /* 0x000ea20000000c00 */
[----:B------:R-:W-:-:S03]  /*6ffa0*/  NOP ;  /* 0x0000000000007918 */ /* 0x000fc60000000000 */
[----:B------:R-:W-:Y:S01]  /*6ffb0*/  STSM.16.M88.4 [R42], R28 ;  /* 0x0000001c2a007844 */ /* 0x000fe20000000200 */
[----:B------:R-:W-:-:S03]  /*6ffc0*/  NOP ;  /* 0x0000000000007918 */ /* 0x000fc60000000000 */
[----:B------:R-:W3:Y:S04]  /*6ffd0*/  LDS.128 R28, [R42] ;  /* 0x000000002a1c7984 */ /* 0x000ee80000000c00 */
[----:B0-----:R0:W-:Y:S04]  /*6ffe0*/  STL.64 [R1+0xf0], R32 ;  /* 0x0000f02001007387 */ /* 0x0011e80000100a00 */
[----:B------:R4:W-:Y:S04]  /*6fff0*/  STL.64 [R1+0xf8], R34 ;  /* 0x0000f82201007387 */ /* 0x0009e80000100a00 */
[----:B-1----:R1:W-:Y:S01]  /*70000*/  STL.64 [R1+0xe0], R24 ;  /* 0x0000e01801007387 */ /* 0x0023e20000100a00 */
[----:B------:R-:W-:-:S03]  /*70010*/  IMAD.MOV.U32 R2, RZ, RZ, R27 ;  /* 0x000000ffff027224 */ /* 0x000fc600078e001b */
[----:B------:R1:W-:Y:S04]  /*70020*/  STL [R1+0xe8], R26 ;  /* 0x0000e81a01007387 */ /* 0x0003e80000100800 */
[----:B0-----:R-:W3:Y:S04]  /*70030*/  LDL.LU R32, [R1+0x30] ;  /* 0x0000300001207983 */ /* 0x001ee80000300800 */
[----:B------:R-:W3:Y:S04]  /*70040*/  LDL.LU R33, [R1+0x34] ;  /* 0x0000340001217983 */ /* 0x000ee80000300800 */
[----:B----4-:R-:W4:Y:S04]  /*70050*/  LDL.LU R34, [R1+0x38] ;  /* 0x0000380001227983 */ /* 0x010f280000300800 */
[----:B------:R-:W4:Y:S04]  /*70060*/  LDL.LU R35, [R1+0x3c] ;  /* 0x00003c0001237983 */ /* 0x000f280000300800 */
[----:B-1----:R-:W4:Y:S01]  /*70070*/  LDL.LU R24, [R1+0x90] ;  /* 0x0000900001187983 */ /* 0x002f220000300800 */
[----:B------:R-:W-:-:S03]  /*70080*/  IMAD.MOV.U32 R27, RZ, RZ, R59 ;  /* 0x000000ffff1b7224 */ /* 0x000fc600078e003b */
[----:B------:R-:W4:Y:S01]  /*70090*/  LDL.LU R25, [R1+0x94] ;  /* 0x0000940001197983 */ /* 0x000f220000300800 */
[----:B--2---:R-:W-:-:S03]  /*700a0*/  IMAD.MOV.U32 R59, RZ, RZ, R21 ;  /* 0x000000ffff3b7224 */ /* 0x004fc600078e0015 */
[----:B------:R-:W2:Y:S04]  /*700b0*/  LDL.LU R26, [R1+0x98] ;  /* 0x00009800011a7983 */ /* 0x000ea80000300800 */
[----:B------:R-:W-:Y:S04]  /*700c0*/  STL [R1+0x2a88], R2 ;  /* 0x002a880201007387 */ /* 0x000fe80000100800 */
[----:B------:R0:W-:Y:S04]  /*700d0*/  STL [R1+0xd0], R20 ;  /* 0x0000d01401007387 */ /* 0x0001e80000100800 */
[----:B------:R1:W-:Y:S04]  /*700e0*/  STL.64 [R1+0xd8], R22 ;  /* 0x0000d81601007387 */ /* 0x0003e80000100a00 */
[----:B0-----:R-:W2:Y:S04]  /*700f0*/  LDL.LU R20, [R1+0x1e0] ;  /* 0x0001e00001147983 */ /* 0x001ea80000300800 */
[----:B------:R-:W2:Y:S04]  /*70100*/  LDL.LU R21, [R1+0x1e4] ;  /* 0x0001e40001157983 */ /* 0x000ea80000300800 */
[----:B-1----:R-:W2:Y:S04]  /*70110*/  LDL.LU R22, [R1+0x1e8] ;  /* 0x0001e80001167983 */ /* 0x002ea80000300800 */
[----:B------:R-:W2:Y:S04]  /*70120*/  LDL.LU R23, [R1+0x1ec] ;  /* 0x0001ec0001177983 */ /* 0x000ea80000300800 */
[----:B------:R-:W-:Y:S04]  /*70130*/  STL [R1+0x2a90], R59 ;  /* 0x002a903b01007387 */ /* 0x000fe80000100800 */
[----:B---3--:R0:W-:Y:S04]  /*70140*/  STL.64 [R1+0xc0], R28 ;  /* 0x0000c01c01007387 */ /* 0x0081e80000100a00 */
[----:B------:R1:W-:Y:S01]  /*70150*/  STL [R1+0xcc], R31 ;  /* 0x0000cc1f01007387 */ /* 0x0003e20000100800 */
[----:B------:R-:W-:-:S03]  /*70160*/  IMAD.MOV.U32 R2, RZ, RZ, R30 ;  /* 0x000000ffff027224 */ /* 0x000fc600078e001e */
[----:B------:R-:W3:Y:S04]  /*70170*/  LDL.LU R44, [R1+0x50] ;  /* 0x00005000012c7983 */ /* 0x000ee80000300800 */
[----:B------:R-:W3:Y:S04]  /*70180*/  LDL.LU R45, [R1+0x54] ;  /* 0x00005400012d7983 */ /* 0x000ee80000300800 */
[----:B------:R-:W3:Y:S04]  /*70190*/  LDL.LU R46, [R1+0x58] ;  /* 0x00005800012e7983 */ /* 0x000ee80000300800 */
[----:B------:R-:W3:Y:S04]  /*701a0*/  LDL.LU R47, [R1+0x5c] ;  /* 0x00005c00012f7983 */ /* 0x000ee80000300800 */
[----:B0-----:R-:W2:Y:S04]  /*701b0*/  LDL.LU R28, [R1+0x70] ;  /* 0x00007000011c7983 */ /* 0x001ea80000300800 */
[----:B------:R-:W2:Y:S04]  /*701c0*/  LDL.LU R29, [R1+0x74] ;  /* 0x00007400011d7983 */ /* 0x000ea80000300800 */
[----:B------:R-:W2:Y:S04]  /*701d0*/  LDL.LU R30, [R1+0x78] ;  /* 0x00007800011e7983 */ /* 0x000ea80000300800 */
[----:B-1----:R-:W2:Y:S04]  /*701e0*/  LDL.LU R31, [R1+0x7c] ;  /* 0x00007c00011f7983 */ /* 0x002ea80000300800 */
[----:B------:R0:W-:Y:S04]  /*701f0*/  STL [R1+0x2a94], R2 ;  /* 0x002a940201007387 */ /* 0x0001e80000100800 */
[----:B0-----:R-:W4:Y:S01]  /*70200*/  LDL R2, [R1+0x31c] ;  /* 0x00031c0001027983 */ /* 0x001f220000100800 */
[----:B------:R-:W-:-:S03]  /*70210*/  NOP ;  /* 0x0000000000007918 */ /* 0x000fc60000000000 */
[----:B----4-:R-:W-:Y:S01]  /*70220*/  STSM.16.M88.4 [R2], R32 ;  /* 0x0000002002007844 */ /* 0x010fe20000000200 */
[----:B------:R-:W-:-:S03]  /*70230*/  NOP ;  /* 0x0000000000007918 */ /* 0x000fc60000000000 */
[----:B------:R-:W0:Y:S01]  /*70240*/  LDS.128 R32, [R2] ;  /* 0x0000000002207984 */ /* 0x000e220000000c00 */
[----:B------:R-:W-:-:S03]  /*70250*/  NOP ;  /* 0x0000000000007918 */ /* 0x000fc60000000000 */
[----:B--2---:R1:W-:Y:S02]  /*70260*/  STSM.16.M88.4 [R2], R24 ;  /* 0x0000001802007844 */ /* 0x0043e40000000200 */
[----:B-1----:R-:W-:Y:S02]  /*70270*/  IMAD.MOV.U32 R27, RZ, RZ, R60 ;  /* 0x000000ffff1b7224 */ /* 0x002fe400078e003c */
[----:B0-----:R-:W-:Y:S04]  /*70280*/  STL [R1+0xb4], R33 ;  /* 0x0000b42101007387 */ /* 0x001fe80000100800 */
[----:B------:R-:W-:Y:S04]  /*70290*/  STL.64 [R1+0xb8], R34 ;  /* 0x0000b82201007387 */ /* 0x000fe80000100a00 */
[----:B------:R-:W2:Y:S04]  /*702a0*/  LDL.LU R24, [R1+0x200] ;  /* 0x0002000001187983 */ /* 0x000ea80000300800 */
[----:B------:R-:W2:Y:S04]  /*702b0*/  LDL.LU R25, [R1+0x204] ;  /* 0x0002040001197983 */ /* 0x000ea80000300800 */
[----:B------:R-:W2:Y:S01]  /*702c0*/  LDL.LU R26, [R1+0x208] ;  /* 0x00020800011a7983 */ /* 0x000ea20000300800 */
[----:B------:R-:W-:Y:S01]  /*702d0*/  IMAD.MOV.U32 R59, RZ, RZ, R32 ;  /* 0x000000ffff3b7224 */ /* 0x000fe200078e0020 */
[----:B------:R-:W-:-:S02]  /*702e0*/  NOP ;  /* 0x0000000000007918 */ /* 0x000fc40000000000 */
[----:B------:R-:W4:Y:S04]  /*702f0*/  LDL.LU R60, [R1+0x2c18] ;  /* 0x002c1800013c7983 */ /* 0x000f280000300800 */
        /* <DEDUP_REMOVED lines=8> */
[----:B-1----:R-:W2:Y:S01]  /*70380*/  LDL.LU R20, [R1+0x230] ;  /* 0x0002300001147983 */ /* 0x002ea20000300800 */
[----:B------:R-:W-:-:S03]  /*70390*/  IMAD.MOV.U32 R23, RZ, RZ, R3 ;  /* 0x000000ffff177224 */ /* 0x000fc600078e0003 */
[----:B------:R-:W2:Y:S04]  /*703a0*/  LDL.LU R21, [R1+0x234] ;  /* 0x0002340001157983 */ /* 0x000ea80000300800 */
[----:B------:R-:W2:Y:S04]  /*703b0*/  LDL.LU R22, [R1+0x238] ;  /* 0x0002380001167983 */ /* 0x000ea80000300800 */
[----:B---3--:R-:W-:Y:S04]  /*703c0*/  STSM.16.M88.4 [R2], R44 ;  /* 0x0000002c02007844 */ /* 0x008fe80000000200 */
[----:B0-----:R-:W-:Y:S01]  /*703d0*/  STL [R1+0x94], R33 ;  /* 0x0000942101007387 */ /* 0x001fe20000100800 */
[----:B------:R-:W-:-:S03]  /*703e0*/  IMAD.MOV.U32 R3, RZ, RZ, R32 ;  /* 0x000000ffff037224 */ /* 0x000fc600078e0020 */
[----:B------:R-:W-:Y:S01]  /*703f0*/  STL.64 [R1+0x98], R34 ;  /* 0x0000982201007387 */ /* 0x000fe20000100a00 */
[----:B------:R-:W-:-:S03]  /*70400*/  NOP ;  /* 0x0000000000007918 */ /* 0x000fc60000000000 */
[----:B------:R-:W0:Y:S01]  /*70410*/  LDS.128 R32, [R2] ;  /* 0x0000000002207984 */ /* 0x000e220000000c00 */
[----:B------:R-:W-:-:S03]  /*70420*/  NOP ;  /* 0x0000000000007918 */ /* 0x000fc60000000000 */
[----:B------:R-:W-:Y:S04]  /*70430*/  STL [R1+0x2ac0], R3 ;  /* 0x002ac00301007387 */ /* 0x000fe80000100800 */
[----:B0-----:R0:W-:Y:S04]  /*70440*/  STL.64 [R1+0x80], R32 ;  /* 0x0000802001007387 */ /* 0x0011e80000100a00 */
[----:B------:R4:W-:Y:S04]  /*70450*/  STL.64 [R1+0x88], R34 ;  /* 0x0000882201007387 */ /* 0x0009e80000100a00 */
[----:B0-----:R-:W3:Y:S04]  /*70460*/  LDL.LU R32, [R1+0x1b0] ;  /* 0x0001b00001207983 */ /* 0x001ee80000300800 */
[----:B------:R-:W3:Y:S01]  /*70470*/  LDL.LU R33, [R1+0x1b4] ;  /* 0x0001b40001217983 */ /* 0x000ee20000300800 */
[----:B----4-:R-:W-:-:S03]  /*70480*/  IMAD.MOV.U32 R34, RZ, RZ, R60 ;  /* 0x000000ffff227224 */ /* 0x010fc600078e003c */
[----:B------:R-:W4:Y:S04]  /*70490*/  LDL.LU R60, [R1+0x2c14] ;  /* 0x002c1400013c7983 */ /* 0x000f280000300800 */
[----:B------:R-:W-:Y:S01]  /*704a0*/  STSM.16.M88.4 [R2], R28 ;  /* 0x0000001c02007844 */ /* 0x000fe20000000200 */
[----:B------:R-:W-:-:S03]  /*704b0*/  NOP ;  /* 0x0000000000007918 */ /* 0x000fc60000000000 */
[----:B------:R-:W0:Y:S01]  /*704c0*/  LDS.128 R28, [R2] ;  /* 0x00000000021c7984 */ /* 0x000e220000000c00 */
[----:B------:R-:W-:-:S03]  /*704d0*/  NOP ;  /* 0x0000000000007918 */ /* 0x000fc60000000000 */
[----:B--2---:R-:W-:Y:S01]  /*704e0*/  STSM.16.M88.4 [R2], R24 ;  /* 0x0000001802007844 */ /* 0x004fe20000000200 */
[----:B------:R-:W-:-:S03]  /*704f0*/  NOP ;  /* 0x0000000000007918 */ /* 0x000fc60000000000 */
[----:B------:R-:W1:Y:S01]  /*70500*/  LDS.128 R24, [R2] ;  /* 0x0000000002187984 */ /* 0x000e620000000c00 */
[----:B------:R-:W-:Y:S01]  /*70510*/  IMAD.MOV.U32 R35, RZ, RZ, R56 ;  /* 0x000000ffff237224 */ /* 0x000fe200078e0038 */
[----:B------:R-:W-:Y:S01]  /*70520*/  NOP ;  /* 0x0000000000007918 */ /* 0x000fe20000000000 */
[----:B------:R-:W-:Y:S01]  /*70530*/  IMAD.MOV.U32 R47, RZ, RZ, R61 ;  /* 0x000000ffff2f7224 */ /* 0x000fe200078e003d */
[----:B0-----:R0:W-:Y:S01]  /*70540*/  STL.64 [R1+0x70], R28 ;  /* 0x0000701c01007387 */ /* 0x0011e20000100a00 */
[----:B------:R-:W-:-:S03]  /*70550*/  IMAD.MOV.U32 R56, RZ, RZ, R30 ;  /* 0x000000ffff387224 */ /* 0x000fc600078e001e */
[----:B------:R2:W-:Y:S04]  /*70560*/  STL [R1+0x7c], R31 ;  /* 0x00007c1f01007387 */ /* 0x0005e80000100800 */
[----:B0-----:R-:W3:Y:S04]  /*70570*/  LDL.LU R28, [R1+0x1c0] ;  /* 0x0001c000011c7983 */ /* 0x001ee80000300800 */
[----:B------:R-:W3:Y:S01]  /*70580*/  LDL.LU R29, [R1+0x1c4] ;  /* 0x0001c400011d7983 */ /* 0x000ee20000300800 */
[----:B----4-:R-:W-:-:S03]  /*70590*/  IMAD.MOV.U32 R30, RZ, RZ, R60 ;  /* 0x000000ffff1e7224 */ /* 0x010fc600078e003c */
[----:B------:R-:W4:Y:S04]  /*705a0*/  LDL.LU R60, [R1+0x2c10] ;  /* 0x002c1000013c7983 */ /* 0x000f280000300800 */
[----:B-1----:R0:W-:Y:S04]  /*705b0*/  STL [R1+0x60], R24 ;  /* 0x0000601801007387 */ /* 0x0021e80000100800 */
[----:B------:R1:W-:Y:S04]  /*705c0*/  STL.64 [R1+0x68], R26 ;  /* 0x0000681a01007387 */ /* 0x0003e80000100a00 */
[----:B------:R-:W3:Y:S04]  /*705d0*/  LDL.LU R44, [R1+0x240] ;  /* 0x00024000012c7983 */ /* 0x000ee80000300800 */
[----:B------:R-:W3:Y:S04]  /*705e0*/  LDL.LU R45, [R1+0x244] ;  /* 0x00024400012d7983 */ /* 0x000ee80000300800 */
[----:B------:R-:W3:Y:S04]  /*705f0*/  LDL.LU R46, [R1+0x248] ;  /* 0x00024800012e7983 */ /* 0x000ee80000300800 */
[----:B------:R-:W3:Y:S04]  /*70600*/  LDL.LU R61, [R1+0x2c0c] ;  /* 0x002c0c00013d7983 */ /* 0x000ee80000300800 */
[----:B------:R-:W-:Y:S01]  /*70610*/  STSM.16.M88.4 [R2], R20 ;  /* 0x0000001402007844 */ /* 0x000fe20000000200 */
[----:B------:R-:W-:-:S03]  /*70620*/  NOP ;  /* 0x0000000000007918 */ /* 0x000fc60000000000 */
[----:B------:R-:W1:Y:S01]  /*70630*/  LDS.128 R20, [R2] ;  /* 0x0000000002147984 */ /* 0x000e620000000c00 */
[----:B--2---:R-:W-:Y:S01]  /*70640*/  IMAD.MOV.U32 R31, RZ, RZ, R57 ;  /* 0x000000ffff1f7224 */ /* 0x004fe200078e0039 */
[----:B------:R-:W-:Y:S01]  /*70650*/  NOP ;  /* 0x0000000000007918 */ /* 0x000fe20000000000 */
[----:B------:R-:W-:-:S05]  /*70660*/  IMAD.MOV.U32 R57, RZ, RZ, R25 ;  /* 0x000000ffff397224 */ /* 0x000fca00078e0019 */
[----:B------:R-:W-:Y:S04]  /*70670*/  STL [R1+0x2a6c], R57 ;  /* 0x002a6c3901007387 */ /* 0x000fe80000100800 */
[----:B0-----:R-:W2:Y:S01]  /*70680*/  LDL.LU R24, [R1+0x250] ;  /* 0x0002500001187983 */ /* 0x001ea20000300800 */
[----:B-1----:R-:W-:-:S03]  /*70690*/  IMAD.MOV.U32 R27, RZ, RZ, R58 ;  /* 0x000000ffff1b7224 */ /* 0x002fc600078e003a */
[----:B------:R-:W2:Y:S04]  /*706a0*/  LDL.LU R25, [R1+0x254] ;  /* 0x0002540001197983 */ /* 0x000ea80000300800 */
[----:B------:R-:W2:Y:S04]  /*706b0*/  LDL.LU R26, [R1+0x258] ;  /* 0x00025800011a7983 */ /* 0x000ea80000300800 */
[----:B------:R0:W-:Y:S01]  /*706c0*/  STL.64 [R1+0x50], R20 ;  /* 0x0000501401007387 */ /* 0x0001e20000100a00 */
[----:B------:R-:W-:-:S03]  /*706d0*/  IMAD.MOV.U32 R58, RZ, RZ, R22 ;  /* 0x000000ffff3a7224 */ /* 0x000fc600078e0016 */
[----:B------:R-:W-:Y:S04]  /*706e0*/  STL [R1+0x5c], R23 ;  /* 0x00005c1701007387 */ /* 0x000fe80000100800 */
[----:B0-----:R-:W2:Y:S01]  /*706f0*/  LDL.LU R20, [R1+0x1d0] ;  /* 0x0001d00001147983 */ /* 0x001ea20000300800 */
[----:B----4-:R-:W-:Y:S02]  /*70700*/  IMAD.MOV.U32 R22, RZ, RZ, R60 ;  /* 0x000000ffff167224 */ /* 0x010fe400078e003c */
[----:B---3--:R-:W-:Y:S02]  /*70710*/  IMAD.MOV.U32 R21, RZ, RZ, R61 ;  /* 0x000000ffff157224 */ /* 0x008fe400078e003d */
[----:B------:R-:W3:Y:S04]  /*70720*/  LDL.LU R61, [R1+0x2c08] ;  /* 0x002c0800013d7983 */ /* 0x000ee80000300800 */
[----:B------:R-:W4:Y:S04]  /*70730*/  LDL.LU R60, [R1+0x2c04] ;  /* 0x002c0400013c7983 */ /* 0x000f280000300800 */
[----:B------:R-:W-:Y:S01]  /*70740*/  STSM.16.M88.4 [R2], R32 ;  /* 0x0000002002007844 */ /* 0x000fe20000000200 */
[----:B------:R-:W-:-:S03]  /*70750*/  NOP ;  /* 0x0000000000007918 */ /* 0x000fc60000000000 */
[----:B------:R-:W0:Y:S01]  /*70760*/  LDS.128 R32, [R2] ;  /* 0x0000000002207984 */ /* 0x000e220000000c00 */
[----:B------:R-:W-:-:S03]  /*70770*/  NOP ;  /* 0x0000000000007918 */ /* 0x000fc60000000000 */
[----:B------:R-:W-:Y:S04]  /*70780*/  STL [R1+0x2a64], R58 ;  /* 0x002a643a01007387 */ /* 0x000fe80000100800 */
[----:B------:R1:W-:Y:S01]  /*70790*/  STSM.16.M88.4 [R2], R28 ;  /* 0x0000001c02007844 */ /* 0x0003e20000000200 */
[----:B0-----:R-:W-:-:S03]  /*707a0*/  IMAD.MOV.U32 R57, RZ, RZ, R32 ;  /* 0x000000ffff397224 */ /* 0x001fc600078e0020 */
[----:B------:R-:W-:Y:S04]  /*707b0*/  STL [R1+0x44], R33 ;  /* 0x0000442101007387 */ /* 0x000fe80000100800 */
[----:B------:R-:W-:Y:S01]  /*707c0*/  STL.64 [R1+0x48], R34 ;  /* 0x0000482201007387 */ /* 0x000fe20000100a00 */
[----:B------:R-:W-:-:S03]  /*707d0*/  NOP ;  /* 0x0000000000007918 */ /* 0x000fc60000000000 */
[----:B------:R-:W-:Y:S04]  /*707e0*/  STL.64 [R1+0x2a78], R56 ;  /* 0x002a783801007387 */ /* 0x000fe80000100a00 */
[----:B-1----:R-:W3:Y:S04]  /*707f0*/  LDL.LU R28, [R1+0x1f0] ;  /* 0x0001f000011c7983 */ /* 0x002ee80000300800 */
[----:B------:R-:W0:Y:S01]  /*70800*/  LDS.128 R32, [R2] ;  /* 0x0000000002207984 */ /* 0x000e220000000c00 */
[----:B------:R-:W-:Y:S01]  /*70810*/  NOP ;  /* 0x0000000000007918 */ /* 0x000fe20000000000 */
[----:B----4-:R-:W-:-:S02]  /*70820*/  IMAD.MOV.U32 R29, RZ, RZ, R60 ;  /* 0x000000ffff1d7224 */ /* 0x010fc400078e003c */
[----:B------:R-:W4:Y:S01]  /*70830*/  LDL.LU R60, [R1+0x2c00] ;  /* 0x002c0000013c7983 */ /* 0x000f220000300800 */
[----:B0-----:R-:W-:-:S03]  /*70840*/  IMAD.MOV.U32 R58, RZ, RZ, R33 ;  /* 0x000000ffff3a7224 */ /* 0x001fc600078e0021 */
[----:B------:R-:W-:Y:S04]  /*70850*/  STL [R1+0x30], R32 ;  /* 0x0000302001007387 */ /* 0x000fe80000100800 */
[----:B------:R-:W-:Y:S04]  /*70860*/  STSM.16.M88.4 [R2], R44 ;  /* 0x0000002c02007844 */ /* 0x000fe80000000200 */
[----:B------:R-:W-:Y:S01]  /*70870*/  STL.64 [R1+0x38], R34 ;  /* 0x0000382201007387 */ /* 0x000fe20000100a00 */
[----:B------:R-:W-:-:S03]  /*70880*/  NOP ;  /* 0x0000000000007918 */ /* 0x000fc60000000000 */
[----:B------:R-:W0:Y:S01]  /*70890*/  LDS.128 R32, [R2] ;  /* 0x0000000002207984 */ /* 0x000e220000000c00 */
[----:B------:R-:W-:-:S03]  /*708a0*/  NOP ;  /* 0x0000000000007918 */ /* 0x000fc60000000000 */
[----:B--2---:R-:W-:Y:S01]  /*708b0*/  STSM.16.M88.4 [R2], R24 ;  /* 0x0000001802007844 */ /* 0x004fe20000000200 */
[----:B------:R-:W-:-:S03]  /*708c0*/  NOP ;  /* 0x0000000000007918 */ /* 0x000fc60000000000 */
[----:B------:R-:W1:Y:S01]  /*708d0*/  LDS.128 R24, [R2] ;  /* 0x0000000002187984 */ /* 0x000e620000000c00 */
[----:B---3--:R-:W-:-:S03]  /*708e0*/  IMAD.MOV.U32 R30, RZ, RZ, R61 ;  /* 0x000000ffff1e7224 */ /* 0x008fc600078e003d */
[----:B------:R-:W-:Y:S01]  /*708f0*/  STL.64 [R1+0x2a98], R58 ;  /* 0x002a983a01007387 */ /* 0x000fe20000100a00 */
[----:B0-----:R-:W-:-:S03]  /*70900*/  IMAD.MOV.U32 R61, RZ, RZ, R35 ;  /* 0x000000ffff3d7224 */ /* 0x001fc600078e0023 */
[----:B------:R0:W-:Y:S04]  /*70910*/  STL.64 [R1+0x20], R32 ;  /* 0x0000202001007387 */ /* 0x0001e80000100a00 */
[----:B------:R2:W-:Y:S04]  /*70920*/  STL [R1+0x28], R34 ;  /* 0x0000282201007387 */ /* 0x0005e80000100800 */
[----:B------:R-:W-:Y:S04]  /*70930*/  STL [R1+0x2a3c], R61 ;  /* 0x002a3c3d01007387 */ /* 0x000fe80000100800 */
[----:B0-----:R-:W3:Y:S04]  /*70940*/  LDL.LU R32, [R1+0x260] ;  /* 0x0002600001207983 */ /* 0x001ee80000300800 */
[----:B-1----:R-:W-:Y:S04]  /*70950*/  STL.64 [R1+0x10], R24 ;  /* 0x0000101801007387 */ /* 0x002fe80000100a00 */
[----:B------:R-:W-:Y:S01]  /*70960*/  STL.64 [R1+0x18], R26 ;  /* 0x0000181a01007387 */ /* 0x000fe20000100a00 */
[----:B------:R-:W-:Y:S01]  /*70970*/  IMAD.MOV.U32 R23, RZ, RZ, R41 ;  /* 0x000000ffff177224 */ /* 0x000fe200078e0029 */
[----:B------:R-:W-:Y:S01]  /*70980*/  NOP ;  /* 0x0000000000007918 */ /* 0x000fe20000000000 */
[----:B----4-:R-:W-:-:S02]  /*70990*/  IMAD.MOV.U32 R33, RZ, RZ, R60 ;  /* 0x000000ffff217224 */ /* 0x010fc400078e003c */
[----:B------:R-:W4:Y:S04]  /*709a0*/  LDL.LU R60, [R1+0x2bfc] ;  /* 0x002bfc00013c7983 */ /* 0x000f280000300800 */
[----:B--2---:R-:W3:Y:S04]  /*709b0*/  LDL.LU R34, [R1+0x268] ;  /* 0x0002680001227983 */ /* 0x004ee80000300800 */
[----:B------:R-:W-:Y:S01]  /*709c0*/  STSM.16.M88.4 [R2], R20 ;  /* 0x0000001402007844 */ /* 0x000fe20000000200 */
[----:B------:R-:W-:-:S03]  /*709d0*/  NOP ;  /* 0x0000000000007918 */ /* 0x000fc60000000000 */
[----:B------:R-:W0:Y:S04]  /*709e0*/  LDS.128 R20, [R2] ;  /* 0x0000000002147984 */ /* 0x000e280000000c00 */
[----:B------:R-:W2:Y:S04]  /*709f0*/  LDL.LU R44, [R1+0x270] ;  /* 0x00027000012c7983 */ /* 0x000ea80000300800 */
[----:B------:R-:W2:Y:S01]  /*70a00*/  LDL.LU R45, [R1+0x274] ;  /* 0x00027400012d7983 */ /* 0x000ea20000300800 */
[----:B------:R-:W-:Y:S01]  /*70a10*/  IMAD.MOV.U32 R31, RZ, RZ, R40 ;  /* 0x000000ffff1f7224 */ /* 0x000fe200078e0028 */
[----:B------:R-:W-:Y:S01]  /*70a20*/  PRMT R9, R9, 0x5410, R4 ;  /* 0x0000541009097816 */ /* 0x000fe20000000004 */
[----:B------:R-:W-:Y:S01]  /*70a30*/  NOP ;  /* 0x0000000000007918 */ /* 0x000fe20000000000 */
[----:B------:R-:W2:Y:S01]  /*70a40*/  LDL.LU R46, [R1+0x278] ;  /* 0x00027800012e7983 */ /* 0x000ea20000300800 */
[----:B0-----:R-:W-:-:S03]  /*70a50*/  IMAD.MOV.U32 R61, RZ, RZ, R22 ;  /* 0x000000ffff3d7224 */ /* 0x001fc600078e0016 */
[----:B------:R-:W-:Y:S04]  /*70a60*/  STL [R1+0x4], R21 ;  /* 0x0000041501007387 */ /* 0x000fe80000100800 */
[----:B------:R0:W-:Y:S04]  /*70a70*/  STL [R1+0xc], R23 ;  /* 0x00000c1701007387 */ /* 0x0001e80000100800 */
[----:B------:R1:W-:Y:S01]  /*70a80*/  STSM.16.M88.4 [R2], R28 ;  /* 0x0000001c02007844 */ /* 0x0003e20000000200 */
[----:B------:R-:W-:-:S03]  /*70a90*/  NOP ;  /* 0x0000000000007918 */ /* 0x000fc60000000000 */
[----:B------:R-:W0:Y:S01]  /*70aa0*/  LDS.128 R52, [R2] ;  /* 0x0000000002347984 */ /* 0x000e220000000c00 */
[----:B------:R-:W-:Y:S01]  /*70ab0*/  IMAD.MOV.U32 R35, RZ, RZ, R19 ;  /* 0x000000ffff237224 */ /* 0x000fe200078e0013 */
[----:B------:R-:W-:Y:S01]  /*70ac0*/  NOP ;  /* 0x0000000000007918 */ /* 0x000fe20000000000 */
[----:B----4-:R-:W-:Y:S02]  /*70ad0*/  IMAD.MOV.U32 R47, RZ, RZ, R60 ;  /* 0x000000ffff2f7224 */ /* 0x010fe400078e003c */
[----:B------:R-:W-:-:S05]  /*70ae0*/  IMAD.MOV.U32 R60, RZ, RZ, R20 ;  /* 0x000000ffff3c7224 */ /* 0x000fca00078e0014 */
[----:B------:R-:W-:Y:S04]  /*70af0*/  STL.64 [R1+0x2a58], R60 ;  /* 0x002a583c01007387 */ /* 0x000fe80000100a00 */
        /* <DEDUP_REMOVED lines=11> */
[----:B---3--:R-:W-:Y:S01]  /*70bb0*/  STSM.16.M88.4 [R2], R32 ;  /* 0x0000002002007844 */ /* 0x008fe20000000200 */
[----:B------:R-:W-:-:S03]  /*70bc0*/  NOP ;  /* 0x0000000000007918 */ /* 0x000fc60000000000 */
[----:B------:R-:W0:Y:S01]  /*70bd0*/  LDS.128 R48, [R2] ;  /* 0x0000000002307984 */ /* 0x000e220000000c00 */
[----:B------:R-:W-:-:S03]  /*70be0*/  NOP ;  /* 0x0000000000007918 */ /* 0x000fc60000000000 */
[----:B------:R-:W-:Y:S04]  /*70bf0*/  STL [R1+0x2ac8], R52 ;  /* 0x002ac83401007387 */ /* 0x000fe80000100800 */
[----:B------:R-:W-:Y:S04]  /*70c00*/  STL [R1+0x2ac4], R53 ;  /* 0x002ac43501007387 */ /* 0x000fe80000100800 */
[----:B------:R-:W-:Y:S04]  /*70c10*/  STL.64 [R1+0x2a40], R54 ;  /* 0x002a403601007387 */ /* 0x000fe80000100a00 */
[----:B------:R-:W3:Y:S04]  /*70c20*/  LDL.LU R29, [R1+0x2480] ;  /* 0x00248000011d7983 */ /* 0x000ee80000300800 */
[----:B------:R-:W3:Y:S04]  /*70c30*/  LDL.LU R30, [R1+0x2478] ;  /* 0x00247800011e7983 */ /* 0x000ee80000300800 */
[----:B--2---:R-:W-:Y:S01]  /*70c40*/  STSM.16.M88.4 [R2], R44 ;  /* 0x0000002c02007844 */ /* 0x004fe20000000200 */
[----:B------:R-:W-:-:S03]  /*70c50*/  NOP ;  /* 0x0000000000007918 */ /* 0x000fc60000000000 */
[----:B------:R-:W1:Y:S01]  /*70c60*/  LDS.128 R44, [R2] ;  /* 0x00000000022c7984 */ /* 0x000e620000000c00 */
[----:B------:R-:W-:-:S03]  /*70c70*/  NOP ;  /* 0x0000000000007918 */ /* 0x000fc60000000000 */
[----:B0-----:R-:W-:Y:S04]  /*70c80*/  STL.64 [R1+0x2a20], R48 ;  /* 0x002a203001007387 */ /* 0x001fe80000100a00 */
[----:B------:R-:W-:Y:S04]  /*70c90*/  STL.64 [R1+0x2a08], R50 ;  /* 0x002a083201007387 */ /* 0x000fe80000100a00 */
[----:B------:R-:W2:Y:S04]  /*70ca0*/  LDL.LU R31, [R1+0x2460] ;  /* 0x00246000011f7983 */ /* 0x000ea80000300800 */
[----:B------:R-:W2:Y:S04]  /*70cb0*/  LDL.LU R19, [R1+0x245c] ;  /* 0x00245c0001137983 */ /* 0x000ea80000300800 */
[----:B-1----:R-:W-:Y:S04]  /*70cc0*/  STL.64 [R1+0x2a28], R44 ;  /* 0x002a282c01007387 */ /* 0x002fe80000100a00 */
        /* <DEDUP_REMOVED lines=8> */
[----:B------:R-:W-:Y:S02]  /*70d50*/  LOP3.LUT R4, R4, 0xffff, RZ, 0xc0, !PT ;  /* 0x0000ffff04047812 */ /* 0x000fe400078ec0ff */
[----:B------:R-:W-:Y:S02]  /*70d60*/  LOP3.LUT R21, R22, 0xffff, RZ, 0xc0, !PT ;  /* 0x0000ffff16157812 */ /* 0x000fe400078ec0ff */
[----:B------:R-:W-:Y:S02]  /*70d70*/  LOP3.LUT R20, R23, 0xffff, RZ, 0xc0, !PT ;  /* 0x0000ffff17147812 */ /* 0x000fe400078ec0ff */
[----:B------:R-:W-:Y:S01]  /*70d80*/  LOP3.LUT R3, R28, 0xffff, RZ, 0xc0, !PT ;  /* 0x0000ffff1c037812 */ /* 0x000fe200078ec0ff */
[----:B0-----:R-:W-:Y:S04]  /*70d90*/  STL.64 [R1+0x2a30], R40 ;  /* 0x002a302801007387 */ /* 0x001fe80000100a00 */
[----:B------:R-:W-:Y:S04]  /*70da0*/  STL.64 [R1+0x2a00], R42 ;  /* 0x002a002a01007387 */ /* 0x000fe80000100a00 */
[----:B------:R0:W-:Y:S04]  /*70db0*/  STL [R1+0x100c], R4 ;  /* 0x00100c0401007387 */ /* 0x0001e80000100800 */
[----:B------:R-:W-:Y:S04]  /*70dc0*/  STL [R1+0x1010], R21 ;  /* 0x0010101501007387 */ /* 0x000fe80000100800 */
[----:B------:R-:W-:Y:S04]  /*70dd0*/  STL [R1+0x1014], R20 ;  /* 0x0010141401007387 */ /* 0x000fe80000100800 */
[----:B------:R2:W-:Y:S04]  /*70de0*/  STL [R1+0x1018], R3 ;  /* 0x0010180301007387 */ /* 0x0005e80000100800 */
[----:B-1----:R-:W-:Y:S04]  /*70df0*/  STL.64 [R1+0x2a48], R36 ;  /* 0x002a482401007387 */ /* 0x002fe80000100a00 */
[----:B------:R-:W-:Y:S04]  /*70e00*/  STL.64 [R1+0x2a18], R38 ;  /* 0x002a182601007387 */ /* 0x000fe80000100a00 */
[----:B------:R-:W4:Y:S04]  /*70e10*/  LDL.LU R23, [R1+0x27d0] ;  /* 0x0027d00001177983 */ /* 0x000f280000300800 */
[----:B------:R-:W4:Y:S01]  /*70e20*/  LDL.LU R28, [R1+0x26d0] ;  /* 0x0026d000011c7983 */ /* 0x000f220000300800 */
[----:B0-----:R-:W-:-:S02]  /*70e30*/  PRMT R4, R8, 0x4210, R4 ;  /* 0x0000421008047816 */ /* 0x001fc40000000004 */
[----:B---3--:R-:W-:-:S05]  /*70e40*/  LOP3.LUT R8, R29, 0xffff, RZ, 0xc0, !PT ;  /* 0x0000ffff1d087812 */ /* 0x008fca00078ec0ff */
[----:B------:R-:W-:Y:S04]  /*70e50*/  STL [R1+0x1008], R8 ;  /* 0x0010080801007387 */ /* 0x000fe80000100800 */
[----:B------:R-:W3:Y:S01]  /*70e60*/  LDL.LU R29, [R1+0x272c] ;  /* 0x00272c00011d7983 */ /* 0x000ee20000300800 */
[----:B------:R-:W-:Y:S02]  /*70e70*/  PRMT R5, R5, 0x4210, R21 ;  /* 0x0000421005057816 */ /* 0x000fe40000000015 */
[----:B------:R-:W-:Y:S02]  /*70e80*/  PRMT R6, R6, 0x4210, R20 ;  /* 0x0000421006067816 */ /* 0x000fe40000000014 */
[----:B------:R-:W-:Y:S01]  /*70e90*/  PRMT R7, R7, 0x4210, R3 ;  /* 0x0000421007077816 */ /* 0x000fe20000000003 */
[----:B------:R-:W-:-:S04]  /*70ea0*/  NOP ;  /* 0x0000000000007918 */ /* 0x000fc80000000000 */
[----:B------:R0:W-:Y:S01]  /*70eb0*/  STSM.16.M88.4 [R2], R4 ;  /* 0x0000000402007844 */ /* 0x0001e20000000200 */
[----:B--2---:R-:W-:Y:S01]  /*70ec0*/  LOP3.LUT R3, R19, 0xffff, RZ, 0xc0, !PT ;  /* 0x0000ffff13037812 */ /* 0x004fe200078ec0ff */
[----:B------:R-:W-:Y:S02]  /*70ed0*/  NOP ;  /* 0x0000000000007918 */ /* 0x000fe40000000000 */
[----:B------:R-:W1:Y:S01]  /*70ee0*/  LDS.128 R32, [R2] ;  /* 0x0000000002207984 */ /* 0x000e620000000c00 */
[----:B0-----:R-:W-:Y:S02]  /*70ef0*/  LOP3.LUT R5, R30, 0xffff, RZ, 0xc0, !PT ;  /* 0x0000ffff1e057812 */ /* 0x001fe400078ec0ff */
[----:B------:R-:W-:-:S03]  /*70f00*/  LOP3.LUT R6, R31, 0xffff, RZ, 0xc0, !PT ;  /* 0x0000ffff1f067812 */ /* 0x000fc600078ec0ff */
[----:B------:R0:W-:Y:S04]  /*70f10*/  STL [R1+0x1004], R5 ;  /* 0x0010040501007387 */ /* 0x0001e80000100800 */
[----:B------:R2:W-:Y:S04]  /*70f20*/  STL [R1+0x1000], R6 ;  /* 0x0010000601007387 */ /* 0x0005e80000100800 */
[----:B------:R-:W-:Y:S04]  /*70f30*/  STL [R1+0xffc], R3 ;  /* 0x000ffc0301007387 */ /* 0x000fe80000100800 */
[----:B------:R-:W3:Y:S04]  /*70f40*/  LDL.LU R30, [R1+0x2624] ;  /* 0x00262400011e7983 */ /* 0x000ee80000300800 */
[----:B------:R-:W3:Y:S04]  /*70f50*/  LDL.LU R31, [R1+0x2524] ;  /* 0x00252400011f7983 */ /* 0x000ee80000300800 */
[----:B------:R-:W3:Y:S01]  /*70f60*/  LDL.LU R19, [R1+0x25ac] ;  /* 0x0025ac0001137983 */ /* 0x000ee20000300800 */
[----:B------:R-:W-:-:S02]  /*70f70*/  PRMT R4, R12, 0x4210, R8 ;  /* 0x000042100c047816 */ /* 0x000fc40000000008 */
[----:B0-----:R-:W-:Y:S02]  /*70f80*/  PRMT R5, R11, 0x4210, R5 ;  /* 0x000042100b057816 */ /* 0x001fe40000000005 */
[----:B--2---:R-:W-:Y:S02]  /*70f90*/  PRMT R6, R10, 0x4210, R6 ;  /* 0x000042100a067816 */ /* 0x004fe40000000006 */
[----:B------:R-:W-:Y:S01]  /*70fa0*/  PRMT R7, R9, 0x4210, R3 ;  /* 0x0000421009077816 */ /* 0x000fe20000000003 */
[----:B------:R-:W-:-:S04]  /*70fb0*/  NOP ;  /* 0x0000000000007918 */ /* 0x000fc80000000000 */
[----:B------:R0:W-:Y:S04]  /*70fc0*/  STSM.16.M88.4 [R2], R4 ;  /* 0x0000000402007844 */ /* 0x0001e80000000200 */
[----:B-1----:R-:W-:Y:S01]  /*70fd0*/  STL.64 [R1+0x29f0], R32 ;  /* 0x0029f02001007387 */ /* 0x002fe20000100a00 */
[----:B0-----:R-:W-:Y:S02]  /*70fe0*/  SHF.R.U32.HI R5, RZ, 0x8, R13 ;  /* 0x00000008ff057819 */ /* 0x001fe4000001160d */
[----:B------:R-:W-:Y:S02]  /*70ff0*/  SHF.R.U32.HI R4, RZ, 0x8, R14 ;  /* 0x00000008ff047819 */ /* 0x000fe4000001160e */
[----:B------:R-:W-:Y:S02]  /*71000*/  SHF.R.U32.HI R7, RZ, 0x8, R15 ;  /* 0x00000008ff077819 */ /* 0x000fe4000001160f */
[----:B------:R-:W-:-:S02]  /*71010*/  SHF.R.U32.HI R6, RZ, 0x8, R16 ;  /* 0x00000008ff067819 */ /* 0x000fc40000011610 */
[----:B------:R-:W-:Y:S02]  /*71020*/  LOP3.LUT R5, R5, 0xffff, RZ, 0xc0, !PT ;  /* 0x0000ffff05057812 */ /* 0x000fe400078ec0ff */
[----:B------:R-:W-:Y:S02]  /*71030*/  LOP3.LUT R4, R4, 0xffff, RZ, 0xc0, !PT ;  /* 0x0000ffff04047812 */ /* 0x000fe400078ec0ff */
[----:B------:R-:W-:Y:S02]  /*71040*/  LOP3.LUT R7, R7, 0xffff, RZ, 0xc0, !PT ;  /* 0x0000ffff07077812 */ /* 0x000fe400078ec0ff */
[----:B------:R-:W-:Y:S02]  /*71050*/  LOP3.LUT R6, R6, 0xffff, RZ, 0xc0, !PT ;  /* 0x0000ffff06067812 */ /* 0x000fe400078ec0ff */
[----:B------:R-:W-:Y:S02]  /*71060*/  PRMT R3, R5, 0x3340, R4 ;  /* 0x0000334005037816 */ /* 0x000fe40000000004 */
[----:B------:R-:W-:Y:S01]  /*71070*/  PRMT R55, R7, 0x3340, R6 ;  /* 0x0000334007377816 */ /* 0x000fe20000000006 */
[----:B------:R-:W-:Y:S04]  /*71080*/  STL.64 [R1+0x29e0], R34 ;  /* 0x0029e02201007387 */ /* 0x000fe80000100a00 */
[----:B------:R0:W-:Y:S04]  /*71090*/  STL [R1+0x2b94], R2 ;  /* 0x002b940201007387 */ /* 0x0001e80000100800 */
[----:B------:R1:W-:Y:S04]  /*710a0*/  STL [R1+0x2b98], R3 ;  /* 0x002b980301007387 */ /* 0x0003e80000100800 */
[----:B------:R-:W-:Y:S01]  /*710b0*/  STL [R1+0x2bf0], R55 ;  /* 0x002bf03701007387 */ /* 0x000fe20000100800 */
[----:B----4-:R-:W-:-:S03]  /*710c0*/  LOP3.LUT R8, R23, 0xffff, RZ, 0xc0, !PT ;  /* 0x0000ffff17087812 */ /* 0x010fc600078ec0ff */
[----:B------:R-:W2:Y:S01]  /*710d0*/  LDL.LU R23, [R1+0x262c] ;  /* 0x00262c0001177983 */ /* 0x000ea20000300800 */
[----:B------:R-:W-:-:S03]  /*710e0*/  LOP3.LUT R6, R28, 0xffff, RZ, 0xc0, !PT ;  /* 0x0000ffff1c067812 */ /* 0x000fc600078ec0ff */
[----:B------:R-:W4:Y:S01]  /*710f0*/  LDL.LU R28, [R1+0x252c] ;  /* 0x00252c00011c7983 */ /* 0x000f220000300800 */
[----:B------:R-:W-:Y:S02]  /*71100*/  PRMT R4, R6, 0x3340, R0 ;  /* 0x0000334006047816 */ /* 0x000fe40000000000 */
[----:B---3--:R-:W-:Y:S02]  /*71110*/  LOP3.LUT R7, R29, 0xffff, RZ, 0xc0, !PT ;  /* 0x0000ffff1d077812 */ /* 0x008fe400078ec0ff */
[----:B------:R-:W3:Y:S02]  /*71120*/  LDL.LU R29, [R1+0x25c8] ;  /* 0x0025c800011d7983 */ /* 0x000ee40000300800 */
[----:B------:R-:W-:Y:S02]  /*71130*/  PRMT R5, R8, 0x3340, R7 ;  /* 0x0000334008057816 */ /* 0x000fe40000000007 */
[----:B------:R-:W-:Y:S02]  /*71140*/  SHF.R.U32.HI R6, RZ, 0x8, R6 ;  /* 0x00000008ff067819 */ /* 0x000fe40000011606 */
[----:B------:R-:W-:-:S02]  /*71150*/  PRMT R46, R5, 0x5410, R4 ;  /* 0x00005410052e7816 */ /* 0x000fc40000000004 */
[----:B------:R-:W-:Y:S02]  /*71160*/  SHF.R.U32.HI R5, RZ, 0x8, R8 ;  /* 0x00000008ff057819 */ /* 0x000fe40000011608 */
[----:B------:R-:W-:Y:S02]  /*71170*/  SHF.R.U32.HI R4, RZ, 0x8, R7 ;  /* 0x00000008ff047819 */ /* 0x000fe40000011607 */
[----:B------:R-:W-:Y:S02]  /*71180*/  LOP3.LUT R5, R5, 0xffff, RZ, 0xc0, !PT ;  /* 0x0000ffff05057812 */ /* 0x000fe400078ec0ff */
[----:B------:R-:W-:Y:S02]  /*71190*/  LOP3.LUT R4, R4, 0xffff, RZ, 0xc0, !PT ;  /* 0x0000ffff04047812 */ /* 0x000fe400078ec0ff */
[----:B------:R-:W-:Y:S02]  /*711a0*/  LOP3.LUT R6, R6, 0xffff, RZ, 0xc0, !PT ;  /* 0x0000ffff06067812 */ /* 0x000fe400078ec0ff */
[----:B------:R-:W-:-:S02]  /*711b0*/  PRMT R56, R5, 0x3340, R4 ;  /* 0x0000334005387816 */ /* 0x000fc40000000004 */
[----:B0-----:R-:W-:Y:S01]  /*711c0*/  PRMT R2, R6, 0x3340, R0 ;  /* 0x0000334006027816 */ /* 0x001fe20000000000 */
[----:B------:R-:W-:Y:S04]  /*711d0*/  STL [R1+0x2af0], R46 ;  /* 0x002af02e01007387 */ /* 0x000fe80000100800 */
[----:B------:R-:W-:Y:S04]  /*711e0*/  STL [R1+0x2bf4], R56 ;  /* 0x002bf43801007387 */ /* 0x000fe80000100800 */
[----:B------:R0:W-:Y:S01]  /*711f0*/  STL [R1+0x200], R2 ;  /* 0x0002000201007387 */ /* 0x0001e20000100800 */
[----:B------:R-:W-:-:S03]  /*71200*/  LOP3.LUT R7, R30, 0xffff, RZ, 0xc0, !PT ;  /* 0x0000ffff1e077812 */ /* 0x000fc600078ec0ff */
[----:B------:R-:W3:Y:S01]  /*71210*/  LDL.LU R30, [R1+0x2820] ;  /* 0x00282000011e7983 */ /* 0x000ee20000300800 */
[----:B------:R-:W-:-:S03]  /*71220*/  LOP3.LUT R9, R31, 0xffff, RZ, 0xc0, !PT ;  /* 0x0000ffff1f097812 */ /* 0x000fc600078ec0ff */
[----:B------:R-:W3:Y:S01]  /*71230*/  LDL.LU R31, [R1+0x26f4] ;  /* 0x0026f400011f7983 */ /* 0x000ee20000300800 */
[----:B------:R-:W-:-:S03]  /*71240*/  LOP3.LUT R6, R19, 0xffff, RZ, 0xc0, !PT ;  /* 0x0000ffff13067812 */ /* 0x000fc600078ec0ff */
[----:B------:R-:W3:Y:S01]  /*71250*/  LDL.LU R19, [R1+0x2760] ;  /* 0x0027600001137983 */ /* 0x000ee20000300800 */
[----:B------:R-:W-:Y:S02]  /*71260*/  PRMT R4, R9, 0x3340, R0 ;  /* 0x0000334009047816 */ /* 0x000fe40000000000 */
[----:B------:R-:W-:Y:S02]  /*71270*/  PRMT R5, R7, 0x3340, R6 ;  /* 0x0000334007057816 */ /* 0x000fe40000000006 */
[----:B------:R-:W-:Y:S02]  /*71280*/  SHF.R.U32.HI R7, RZ, 0x8, R7 ;  /* 0x00000008ff077819 */ /* 0x000fe40000011607 */
[----:B------:R-:W-:Y:S02]  /*71290*/  PRMT R58, R5, 0x5410, R4 ;  /* 0x00005410053a7816 */ /* 0x000fe40000000004 */
[----:B------:R-:W-:Y:S02]  /*712a0*/  SHF.R.U32.HI R4, RZ, 0x8, R17 ;  /* 0x00000008ff047819 */ /* 0x000fe40000011611 */
[----:B------:R-:W-:-:S02]  /*712b0*/  SHF.R.U32.HI R5, RZ, 0x8, R6 ;  /* 0x00000008ff057819 */ /* 0x000fc40000011606 */
[----:B------:R-:W-:Y:S02]  /*712c0*/  LOP3.LUT R4, R4, 0xffff, RZ, 0xc0, !PT ;  /* 0x0000ffff04047812 */ /* 0x000fe400078ec0ff */
[----:B------:R-:W-:Y:S02]  /*712d0*/  LOP3.LUT R6, R7, 0xffff, RZ, 0xc0, !PT ;  /* 0x0000ffff07067812 */ /* 0x000fe400078ec0ff */
[----:B------:R-:W-:Y:S02]  /*712e0*/  LOP3.LUT R5, R5, 0xffff, RZ, 0xc0, !PT ;  /* 0x0000ffff05057812 */ /* 0x000fe400078ec0ff */
[----:B-1----:R-:W-:Y:S02]  /*712f0*/  PRMT R3, R4, 0x3340, R0 ;  /* 0x0000334004037816 */ /* 0x002fe40000000000 */
[----:B0-----:R-:W-:Y:S01]  /*71300*/  PRMT R2, R6, 0x3340, R5 ;  /* 0x0000334006027816 */ /* 0x001fe20000000005 */
[----:B------:R-:W-:Y:S04]  /*71310*/  STL [R1+0x2b10], R58 ;  /* 0x002b103a01007387 */ /* 0x000fe80000100800 */
[----:B------:R-:W-:Y:S04]  /*71320*/  STL [R1+0x1fc], R3 ;  /* 0x0001fc0301007387 */ /* 0x000fe80000100800 */
[----:B------:R0:W-:Y:S01]  /*71330*/  STL [R1+0x24c], R2 ;  /* 0x00024c0201007387 */ /* 0x0001e20000100800 */
[----:B--2---:R-:W-:-:S03]  /*71340*/  LOP3.LUT R8, R23, 0xffff, RZ, 0xc0, !PT ;  /* 0x0000ffff17087812 */ /* 0x004fc600078ec0ff */
[----:B------:R-:W2:Y:S01]  /*71350*/  LDL.LU R23, [R1+0x2610] ;  /* 0x0026100001177983 */ /* 0x000ea20000300800 */
[----:B----4-:R-:W-:-:S03]  /*71360*/  LOP3.LUT R6, R28, 0xffff, RZ, 0xc0, !PT ;  /* 0x0000ffff1c067812 */ /* 0x010fc600078ec0ff */
        /* <DEDUP_REMOVED lines=12> */
[----:B0-----:R-:W-:-:S02]  /*71430*/  PRMT R2, R6, 0x3340, R0 ;  /* 0x0000334006027816 */ /* 0x001fc40000000000 */
[----:B------:R-:W-:Y:S01]  /*71440*/  PRMT R3, R5, 0x3340, R4 ;  /* 0x0000334005037816 */ /* 0x000fe20000000004 */
[----:B------:R-:W-:Y:S04]  /*71450*/  STL [R1+0x2b14], R59 ;  /* 0x002b143b01007387 */ /* 0x000fe80000100800 */
[----:B------:R-:W-:Y:S04]  /*71460*/  STL [R1+0x240], R3 ;  /* 0x0002400301007387 */ /* 0x000fe80000100800 */
[----:B------:R0:W-:Y:S01]  /*71470*/  STL [R1+0x1f8], R2 ;  /* 0x0001f80201007387 */ /* 0x0001e20000100800 */
[----:B------:R-:W-:-:S03]  /*71480*/  LOP3.LUT R7, R30, 0xffff, RZ, 0xc0, !PT ;  /* 0x0000ffff1e077812 */ /* 0x000fc600078ec0ff */
[----:B------:R-:W3:Y:S01]  /*71490*/  LDL.LU R30, [R1+0x2618] ;  /* 0x00261800011e7983 */ /* 0x000ee20000300800 */
[----:B------:R-:W-:Y:S02]  /*714a0*/  LOP3.LUT R10, R31, 0xffff, RZ, 0xc0, !PT ;  /* 0x0000ffff1f0a7812 */ /* 0x000fe400078ec0ff */
[----:B------:R-:W-:Y:S02]  /*714b0*/  LOP3.LUT R6, R19, 0xffff, RZ, 0xc0, !PT ;  /* 0x0000ffff13067812 */ /* 0x000fe400078ec0ff */
[----:B------:R-:W-:Y:S01]  /*714c0*/  PRMT R4, R10, 0x3340, R0 ;  /* 0x000033400a047816 */ /* 0x000fe20000000000 */
[----:B------:R-:W3:Y:S01]  /*714d0*/  LDL.LU R19, [R1+0x2514] ;  /* 0x0025140001137983 */ /* 0x000ee20000300800 */
[----:B------:R-:W-:-:S04]  /*714e0*/  PRMT R5, R7, 0x3340, R6 ;  /* 0x0000334007057816 */ /* 0x000fc80000000006 */
[----:B0-----:R-:W-:-:S05]  /*714f0*/  PRMT R2, R5, 0x5410, R4 ;  /* 0x0000541005027816 */ /* 0x001fca0000000004 */
[----:B------:R0:W-:Y:S04]  /*71500*/  STL [R1+0xfa8], R2 ;  /* 0x000fa80201007387 */ /* 0x0001e80000100800 */
[----:B------:R-:W3:Y:S01]  /*71510*/  LDL.LU R31, [R1+0x25a0] ;  /* 0x0025a000011f7983 */ /* 0x000ee20000300800 */
[----:B------:R-:W-:Y:S02]  /*71520*/  SHF.R.U32.HI R7, RZ, 0x8, R7 ;  /* 0x00000008ff077819 */ /* 0x000fe40000011607 */
[----:B------:R-:W-:Y:S02]  /*71530*/  SHF.R.U32.HI R5, RZ, 0x8, R6 ;  /* 0x00000008ff057819 */ /* 0x000fe40000011606 */
[----:B------:R-:W-:Y:S02]  /*71540*/  SHF.R.U32.HI R4, RZ, 0x8, R9 ;  /* 0x00000008ff047819 */ /* 0x000fe40000011609 */
[----:B------:R-:W-:-:S02]  /*71550*/  LOP3.LUT R6, R7, 0xffff, RZ, 0xc0, !PT ;  /* 0x0000ffff07067812 */ /* 0x000fc400078ec0ff */
[----:B------:R-:W-:Y:S02]  /*71560*/  LOP3.LUT R5, R5, 0xffff, RZ, 0xc0, !PT ;  /* 0x0000ffff05057812 */ /* 0x000fe400078ec0ff */
[----:B------:R-:W-:Y:S02]  /*71570*/  LOP3.LUT R4, R4, 0xffff, RZ, 0xc0, !PT ;  /* 0x0000ffff04047812 */ /* 0x000fe400078ec0ff */
[----:B------:R-:W-:Y:S02]  /*71580*/  PRMT R57, R6, 0x3340, R5 ;  /* 0x0000334006397816 */ /* 0x000fe40000000005 */
[----:B0-----:R-:W-:-:S03]  /*71590*/  PRMT R2, R4, 0x3340, R0 ;  /* 0x0000334004027816 */ /* 0x001fc60000000000 */
[----:B------:R0:W-:Y:S04]  /*715a0*/  STL [R1+0x2bec], R57 ;  /* 0x002bec3901007387 */ /* 0x0001e80000100800 */
[----:B------:R1:W-:Y:S04]  /*715b0*/  STL [R1+0x1f4], R2 ;  /* 0x0001f40201007387 */ /* 0x0003e80000100800 */
[----:B------:R-:W3:Y:S01]  /*715c0*/  LDL.LU R22, [R1+0x2830] ;  /* 0x0028300001167983 */ /* 0x000ee20000300800 */
[----:B--2---:R-:W-:-:S03]  /*715d0*/  LOP3.LUT R8, R23, 0xffff, RZ, 0xc0, !PT ;  /* 0x0000ffff17087812 */ /* 0x004fc600078ec0ff */
[----:B------:R-:W2:Y:S01]  /*715e0*/  LDL.LU R23, [R1+0x2710] ;  /* 0x0027100001177983 */ /* 0x000ea20000300800 */
[----:B----4-:R-:W-:-:S03]  /*715f0*/  LOP3.LUT R6, R28, 0xffff, RZ, 0xc0, !PT ;  /* 0x0000ffff1c067812 */ /* 0x010fc600078ec0ff */
[----:B------:R-:W4:Y:S01]  /*71600*/  LDL.LU R28, [R1+0x2778] ;  /* 0x00277800011c7983 */ /* 0x000f220000300800 */
[----:B------:R-:W-:Y:S02]  /*71610*/  PRMT R4, R6, 0x3340, R0 ;  /* 0x0000334006047816 */ /* 0x000fe40000000000 */
[----:B---3--:R-:W-:-:S04]  /*71620*/  LOP3.LUT R7, R29, 0xffff, RZ, 0xc0, !PT ;  /* 0x0000ffff1d077812 */ /* 0x008fc800078ec0ff */
[--C-:B------:R-:W-:Y:S02]  /*71630*/  PRMT R5, R8, 0x3340, R7.reuse ;  /* 0x0000334008057816 */ /* 0x100fe40000000007 */
[----:B------:R-:W-:Y:S02]  /*71640*/  SHF.R.U32.HI R6, RZ, 0x8, R6 ;  /* 0x00000008ff067819 */ /* 0x000fe40000011606 */
[----:B------:R-:W-:Y:S02]  /*71650*/  PRMT R50, R5, 0x5410, R4 ;  /* 0x0000541005327816 */ /* 0x000fe40000000004 */
[----:B------:R-:W-:Y:S02]  /*71660*/  SHF.R.U32.HI R5, RZ, 0x8, R8 ;  /* 0x00000008ff057819 */ /* 0x000fe40000011608 */
[----:B------:R-:W-:Y:S02]  /*71670*/  SHF.R.U32.HI R4, RZ, 0x8, R7 ;  /* 0x00000008ff047819 */ /* 0x000fe40000011607 */
[----:B------:R-:W-:-:S02]  /*71680*/  LOP3.LUT R6, R6, 0xffff, RZ, 0xc0, !PT ;  /* 0x0000ffff06067812 */ /* 0x000fc400078ec0ff */
[----:B------:R-:W-:Y:S02]  /*71690*/  LOP3.LUT R5, R5, 0xffff, RZ, 0xc0, !PT ;  /* 0x0000ffff05057812 */ /* 0x000fe400078ec0ff */
[----:B------:R-:W-:Y:S02]  /*716a0*/  LOP3.LUT R4, R4, 0xffff, RZ, 0xc0, !PT ;  /* 0x0000ffff04047812 */ /* 0x000fe400078ec0ff */
[----:B0-----:R-:W-:Y:S02]  /*716b0*/  PRMT R57, R6, 0x3340, R0 ;  /* 0x0000334006397816 */ /* 0x001fe40000000000 */
[----:B-1----:R-:W-:Y:S01]  /*716c0*/  PRMT R2, R5, 0x3340, R4 ;  /* 0x0000334005027816 */ /* 0x002fe20000000004 */
[----:B------:R-:W-:Y:S04]  /*716d0*/  STL [R1+0x2b18], R50 ;  /* 0x002b183201007387 */ /* 0x000fe80000100800 */
[----:B------:R-:W-:Y:S04]  /*716e0*/  STL [R1+0x2bf8], R57 ;  /* 0x002bf83901007387 */ /* 0x000fe80000100800 */
[----:B------:R0:W-:Y:S04]  /*716f0*/  STL [R1+0x23c], R2 ;  /* 0x00023c0201007387 */ /* 0x0001e80000100800 */
[----:B------:R-:W3:Y:S01]  /*71700*/  LDL.LU R29, [R1+0x280c] ;  /* 0x00280c00011d7983 */ /* 0x000ee20000300800 */
[----:B------:R-:W-:-:S03]  /*71710*/  LOP3.LUT R7, R30, 0xffff, RZ, 0xc0, !PT ;  /* 0x0000ffff1e077812 */ /* 0x000fc600078ec0ff */
[----:B------:R-:W3:Y:S01]  /*71720*/  LDL.LU R30, [R1+0x26ec] ;  /* 0x0026ec00011e7983 */ /* 0x000ee20000300800 */
[----:B------:R-:W-:Y:S02]  /*71730*/  LOP3.LUT R19, R19, 0xffff, RZ, 0xc0, !PT ;  /* 0x0000ffff13137812 */ /* 0x000fe400078ec0ff */
[----:B------:R-:W-:Y:S02]  /*71740*/  LOP3.LUT R6, R31, 0xffff, RZ, 0xc0, !PT ;  /* 0x0000ffff1f067812 */ /* 0x000fe400078ec0ff */
[----:B------:R-:W3:Y:S01]  /*71750*/  LDL.LU R31, [R1+0x2754] ;  /* 0x00275400011f7983 */ /* 0x000ee20000300800 */
[----:B------:R-:W-:Y:S02]  /*71760*/  PRMT R4, R19, 0x3340, R0 ;  /* 0x0000334013047816 */ /* 0x000fe40000000000 */
[----:B------:R-:W-:Y:S02]  /*71770*/  PRMT R5, R7, 0x3340, R6 ;  /* 0x0000334007057816 */ /* 0x000fe40000000006 */
[----:B------:R-:W-:-:S02]  /*71780*/  SHF.R.U32.HI R7, RZ, 0x8, R7 ;  /* 0x00000008ff077819 */ /* 0x000fc40000011607 */
[----:B------:R-:W-:Y:S02]  /*71790*/  PRMT R47, R5, 0x5410, R4 ;  /* 0x00005410052f7816 */ /* 0x000fe40000000004 */
[----:B------:R-:W-:Y:S02]  /*717a0*/  SHF.R.U32.HI R5, RZ, 0x8, R6 ;  /* 0x00000008ff057819 */ /* 0x000fe40000011606 */
[----:B------:R-:W-:Y:S02]  /*717b0*/  SHF.R.U32.HI R4, RZ, 0x8, R10 ;  /* 0x00000008ff047819 */ /* 0x000fe4000001160a */
[----:B------:R-:W-:Y:S02]  /*717c0*/  LOP3.LUT R6, R7, 0xffff, RZ, 0xc0, !PT ;  /* 0x0000ffff07067812 */ /* 0x000fe400078ec0ff */
[----:B------:R-:W-:Y:S02]  /*717d0*/  LOP3.LUT R5, R5, 0xffff, RZ, 0xc0, !PT ;  /* 0x0000ffff05057812 */ /* 0x000fe400078ec0ff */
[----:B------:R-:W-:-:S02]  /*717e0*/  LOP3.LUT R4, R4, 0xffff, RZ, 0xc0, !PT ;  /* 0x0000ffff04047812 */ /* 0x000fc400078ec0ff */
[----:B------:R-:W-:Y:S02]  /*717f0*/  PRMT R46, R6, 0x3340, R5 ;  /* 0x00003340062e7816 */ /* 0x000fe40000000005 */
[----:B0-----:R-:W-:Y:S01]  /*71800*/  PRMT R2, R4, 0x3340, R0 ;  /* 0x0000334004027816 */ /* 0x001fe20000000000 */
[----:B------:R-:W-:Y:S01]  /*71810*/  STL [R1+0x2b1c], R47 ;  /* 0x002b1c2f01007387 */ /* 0x000fe20000100800 */
[----:B------:R-:W-:-:S03]  /*71820*/  LOP3.LUT R8, R22, 0xffff, RZ, 0xc0, !PT ;  /* 0x0000ffff16087812 */ /* 0x000fc600078ec0ff */
[----:B------:R-:W-:Y:S04]  /*71830*/  STL [R1+0x2b9c], R46 ;  /* 0x002b9c2e01007387 */ /* 0x000fe80000100800 */
[----:B------:R0:W-:Y:S04]  /*71840*/  STL [R1+0x1ec], R2 ;  /* 0x0001ec0201007387 */ /* 0x0001e80000100800 */
[----:B------:R-:W3:Y:S04]  /*71850*/  LDL.LU R27, [R1+0x267c] ;  /* 0x00267c00011b7983 */ /* 0x000ee80000300800 */
[----:B------:R-:W3:Y:S04]  /*71860*/  LDL.LU R20, [R1+0x2578] ;  /* 0x0025780001147983 */ /* 0x000ee80000300800 */
[----:B------:R-:W3:Y:S01]  /*71870*/  LDL.LU R21, [R1+0x260c] ;  /* 0x00260c0001157983 */ /* 0x000ee20000300800 */
[----:B--2---:R-:W-:-:S02]  /*71880*/  LOP3.LUT R6, R23, 0xffff, RZ, 0xc0, !PT ;  /* 0x0000ffff17067812 */ /* 0x004fc400078ec0ff */
[----:B----4-:R-:W-:Y:S02]  /*71890*/  LOP3.LUT R7, R28, 0xffff, RZ, 0xc0, !PT ;  /* 0x0000ffff1c077812 */ /* 0x010fe400078ec0ff */
[----:B------:R-:W-:Y:S02]  /*718a0*/  PRMT R4, R6, 0x3340, R0 ;  /* 0x0000334006047816 */ /* 0x000fe40000000000 */
[----:B------:R-:W-:Y:S02]  /*718b0*/  PRMT R5, R8, 0x3340, R7 ;  /* 0x0000334008057816 */ /* 0x000fe40000000007 */
[----:B------:R-:W-:Y:S02]  /*718c0*/  SHF.R.U32.HI R6, RZ, 0x8, R6 ;  /* 0x00000008ff067819 */ /* 0x000fe40000011606 */
[----:B------:R-:W-:Y:S02]  /*718d0*/  PRMT R50, R5, 0x5410, R4 ;  /* 0x0000541005327816 */ /* 0x000fe40000000004 */
[----:B------:R-:W-:-:S02]  /*718e0*/  SHF.R.U32.HI R5, RZ, 0x8, R8 ;  /* 0x00000008ff057819 */ /* 0x000fc40000011608 */
[----:B------:R-:W-:Y:S02]  /*718f0*/  SHF.R.U32.HI R4, RZ, 0x8, R7 ;  /* 0x00000008ff047819 */ /* 0x000fe40000011607 */
[----:B------:R-:W-:Y:S02]  /*71900*/  LOP3.LUT R5, R5, 0xffff, RZ, 0xc0, !PT ;  /* 0x0000ffff05057812 */ /* 0x000fe400078ec0ff */
[----:B------:R-:W-:Y:S02]  /*71910*/  LOP3.LUT R4, R4, 0xffff, RZ, 0xc0, !PT ;  /* 0x0000ffff04047812 */ /* 0x000fe400078ec0ff */
[----:B------:R-:W-:Y:S02]  /*71920*/  LOP3.LUT R6, R6, 0xffff, RZ, 0xc0, !PT ;  /* 0x0000ffff06067812 */ /* 0x000fe400078ec0ff */
[----:B------:R-:W-:Y:S02]  /*71930*/  PRMT R51, R5, 0x3340, R4 ;  /* 0x0000334005337816 */ /* 0x000fe40000000004 */
[----:B0-----:R-:W-:Y:S01]  /*71940*/  PRMT R2, R6, 0x3340, R0 ;  /* 0x0000334006027816 */ /* 0x001fe20000000000 */
[----:B------:R-:W-:Y:S04]  /*71950*/  STL [R1+0x2b20], R50 ;  /* 0x002b203201007387 */ /* 0x000fe80000100800 */
[----:B------:R-:W-:Y:S04]  /*71960*/  STL [R1+0x2be8], R51 ;  /* 0x002be83301007387 */ /* 0x000fe80000100800 */
[----:B------:R0:W-:Y:S04]  /*71970*/  STL [R1+0x1e8], R2 ;  /* 0x0001e80201007387 */ /* 0x0001e80000100800 */
[----:B------:R-:W2:Y:S04]  /*71980*/  LDL.LU R22, [R1+0x2684] ;  /* 0x0026840001167983 */ /* 0x000ea80000300800 */
[----:B------:R-:W4:Y:S04]  /*71990*/  LDL.LU R23, [R1+0x2590] ;  /* 0x0025900001177983 */ /* 0x000f280000300800 */
[----:B------:R-:W2:Y:S01]  /*719a0*/  LDL.LU R28, [R1+0x2614] ;  /* 0x00261400011c7983 */ /* 0x000ea20000300800 */
[----:B---3--:R-:W-:-:S03]  /*719b0*/  LOP3.LUT R8, R29, 0xffff, RZ, 0xc0, !PT ;  /* 0x0000ffff1d087812 */ /* 0x008fc600078ec0ff */
[----:B------:R-:W3:Y:S01]  /*719c0*/  LDL.LU R29, [R1+0x2658] ;  /* 0x00265800011d7983 */ /* 0x000ee20000300800 */
[----:B------:R-:W-:-:S03]  /*719d0*/  LOP3.LUT R6, R30, 0xffff, RZ, 0xc0, !PT ;  /* 0x0000ffff1e067812 */ /* 0x000fc600078ec0ff */
[----:B------:R-:W3:Y:S01]  /*719e0*/  LDL.LU R30, [R1+0x2544] ;  /* 0x00254400011e7983 */ /* 0x000ee20000300800 */
[----:B------:R-:W-:-:S03]  /*719f0*/  LOP3.LUT R7, R31, 0xffff, RZ, 0xc0, !PT ;  /* 0x0000ffff1f077812 */ /* 0x000fc600078ec0ff */
[----:B------:R-:W3:Y:S01]  /*71a00*/  LDL.LU R31, [R1+0x25e0] ;  /* 0x0025e000011f7983 */ /* 0x000ee20000300800 */
[----:B------:R-:W-:Y:S02]  /*71a10*/  PRMT R4, R6, 0x3340, R0 ;  /* 0x0000334006047816 */ /* 0x000fe40000000000 */
[--C-:B------:R-:W-:Y:S02]  /*71a20*/  PRMT R5, R8, 0x3340, R7.reuse ;  /* 0x0000334008057816 */ /* 0x100fe40000000007 */
[----:B------:R-:W-:Y:S02]  /*71a30*/  SHF.R.U32.HI R6, RZ, 0x8, R6 ;  /* 0x00000008ff067819 */ /* 0x000fe40000011606 */
[----:B------:R-:W-:Y:S02]  /*71a40*/  PRMT R59, R5, 0x5410, R4 ;  /* 0x00005410053b7816 */ /* 0x000fe40000000004 */
[----:B------:R-:W-:Y:S02]  /*71a50*/  SHF.R.U32.HI R5, RZ, 0x8, R8 ;  /* 0x00000008ff057819 */ /* 0x000fe40000011608 */
[----:B------:R-:W-:-:S02]  /*71a60*/  SHF.R.U32.HI R4, RZ, 0x8, R7 ;  /* 0x00000008ff047819 */ /* 0x000fc40000011607 */
[----:B------:R-:W-:Y:S02]  /*71a70*/  LOP3.LUT R6, R6, 0xffff, RZ, 0xc0, !PT ;  /* 0x0000ffff06067812 */ /* 0x000fe400078ec0ff */
[----:B------:R-:W-:Y:S02]  /*71a80*/  LOP3.LUT R5, R5, 0xffff, RZ, 0xc0, !PT ;  /* 0x0000ffff05057812 */ /* 0x000fe400078ec0ff */
[----:B------:R-:W-:Y:S02]  /*71a90*/  LOP3.LUT R4, R4, 0xffff, RZ, 0xc0, !PT ;  /* 0x0000ffff04047812 */ /* 0x000fe400078ec0ff */
[----:B0-----:R-:W-:Y:S02]  /*71aa0*/  PRMT R2, R6, 0x3340, R0 ;  /* 0x0000334006027816 */ /* 0x001fe40000000000 */
[----:B------:R-:W-:Y:S01]  /*71ab0*/  PRMT R49, R5, 0x3340, R4 ;  /* 0x0000334005317816 */ /* 0x000fe20000000004 */
[----:B------:R-:W-:Y:S04]  /*71ac0*/  STL [R1+0x2b24], R59 ;  /* 0x002b243b01007387 */ /* 0x000fe80000100800 */
[----:B------:R-:W-:Y:S01]  /*71ad0*/  STL [R1+0x2be4], R49 ;  /* 0x002be43101007387 */ /* 0x000fe20000100800 */
[----:B------:R-:W-:-:S02]  /*71ae0*/  LOP3.LUT R8, R27, 0xffff, RZ, 0xc0, !PT ;  /* 0x0000ffff1b087812 */ /* 0x000fc400078ec0ff */
[----:B------:R-:W-:Y:S02]  /*71af0*/  LOP3.LUT R6, R20, 0xffff, RZ, 0xc0, !PT ;  /* 0x0000ffff14067812 */ /* 0x000fe400078ec0ff */
[----:B------:R-:W-:Y:S02]  /*71b00*/  LOP3.LUT R7, R21, 0xffff, RZ, 0xc0, !PT ;  /* 0x0000ffff15077812 */ /* 0x000fe400078ec0ff */
[----:B------:R-:W-:Y:S02]  /*71b10*/  PRMT R4, R6, 0x3340, R0 ;  /* 0x0000334006047816 */ /* 0x000fe40000000000 */
[----:B------:R-:W-:Y:S01]  /*71b20*/  PRMT R5, R8, 0x3340, R7 ;  /* 0x0000334008057816 */ /* 0x000fe20000000007 */
[----:B------:R0:W-:Y:S01]  /*71b30*/  STL [R1+0x1e4], R2 ;  /* 0x0001e40201007387 */ /* 0x0001e20000100800 */
[----:B------:R-:W-:Y:S02]  /*71b40*/  SHF.R.U32.HI R6, RZ, 0x8, R6 ;  /* 0x00000008ff067819 */ /* 0x000fe40000011606 */
[----:B0-----:R-:W-:-:S02]  /*71b50*/  PRMT R2, R5, 0x5410, R4 ;  /* 0x0000541005027816 */ /* 0x001fc40000000004 */
[----:B------:R-:W-:Y:S02]  /*71b60*/  SHF.R.U32.HI R5, RZ, 0x8, R8 ;  /* 0x00000008ff057819 */ /* 0x000fe40000011608 */
[----:B------:R-:W-:Y:S02]  /*71b70*/  SHF.R.U32.HI R4, RZ, 0x8, R7 ;  /* 0x00000008ff047819 */ /* 0x000fe40000011607 */
[----:B------:R-:W-:Y:S02]  /*71b80*/  LOP3.LUT R5, R5, 0xffff, RZ, 0xc0, !PT ;  /* 0x0000ffff05057812 */ /* 0x000fe400078ec0ff */
[----:B------:R-:W-:Y:S02]  /*71b90*/  LOP3.LUT R4, R4, 0xffff, RZ, 0xc0, !PT ;  /* 0x0000ffff04047812 */ /* 0x000fe400078ec0ff */
[----:B------:R-:W-:Y:S01]  /*71ba0*/  LOP3.LUT R6, R6, 0xffff, RZ, 0xc0, !PT ;  /* 0x0000ffff06067812 */ /* 0x000fe200078ec0ff */
[----:B------:R0:W-:Y:S01]  /*71bb0*/  STL [R1+0xf88], R2 ;  /* 0x000f880201007387 */ /* 0x0001e20000100800 */
[----:B------:R-:W-:-:S05]  /*71bc0*/  PRMT R3, R5, 0x3340, R4 ;  /* 0x0000334005037816 */ /* 0x000fca0000000004 */
[----:B------:R-:W-:Y:S01]  /*71bd0*/  STL [R1+0x228], R3 ;  /* 0x0002280301007387 */ /* 0x000fe20000100800 */
[----:B0-----:R-:W-:-:S05]  /*71be0*/  PRMT R2, R6, 0x3340, R0 ;  /* 0x0000334006027816 */ /* 0x001fca0000000000 */
[----:B------:R0:W-:Y:S01]  /*71bf0*/  STL [R1+0x1e0], R2 ;  /* 0x0001e00201007387 */ /* 0x0001e20000100800 */
[----:B----4-:R-:W-:-:S03]  /*71c00*/  LOP3.LUT R11, R23, 0xffff, RZ, 0xc0, !PT ;  /* 0x0000ffff170b7812 */ /* 0x010fc600078ec0ff */
[----:B------:R-:W4:Y:S01]  /*71c10*/  LDL.LU R23, [R1+0x2864] ;  /* 0x0028640001177983 */ /* 0x000f220000300800 */
[----:B--2---:R-:W-:Y:S02]  /*71c20*/  LOP3.LUT R9, R22, 0xffff, RZ, 0xc0, !PT ;  /* 0x0000ffff16097812 */ /* 0x004fe400078ec0ff */
[----:B------:R-:W-:Y:S02]  /*71c30*/  LOP3.LUT R7, R28, 0xffff, RZ, 0xc0, !PT ;  /* 0x0000ffff1c077812 */ /* 0x000fe400078ec0ff */
[----:B------:R-:W-:Y:S02]  /*71c40*/  PRMT R4, R11, 0x3340, R0 ;  /* 0x000033400b047816 */ /* 0x000fe40000000000 */
[----:B------:R-:W-:-:S04]  /*71c50*/  PRMT R5, R9, 0x3340, R7 ;  /* 0x0000334009057816 */ /* 0x000fc80000000007 */
[----:B0-----:R-:W-:Y:S02]  /*71c60*/  PRMT R2, R5, 0x5410, R4 ;  /* 0x0000541005027816 */ /* 0x001fe40000000004 */
[----:B---3--:R-:W-:Y:S02]  /*71c70*/  LOP3.LUT R10, R30, 0xffff, RZ, 0xc0, !PT ;  /* 0x0000ffff1e0a7812 */ /* 0x008fe400078ec0ff */
[----:B------:R-:W2:Y:S04]  /*71c80*/  LDL.LU R30, [R1+0x2750] ;  /* 0x00275000011e7983 */ /* 0x000ea80000300800 */
[----:B------:R0:W-:Y:S01]  /*71c90*/  STL [R1+0xf7c], R2 ;  /* 0x000f7c0201007387 */ /* 0x0001e20000100800 */
[----:B------:R-:W-:Y:S02]  /*71ca0*/  LOP3.LUT R8, R29, 0xffff, RZ, 0xc0, !PT ;  /* 0x0000ffff1d087812 */ /* 0x000fe400078ec0ff */
[----:B------:R-:W-:-:S02]  /*71cb0*/  PRMT R4, R10, 0x3340, R0 ;  /* 0x000033400a047816 */ /* 0x000fc40000000000 */
[----:B------:R-:W-:Y:S02]  /*71cc0*/  LOP3.LUT R6, R31, 0xffff, RZ, 0xc0, !PT ;  /* 0x0000ffff1f067812 */ /* 0x000fe400078ec0ff */
[----:B------:R-:W3:Y:S02]  /*71cd0*/  LDL.LU R31, [R1+0x2794] ;  /* 0x00279400011f7983 */ /* 0x000ee40000300800 */
[----:B------:R-:W-:Y:S02]  /*71ce0*/  PRMT R5, R8, 0x3340, R6 ;  /* 0x0000334008057816 */ /* 0x000fe40000000006 */
[----:B------:R-:W3:Y:S02]  /*71cf0*/  LDL.LU R27, [R1+0x2670] ;  /* 0x00267000011b7983 */ /* 0x000ee40000300800 */
[----:B0-----:R-:W-:Y:S02]  /*71d00*/  PRMT R2, R5, 0x5410, R4 ;  /* 0x0000541005027816 */ /* 0x001fe40000000004 */
[----:B------:R-:W3:Y:S04]  /*71d10*/  LDL.LU R28, [R1+0x256c] ;  /* 0x00256c00011c7983 */ /* 0x000ee80000300800 */
[----:B------:R0:W-:Y:S04]  /*71d20*/  STL [R1+0xf78], R2 ;  /* 0x000f780201007387 */ /* 0x0001e80000100800 */
[----:B------:R-:W3:Y:S04]  /*71d30*/  LDL.LU R20, [R1+0x2604] ;  /* 0x0026040001147983 */ /* 0x000ee80000300800 */
[----:B------:R-:W3:Y:S04]  /*71d40*/  LDL.LU R21, [R1+0x2874] ;  /* 0x0028740001157983 */ /* 0x000ee80000300800 */
[----:B------:R-:W3:Y:S04]  /*71d50*/  LDL.LU R22, [R1+0x2764] ;  /* 0x0027640001167983 */ /* 0x000ee80000300800 */
[----:B------:R-:W3:Y:S01]  /*71d60*/  LDL.LU R29, [R1+0x2798] ;  /* 0x00279800011d7983 */ /* 0x000ee20000300800 */
[----:B------:R-:W-:-:S02]  /*71d70*/  SHF.R.U32.HI R5, RZ, 0x8, R8 ;  /* 0x00000008ff057819 */ /* 0x000fc40000011608 */
[----:B------:R-:W-:Y:S02]  /*71d80*/  SHF.R.U32.HI R4, RZ, 0x8, R6 ;  /* 0x00000008ff047819 */ /* 0x000fe40000011606 */
[----:B------:R-:W-:Y:S02]  /*71d90*/  LOP3.LUT R5, R5, 0xffff, RZ, 0xc0, !PT ;  /* 0x0000ffff05057812 */ /* 0x000fe400078ec0ff */
[----:B------:R-:W-:Y:S02]  /*71da0*/  LOP3.LUT R4, R4, 0xffff, RZ, 0xc0, !PT ;  /* 0x0000ffff04047812 */ /* 0x000fe400078ec0ff */
[----:B------:R-:W-:Y:S02]  /*71db0*/  SHF.R.U32.HI R9, RZ, 0x8, R9 ;  /* 0x00000008ff097819 */ /* 0x000fe40000011609 */
[----:B------:R-:W-:Y:S02]  /*71dc0*/  SHF.R.U32.HI R6, RZ, 0x8, R7 ;  /* 0x00000008ff067819 */ /* 0x000fe40000011607 */
[----:B------:R-:W-:-:S02]  /*71dd0*/  PRMT R50, R5, 0x3340, R4 ;  /* 0x0000334005327816 */ /* 0x000fc40000000004 */
[----:B------:R-:W-:Y:S02]  /*71de0*/  SHF.R.U32.HI R4, RZ, 0x8, R11 ;  /* 0x00000008ff047819 */ /* 0x000fe4000001160b */
[----:B------:R-:W-:Y:S02]  /*71df0*/  SHF.R.U32.HI R5, RZ, 0x8, R10 ;  /* 0x00000008ff057819 */ /* 0x000fe4000001160a */
[----:B------:R-:W-:Y:S02]  /*71e00*/  LOP3.LUT R7, R9, 0xffff, RZ, 0xc0, !PT ;  /* 0x0000ffff09077812 */ /* 0x000fe400078ec0ff */
[----:B------:R-:W-:Y:S02]  /*71e10*/  LOP3.LUT R6, R6, 0xffff, RZ, 0xc0, !PT ;  /* 0x0000ffff06067812 */ /* 0x000fe400078ec0ff */
[----:B------:R-:W-:Y:S02]  /*71e20*/  LOP3.LUT R4, R4, 0xffff, RZ, 0xc0, !PT ;  /* 0x0000ffff04047812 */ /* 0x000fe400078ec0ff */
[----:B------:R-:W-:Y:S01]  /*71e30*/  LOP3.LUT R5, R5, 0xffff, RZ, 0xc0, !PT ;  /* 0x0000ffff05057812 */ /* 0x000fe200078ec0ff */
[----:B------:R1:W-:Y:S01]  /*71e40*/  STL [R1+0x2bd8], R50 ;  /* 0x002bd83201007387 */ /* 0x0003e20000100800 */
[----:B------:R-:W-:-:S02]  /*71e50*/  PRMT R59, R7, 0x3340, R6 ;  /* 0x00003340073b7816 */ /* 0x000fc40000000006 */
[----:B0-----:R-:W-:-:S03]  /*71e60*/  PRMT R2, R5, 0x3340, R0 ;  /* 0x0000334005027816 */ /* 0x001fc60000000000 */
[----:B------:R-:W-:Y:S01]  /*71e70*/  STL [R1+0x2bdc], R59 ;  /* 0x002bdc3b01007387 */ /* 0x000fe20000100800 */
[----:B-1----:R-:W-:-:S05]  /*71e80*/  PRMT R50, R4, 0x3340, R0 ;  /* 0x0000334004327816 */ /* 0x002fca0000000000 */
[----:B------:R-:W-:Y:S04]  /*71e90*/  STL [R1+0x2be0], R50 ;  /* 0x002be03201007387 */ /* 0x000fe80000100800 */
[----:B------:R0:W-:Y:S01]  /*71ea0*/  STL [R1+0x1d8], R2 ;  /* 0x0001d80201007387 */ /* 0x0001e20000100800 */
[----:B----4-:R-:W-:-:S03]  /*71eb0*/  LOP3.LUT R8, R23, 0xffff, RZ, 0xc0, !PT ;  /* 0x0000ffff17087812 */ /* 0x010fc600078ec0ff */
[----:B------:R-:W4:Y:S01]  /*71ec0*/  LDL.LU R23, [R1+0x2844] ;  /* 0x0028440001177983 */ /* 0x000f220000300800 */
[----:B--2---:R-:W-:-:S03]  /*71ed0*/  LOP3.LUT R6, R30, 0xffff, RZ, 0xc0, !PT ;  /* 0x0000ffff1e067812 */ /* 0x004fc600078ec0ff */
[----:B------:R-:W2:Y:S01]  /*71ee0*/  LDL.LU R30, [R1+0x2730] ;  /* 0x00273000011e7983 */ /* 0x000ea20000300800 */
[----:B------:R-:W-:Y:S02]  /*71ef0*/  PRMT R4, R6, 0x3340, R0 ;  /* 0x0000334006047816 */ /* 0x000fe40000000000 */
[----:B------:R-:W-:-:S04]  /*71f00*/  SHF.R.U32.HI R6, RZ, 0x8, R6 ;  /* 0x00000008ff067819 */ /* 0x000fc80000011606 */
[----:B------:R-:W-:Y:S02]  /*71f10*/  LOP3.LUT R6, R6, 0xffff, RZ, 0xc0, !PT ;  /* 0x0000ffff06067812 */ /* 0x000fe400078ec0ff */
[----:B---3--:R-:W-:-:S04]  /*71f20*/  LOP3.LUT R7, R31, 0xffff, RZ, 0xc0, !PT ;  /* 0x0000ffff1f077812 */ /* 0x008fc800078ec0ff */
[----:B------:R-:W-:-:S04]  /*71f30*/  PRMT R5, R8, 0x3340, R7 ;  /* 0x0000334008057816 */ /* 0x000fc80000000007 */
[----:B0-----:R-:W-:Y:S02]  /*71f40*/  PRMT R2, R5, 0x5410, R4 ;  /* 0x0000541005027816 */ /* 0x001fe40000000004 */
[----:B------:R-:W-:Y:S02]  /*71f50*/  SHF.R.U32.HI R5, RZ, 0x8, R8 ;  /* 0x00000008ff057819 */ /* 0x000fe40000011608 */
[----:B------:R-:W-:Y:S01]  /*71f60*/  SHF.R.U32.HI R4, RZ, 0x8, R7 ;  /* 0x00000008ff047819 */ /* 0x000fe20000011607 */
[----:B------:R0:W-:Y:S01]  /*71f70*/  STL [R1+0x338], R2 ;  /* 0x0003380201007387 */ /* 0x0001e20000100800 */
[----:B------:R-:W-:-:S03]  /*71f80*/  LOP3.LUT R5, R5, 0xffff, RZ, 0xc0, !PT ;  /* 0x0000ffff05057812 */ /* 0x000fc600078ec0ff */
[----:B------:R-:W3:Y:S01]  /*71f90*/  LDL.LU R31, [R1+0x2780] ;  /* 0x00278000011f7983 */ /* 0x000ee20000300800 */
[----:B------:R-:W-:Y:S02]  /*71fa0*/  LOP3.LUT R4, R4, 0xffff, RZ, 0xc0, !PT ;  /* 0x0000ffff04047812 */ /* 0x000fe400078ec0ff */
[----:B------:R-:W-:Y:S02]  /*71fb0*/  LOP3.LUT R7, R27, 0xffff, RZ, 0xc0, !PT ;  /* 0x0000ffff1b077812 */ /* 0x000fe400078ec0ff */
[----:B------:R-:W-:Y:S02]  /*71fc0*/  LOP3.LUT R28, R28, 0xffff, RZ, 0xc0, !PT ;  /* 0x0000ffff1c1c7812 */ /* 0x000fe400078ec0ff */
[----:B0-----:R-:W-:Y:S02]  /*71fd0*/  PRMT R2, R6, 0x3340, R0 ;  /* 0x0000334006027816 */ /* 0x001fe40000000000 */
[----:B------:R-:W-:Y:S02]  /*71fe0*/  LOP3.LUT R6, R20, 0xffff, RZ, 0xc0, !PT ;  /* 0x0000ffff14067812 */ /* 0x000fe400078ec0ff */
[----:B------:R-:W-:-:S02]  /*71ff0*/  PRMT R60, R5, 0x3340, R4 ;  /* 0x00003340053c7816 */ /* 0x000fc40000000004 */
[----:B------:R-:W-:Y:S02]  /*72000*/  PRMT R4, R28, 0x3340, R0 ;  /* 0x000033401c047816 */ /* 0x000fe40000000000 */
[----:B------:R-:W-:Y:S02]  /*72010*/  PRMT R5, R7, 0x3340, R6 ;  /* 0x0000334007057816 */ /* 0x000fe40000000006 */
[----:B------:R-:W-:Y:S02]  /*72020*/  LOP3.LUT R9, R21, 0xffff, RZ, 0xc0, !PT ;  /* 0x0000ffff15097812 */ /* 0x000fe400078ec0ff */
[----:B------:R-:W-:Y:S02]  /*72030*/  LOP3.LUT R10, R22, 0xffff, RZ, 0xc0, !PT ;  /* 0x0000ffff160a7812 */ /* 0x000fe400078ec0ff */
[----:B------:R-:W-:Y:S02]  /*72040*/  LOP3.LUT R8, R29, 0xffff, RZ, 0xc0, !PT ;  /* 0x0000ffff1d087812 */ /* 0x000fe400078ec0ff */
[----:B------:R-:W-:-:S02]  /*72050*/  PRMT R61, R5, 0x5410, R4 ;  /* 0x00005410053d7816 */ /* 0x000fc40000000004 */
[----:B------:R-:W-:Y:S02]  /*72060*/  PRMT R4, R10, 0x3340, R0 ;  /* 0x000033400a047816 */ /* 0x000fe40000000000 */
[----:B------:R-:W-:Y:S01]  /*72070*/  PRMT R5, R9, 0x3340, R8 ;  /* 0x0000334009057816 */ /* 0x000fe20000000008 */
[----:B------:R-:W-:Y:S04]  /*72080*/  STL [R1+0x2bd4], R60 ;  /* 0x002bd43c01007387 */ /* 0x000fe80000100800 */
[----:B------:R0:W-:Y:S04]  /*72090*/  STL [R1+0x1d4], R2 ;  /* 0x0001d40201007387 */ /* 0x0001e80000100800 */
[----:B------:R-:W-:Y:S04]  /*720a0*/  STL [R1+0x2b48], R61 ;  /* 0x002b483d01007387 */ /* 0x000fe80000100800 */
[----:B------:R-:W3:Y:S01]  /*720b0*/  LDL.LU R26, [R1+0x2854] ;  /* 0x00285400011a7983 */ /* 0x000ee20000300800 */
[----:B0-----:R-:W-:-:S03]  /*720c0*/  PRMT R2, R5, 0x5410, R4 ;  /* 0x0000541005027816 */ /* 0x001fc60000000004 */
[----:B------:R-:W3:Y:S04]  /*720d0*/  LDL.LU R29, [R1+0x2744] ;  /* 0x00274400011d7983 */ /* 0x000ee80000300800 */
[----:B------:R0:W-:Y:S04]  /*720e0*/  STL [R1+0x334], R2 ;  /* 0x0003340201007387 */ /* 0x0001e80000100800 */
[----:B------:R-:W3:Y:S01]  /*720f0*/  LDL.LU R21, [R1+0x2788] ;  /* 0x0027880001157983 */ /* 0x000ee20000300800 */
[----:B------:R-:W-:Y:S02]  /*72100*/  SHF.R.U32.HI R5, RZ, 0x8, R7 ;  /* 0x00000008ff057819 */ /* 0x000fe40000011607 */
[----:B------:R-:W-:-:S02]  /*72110*/  SHF.R.U32.HI R4, RZ, 0x8, R6 ;  /* 0x00000008ff047819 */ /* 0x000fc40000011606 */
[----:B------:R-:W-:Y:S02]  /*72120*/  SHF.R.U32.HI R7, RZ, 0x8, R9 ;  /* 0x00000008ff077819 */ /* 0x000fe40000011609 */
[----:B------:R-:W-:Y:S02]  /*72130*/  SHF.R.U32.HI R6, RZ, 0x8, R8 ;  /* 0x00000008ff067819 */ /* 0x000fe40000011608 */
[----:B------:R-:W-:Y:S02]  /*72140*/  LOP3.LUT R5, R5, 0xffff, RZ, 0xc0, !PT ;  /* 0x0000ffff05057812 */ /* 0x000fe400078ec0ff */
[----:B------:R-:W-:Y:S02]  /*72150*/  LOP3.LUT R4, R4, 0xffff, RZ, 0xc0, !PT ;  /* 0x0000ffff04047812 */ /* 0x000fe400078ec0ff */
[----:B------:R-:W-:Y:S02]  /*72160*/  LOP3.LUT R7, R7, 0xffff, RZ, 0xc0, !PT ;  /* 0x0000ffff07077812 */ /* 0x000fe400078ec0ff */
[----:B------:R-:W-:-:S02]  /*72170*/  LOP3.LUT R6, R6, 0xffff, RZ, 0xc0, !PT ;  /* 0x0000ffff06067812 */ /* 0x000fc400078ec0ff */
[----:B------:R-:W-:Y:S02]  /*72180*/  PRMT R47, R5, 0x3340, R4 ;  /* 0x00003340052f7816 */ /* 0x000fe40000000004 */
[----:B0-----:R-:W-:-:S03]  /*72190*/  PRMT R2, R7, 0x3340, R6 ;  /* 0x0000334007027816 */ /* 0x001fc60000000006 */
[----:B------:R-:W-:Y:S04]  /*721a0*/  STL [R1+0x2ba0], R47 ;  /* 0x002ba02f01007387 */ /* 0x000fe80000100800 */
[----:B------:R0:W-:Y:S04]  /*721b0*/  STL [R1+0x274], R2 ;  /* 0x0002740201007387 */ /* 0x0001e80000100800 */
[----:B------:R-:W3:Y:S01]  /*721c0*/  LDL.LU R22, [R1+0x26c0] ;  /* 0x0026c00001167983 */ /* 0x000ee20000300800 */
[----:B----4-:R-:W-:-:S03]  /*721d0*/  LOP3.LUT R8, R23, 0xffff, RZ, 0xc0, !PT ;  /* 0x0000ffff17087812 */ /* 0x010fc600078ec0ff */
[----:B------:R-:W4:Y:S01]  /*721e0*/  LDL.LU R23, [R1+0x25ec] ;  /* 0x0025ec0001177983 */ /* 0x000f220000300800 */
[----:B--2---:R-:W-:-:S03]  /*721f0*/  LOP3.LUT R6, R30, 0xffff, RZ, 0xc0, !PT ;  /* 0x0000ffff1e067812 */ /* 0x004fc600078ec0ff */
[----:B------:R-:W2:Y:S01]  /*72200*/  LDL.LU R30, [R1+0x2664] ;  /* 0x00266400011e7983 */ /* 0x000ea20000300800 */
[----:B------:R-:W-:-:S03]  /*72210*/  PRMT R4, R6, 0x3340, R0 ;  /* 0x0000334006047816 */ /* 0x000fc60000000000 */
[----:B------:R-:W2:Y:S01]  /*72220*/  LDL.LU R27, [R1+0x26c4] ;  /* 0x0026c400011b7983 */ /* 0x000ea20000300800 */
[----:B------:R-:W-:-:S03]  /*72230*/  SHF.R.U32.HI R6, RZ, 0x8, R6 ;  /* 0x00000008ff067819 */ /* 0x000fc60000011606 */
[----:B------:R-:W2:Y:S01]  /*72240*/  LDL.LU R20, [R1+0x25f0] ;  /* 0x0025f00001147983 */ /* 0x000ea20000300800 */
[----:B------:R-:W-:Y:S02]  /*72250*/  LOP3.LUT R6, R6, 0xffff, RZ, 0xc0, !PT ;  /* 0x0000ffff06067812 */ /* 0x000fe400078ec0ff */
[----:B---3--:R-:W-:-:S04]  /*72260*/  LOP3.LUT R7, R31, 0xffff, RZ, 0xc0, !PT ;  /* 0x0000ffff1f077812 */ /* 0x008fc800078ec0ff */
[----:B------:R-:W-:-:S04]  /*72270*/  PRMT R5, R8, 0x3340, R7 ;  /* 0x0000334008057816 */ /* 0x000fc80000000007 */
[----:B0-----:R-:W-:-:S05]  /*72280*/  PRMT R2, R5, 0x5410, R4 ;  /* 0x0000541005027816 */ /* 0x001fca0000000004 */
[----:B------:R0:W-:Y:S04]  /*72290*/  STL [R1+0x330], R2 ;  /* 0x0003300201007387 */ /* 0x0001e80000100800 */
[----:B------:R-:W3:Y:S01]  /*722a0*/  LDL.LU R31, [R1+0x2668] ;  /* 0x00266800011f7983 */ /* 0x000ee20000300800 */
[----:B------:R-:W-:Y:S02]  /*722b0*/  SHF.R.U32.HI R5, RZ, 0x8, R8 ;  /* 0x00000008ff057819 */ /* 0x000fe40000011608 */
[----:B------:R-:W-:Y:S02]  /*722c0*/  SHF.R.U32.HI R4, RZ, 0x8, R7 ;  /* 0x00000008ff047819 */ /* 0x000fe40000011607 */
[----:B------:R-:W-:Y:S02]  /*722d0*/  LOP3.LUT R5, R5, 0xffff, RZ, 0xc0, !PT ;  /* 0x0000ffff05057812 */ /* 0x000fe400078ec0ff */
[----:B------:R-:W-:-:S02]  /*722e0*/  LOP3.LUT R4, R4, 0xffff, RZ, 0xc0, !PT ;  /* 0x0000ffff04047812 */ /* 0x000fc400078ec0ff */
[----:B0-----:R-:W-:Y:S02]  /*722f0*/  PRMT R2, R6, 0x3340, R0 ;  /* 0x0000334006027816 */ /* 0x001fe40000000000 */
[----:B------:R-:W-:Y:S02]  /*72300*/  PRMT R3, R5, 0x3340, R4 ;  /* 0x0000334005037816 */ /* 0x000fe40000000004 */
[----:B------:R-:W-:Y:S02]  /*72310*/  LOP3.LUT R7, R26, 0xffff, RZ, 0xc0, !PT ;  /* 0x0000ffff1a077812 */ /* 0x000fe400078ec0ff */
[----:B------:R-:W-:-:S04]  /*72320*/  LOP3.LUT R29, R29, 0xffff, RZ, 0xc0, !PT ;  /* 0x0000ffff1d1d7812 */ /* 0x000fc800078ec0ff */
[----:B------:R-:W-:Y:S02]  /*72330*/  PRMT R4, R29, 0x3340, R0 ;  /* 0x000033401d047816 */ /* 0x000fe40000000000 */
[----:B------:R-:W-:-:S04]  /*72340*/  LOP3.LUT R6, R21, 0xffff, RZ, 0xc0, !PT ;  /* 0x0000ffff15067812 */ /* 0x000fc800078ec0ff */
[----:B------:R-:W-:Y:S02]  /*72350*/  PRMT R5, R7, 0x3340, R6 ;  /* 0x0000334007057816 */ /* 0x000fe40000000006 */
[----:B------:R-:W-:Y:S02]  /*72360*/  SHF.R.U32.HI R7, RZ, 0x8, R7 ;  /* 0x00000008ff077819 */ /* 0x000fe40000011607 */
[----:B------:R-:W-:Y:S02]  /*72370*/  PRMT R61, R5, 0x5410, R4 ;  /* 0x00005410053d7816 */ /* 0x000fe40000000004 */
[----:B------:R-:W-:Y:S02]  /*72380*/  SHF.R.U32.HI R5, RZ, 0x8, R6 ;  /* 0x00000008ff057819 */ /* 0x000fe40000011606 */
[----:B------:R-:W-:Y:S02]  /*72390*/  SHF.R.U32.HI R4, RZ, 0x8, R10 ;  /* 0x00000008ff047819 */ /* 0x000fe4000001160a */
[----:B------:R-:W-:-:S02]  /*723a0*/  LOP3.LUT R6, R7, 0xffff, RZ, 0xc0, !PT ;  /* 0x0000ffff07067812 */ /* 0x000fc400078ec0ff */
[----:B------:R-:W-:Y:S01]  /*723b0*/  LOP3.LUT R5, R5, 0xffff, RZ, 0xc0, !PT ;  /* 0x0000ffff05057812 */ /* 0x000fe200078ec0ff */
[----:B------:R0:W-:Y:S01]  /*723c0*/  STL [R1+0x268], R3 ;  /* 0x0002680301007387 */ /* 0x0001e20000100800 */
[----:B------:R-:W-:-:S03]  /*723d0*/  LOP3.LUT R4, R4, 0xffff, RZ, 0xc0, !PT ;  /* 0x0000ffff04047812 */ /* 0x000fc600078ec0ff */
[----:B------:R1:W-:Y:S01]  /*723e0*/  STL [R1+0x1d0], R2 ;  /* 0x0001d00201007387 */ /* 0x0003e20000100800 */
[----:B0-----:R-:W-:Y:S02]  /*723f0*/  PRMT R3, R4, 0x3340, R0 ;  /* 0x0000334004037816 */ /* 0x001fe40000000000 */
[----:B-1----:R-:W-:Y:S01]  /*72400*/  PRMT R2, R6, 0x3340, R5 ;  /* 0x0000334006027816 */ /* 0x002fe20000000005 */
[----:B------:R-:W-:Y:S01]  /*72410*/  STL [R1+0x2b4c], R61 ;  /* 0x002b4c3d01007387 */ /* 0x000fe20000100800 */
[----:B------:R-:W-:-:S03]  /*72420*/  LOP3.LUT R9, R22, 0xffff, RZ, 0xc0, !PT ;  /* 0x0000ffff16097812 */ /* 0x000fc600078ec0ff */
[----:B------:R0:W-:Y:S04]  /*72430*/  STL [R1+0x2ba4], R2 ;  /* 0x002ba40201007387 */ /* 0x0001e80000100800 */
[----:B------:R-:W-:Y:S04]  /*72440*/  STL [R1+0x1cc], R3 ;  /* 0x0001cc0301007387 */ /* 0x000fe80000100800 */
[----:B------:R-:W3:Y:S04]  /*72450*/  LDL.LU R21, [R1+0x2698] ;  /* 0x0026980001157983 */ /* 0x000ee80000300800 */
[----:B------:R-:W3:Y:S01]  /*72460*/  LDL.LU R22, [R1+0x25d4] ;  /* 0x0025d40001167983 */ /* 0x000ee20000300800 */
[----:B----4-:R-:W-:-:S03]  /*72470*/  LOP3.LUT R11, R23, 0xffff, RZ, 0xc0, !PT ;  /* 0x0000ffff170b7812 */ /* 0x010fc600078ec0ff */
[----:B------:R-:W4:Y:S01]  /*72480*/  LDL.LU R23, [R1+0x2644] ;  /* 0x0026440001177983 */ /* 0x000f220000300800 */
[----:B------:R-:W-:Y:S02]  /*72490*/  PRMT R4, R11, 0x3340, R0 ;  /* 0x000033400b047816 */ /* 0x000fe40000000000 */
[----:B--2---:R-:W-:Y:S02]  /*724a0*/  LOP3.LUT R7, R30, 0xffff, RZ, 0xc0, !PT ;  /* 0x0000ffff1e077812 */ /* 0x004fe400078ec0ff */
[----:B------:R-:W2:Y:S02]  /*724b0*/  LDL.LU R30, [R1+0x26a0] ;  /* 0x0026a000011e7983 */ /* 0x000ea40000300800 */
[----:B------:R-:W-:Y:S02]  /*724c0*/  PRMT R5, R9, 0x3340, R7 ;  /* 0x0000334009057816 */ /* 0x000fe40000000007 */
[----:B------:R-:W-:Y:S02]  /*724d0*/  LOP3.LUT R8, R27, 0xffff, RZ, 0xc0, !PT ;  /* 0x0000ffff1b087812 */ /* 0x000fe400078ec0ff */
[----:B------:R-:W-:Y:S01]  /*724e0*/  LOP3.LUT R10, R20, 0xffff, RZ, 0xc0, !PT ;  /* 0x0000ffff140a7812 */ /* 0x000fe200078ec0ff */
[----:B------:R-:W2:Y:S01]  /*724f0*/  LDL.LU R27, [R1+0x25d8] ;  /* 0x0025d800011b7983 */ /* 0x000ea20000300800 */
[----:B0-----:R-:W-:-:S02]  /*72500*/  PRMT R2, R5, 0x5410, R4 ;  /* 0x0000541005027816 */ /* 0x001fc40000000004 */
[----:B------:R-:W-:Y:S02]  /*72510*/  PRMT R4, R10, 0x3340, R0 ;  /* 0x000033400a047816 */ /* 0x000fe40000000000 */
[----:B------:R-:W-:Y:S02]  /*72520*/  SHF.R.U32.HI R9, RZ, 0x8, R9 ;  /* 0x00000008ff097819 */ /* 0x000fe40000011609 */
[----:B---3--:R-:W-:Y:S02]  /*72530*/  LOP3.LUT R6, R31, 0xffff, RZ, 0xc0, !PT ;  /* 0x0000ffff1f067812 */ /* 0x008fe400078ec0ff */
[----:B------:R-:W3:Y:S02]  /*72540*/  LDL.LU R31, [R1+0x2650] ;  /* 0x00265000011f7983 */ /* 0x000ee40000300800 */
[----:B------:R-:W-:Y:S02]  /*72550*/  PRMT R5, R8, 0x3340, R6 ;  /* 0x0000334008057816 */ /* 0x000fe40000000006 */
[----:B------:R0:W-:Y:S02]  /*72560*/  STL [R1+0x328], R2 ;  /* 0x0003280201007387 */ /* 0x0001e40000100800 */
[----:B0-----:R-:W-:-:S02]  /*72570*/  PRMT R2, R5, 0x5410, R4 ;  /* 0x0000541005027816 */ /* 0x001fc40000000004 */
        /* <DEDUP_REMOVED lines=8> */
[----:B------:R-:W-:Y:S01]  /*72600*/  SHF.R.U32.HI R4, RZ, 0x8, R11 ;  /* 0x00000008ff047819 */ /* 0x000fe2000001160b */
[----:B------:R0:W-:Y:S01]  /*72610*/  STL [R1+0x324], R2 ;  /* 0x0003240201007387 */ /* 0x0001e20000100800 */
[----:B------:R-:W-:Y:S02]  /*72620*/  SHF.R.U32.HI R5, RZ, 0x8, R10 ;  /* 0x00000008ff057819 */ /* 0x000fe4000001160a */
[----:B------:R-:W-:Y:S02]  /*72630*/  LOP3.LUT R4, R4, 0xffff, RZ, 0xc0, !PT ;  /* 0x0000ffff04047812 */ /* 0x000fe400078ec0ff */
[----:B------:R-:W-:Y:S01]  /*72640*/  LOP3.LUT R5, R5, 0xffff, RZ, 0xc0, !PT ;  /* 0x0000ffff05057812 */ /* 0x000fe200078ec0ff */
[----:B------:R1:W-:Y:S01]  /*72650*/  STL [R1+0x264], R3 ;  /* 0x0002640301007387 */ /* 0x0003e20000100800 */
[----:B0-----:R-:W-:-:S05]  /*72660*/  PRMT R2, R7, 0x3340, R6 ;  /* 0x0000334007027816 */ /* 0x001fca0000000006 */
[----:B------:R0:W-:Y:S01]  /*72670*/  STL [R1+0x220], R2 ;  /* 0x0002200201007387 */ /* 0x0001e20000100800 */
[----:B-1----:R-:W-:-:S05]  /*72680*/  PRMT R3, R4, 0x3340, R0 ;  /* 0x0000334004037816 */ /* 0x002fca0000000000 */
[----:B------:R-:W-:Y:S01]  /*72690*/  STL [R1+0x1c8], R3 ;  /* 0x0001c80301007387 */ /* 0x000fe20000100800 */
[----:B0-----:R-:W-:-:S05]  /*726a0*/  PRMT R2, R5, 0x3340, R0 ;  /* 0x0000334005027816 */ /* 0x001fca0000000000 */
[----:B------:R0:W-:Y:S04]  /*726b0*/  STL [R1+0x1c4], R2 ;  /* 0x0001c40201007387 */ /* 0x0001e80000100800 */
[----:B------:R-:W3:Y:S01]  /*726c0*/  LDL.LU R20, [R1+0x28b8] ;  /* 0x0028b80001147983 */ /* 0x000ee20000300800 */
[----:B------:R-:W-:-:S03]  /*726d0*/  LOP3.LUT R9, R21, 0xffff, RZ, 0xc0, !PT ;  /* 0x0000ffff15097812 */ /* 0x000fc600078ec0ff */
[----:B------:R-:W3:Y:S01]  /*726e0*/  LDL.LU R21, [R1+0x2790] ;  /* 0x0027900001157983 */ /* 0x000ee20000300800 */
[----:B------:R-:W-:-:S03]  /*726f0*/  LOP3.LUT R11, R22, 0xffff, RZ, 0xc0, !PT ;  /* 0x0000ffff160b7812 */ /* 0x000fc600078ec0ff */
[----:B------:R-:W3:Y:S01]  /*72700*/  LDL.LU R22, [R1+0x2824] ;  /* 0x0028240001167983 */ /* 0x000ee20000300800 */
[----:B----4-:R-:W-:-:S03]  /*72710*/  LOP3.LUT R7, R23, 0xffff, RZ, 0xc0, !PT ;  /* 0x0000ffff17077812 */ /* 0x010fc600078ec0ff */
[----:B------:R-:W4:Y:S01]  /*72720*/  LDL.LU R23, [R1+0x28bc] ;  /* 0x0028bc0001177983 */ /* 0x000f220000300800 */
[----:B------:R-:W-:Y:S02]  /*72730*/  PRMT R4, R11, 0x3340, R0 ;  /* 0x000033400b047816 */ /* 0x000fe40000000000 */
[----:B------:R-:W-:-:S04]  /*72740*/  PRMT R5, R9, 0x3340, R7 ;  /* 0x0000334009057816 */ /* 0x000fc80000000007 */
[----:B0-----:R-:W-:Y:S02]  /*72750*/  PRMT R2, R5, 0x5410, R4 ;  /* 0x0000541005027816 */ /* 0x001fe40000000004 */
[----:B--2---:R-:W-:Y:S02]  /*72760*/  LOP3.LUT R8, R30, 0xffff, RZ, 0xc0, !PT ;  /* 0x0000ffff1e087812 */ /* 0x004fe400078ec0ff */
[----:B------:R-:W2:Y:S01]  /*72770*/  LDL.LU R30, [R1+0x278c] ;  /* 0x00278c00011e7983 */ /* 0x000ea20000300800 */
[----:B------:R-:W-:-:S04]  /*72780*/  LOP3.LUT R10, R27, 0xffff, RZ, 0xc0, !PT ;  /* 0x0000ffff1b0a7812 */ /* 0x000fc800078ec0ff */
[----:B------:R-:W-:Y:S02]  /*72790*/  PRMT R4, R10, 0x3340, R0 ;  /* 0x000033400a047816 */ /* 0x000fe40000000000 */
[----:B---3--:R-:W-:Y:S02]  /*727a0*/  LOP3.LUT R6, R31, 0xffff, RZ, 0xc0, !PT ;  /* 0x0000ffff1f067812 */ /* 0x008fe400078ec0ff */
[----:B------:R-:W3:Y:S02]  /*727b0*/  LDL.LU R31, [R1+0x2828] ;  /* 0x00282800011f7983 */ /* 0x000ee40000300800 */
[----:B------:R-:W-:Y:S02]  /*727c0*/  PRMT R5, R8, 0x3340, R6 ;  /* 0x0000334008057816 */ /* 0x000fe40000000006 */
[----:B------:R0:W-:Y:S01]  /*727d0*/  STL [R1+0x320], R2 ;  /* 0x0003200201007387 */ /* 0x0001e20000100800 */
[----:B------:R-:W-:Y:S02]  /*727e0*/  SHF.R.U32.HI R8, RZ, 0x8, R8 ;  /* 0x00000008ff087819 */ /* 0x000fe40000011608 */
[----:B------:R-:W-:-:S02]  /*727f0*/  SHF.R.U32.HI R6, RZ, 0x8, R6 ;  /* 0x00000008ff067819 */ /* 0x000fc40000011606 */
[----:B0-----:R-:W-:Y:S02]  /*72800*/  PRMT R2, R5, 0x5410, R4 ;  /* 0x0000541005027816 */ /* 0x001fe40000000004 */
[----:B------:R-:W-:Y:S02]  /*72810*/  SHF.R.U32.HI R5, RZ, 0x8, R9 ;  /* 0x00000008ff057819 */ /* 0x000fe40000011609 */
[----:B------:R-:W-:Y:S02]  /*72820*/  SHF.R.U32.HI R4, RZ, 0x8, R7 ;  /* 0x00000008ff047819 */ /* 0x000fe40000011607 */
[----:B------:R-:W-:Y:S02]  /*72830*/  LOP3.LUT R5, R5, 0xffff, RZ, 0xc0, !PT ;  /* 0x0000ffff05057812 */ /* 0x000fe400078ec0ff */
[----:B------:R-:W-:Y:S01]  /*72840*/  LOP3.LUT R4, R4, 0xffff, RZ, 0xc0, !PT ;  /* 0x0000ffff04047812 */ /* 0x000fe200078ec0ff */
[----:B------:R0:W-:Y:S01]  /*72850*/  STL [R1+0x2fc], R2 ;  /* 0x0002fc0201007387 */ /* 0x0001e20000100800 */
[----:B------:R-:W-:-:S02]  /*72860*/  LOP3.LUT R7, R8, 0xffff, RZ, 0xc0, !PT ;  /* 0x0000ffff08077812 */ /* 0x000fc400078ec0ff */
[----:B------:R-:W-:-:S04]  /*72870*/  LOP3.LUT R6, R6, 0xffff, RZ, 0xc0, !PT ;  /* 0x0000ffff06067812 */ /* 0x000fc800078ec0ff */
[----:B------:R-:W-:Y:S02]  /*72880*/  PRMT R61, R7, 0x3340, R6 ;  /* 0x00003340073d7816 */ /* 0x000fe40000000006 */
[----:B0-----:R-:W-:Y:S02]  /*72890*/  PRMT R2, R5, 0x3340, R4 ;  /* 0x0000334005027816 */ /* 0x001fe40000000004 */
[----:B------:R-:W-:Y:S02]  /*728a0*/  SHF.R.U32.HI R4, RZ, 0x8, R10 ;  /* 0x00000008ff047819 */ /* 0x000fe4000001160a */
[----:B------:R-:W-:Y:S02]  /*728b0*/  SHF.R.U32.HI R5, RZ, 0x8, R11 ;  /* 0x00000008ff057819 */ /* 0x000fe4000001160b */
[----:B------:R-:W-:Y:S02]  /*728c0*/  LOP3.LUT R4, R4, 0xffff, RZ, 0xc0, !PT ;  /* 0x0000ffff04047812 */ /* 0x000fe400078ec0ff */
[----:B------:R-:W-:Y:S01]  /*728d0*/  LOP3.LUT R5, R5, 0xffff, RZ, 0xc0, !PT ;  /* 0x0000ffff05057812 */ /* 0x000fe200078ec0ff */
[----:B------:R-:W-:Y:S01]  /*728e0*/  STL [R1+0x2bc8], R61 ;  /* 0x002bc83d01007387 */ /* 0x000fe20000100800 */
[----:B------:R-:W-:-:S03]  /*728f0*/  PRMT R3, R4, 0x3340, R0 ;  /* 0x0000334004037816 */ /* 0x000fc60000000000 */
[----:B------:R0:W-:Y:S04]  /*72900*/  STL [R1+0x260], R2 ;  /* 0x0002600201007387 */ /* 0x0001e80000100800 */
[----:B------:R-:W-:Y:S01]  /*72910*/  STL [R1+0x1c0], R3 ;  /* 0x0001c00301007387 */ /* 0x000fe20000100800 */
[----:B0-----:R-:W-:-:S05]  /*72920*/  PRMT R2, R5, 0x3340, R0 ;  /* 0x0000334005027816 */ /* 0x001fca0000000000 */
[----:B------:R0:W-:Y:S01]  /*72930*/  STL [R1+0x1bc], R2 ;  /* 0x0001bc0201007387 */ /* 0x0001e20000100800 */
[----:B------:R-:W-:-:S03]  /*72940*/  LOP3.LUT R9, R20, 0xffff, RZ, 0xc0, !PT ;  /* 0x0000ffff14097812 */ /* 0x000fc600078ec0ff */
[----:B------:R-:W3:Y:S01]  /*72950*/  LDL.LU R20, [R1+0x28a0] ;  /* 0x0028a00001147983 */ /* 0x000ee20000300800 */
[----:B------:R-:W-:-:S03]  /*72960*/  LOP3.LUT R11, R21, 0xffff, RZ, 0xc0, !PT ;  /* 0x0000ffff150b7812 */ /* 0x000fc600078ec0ff */
[----:B------:R-:W3:Y:S01]  /*72970*/  LDL.LU R21, [R1+0x277c] ;  /* 0x00277c0001157983 */ /* 0x000ee20000300800 */
[----:B----4-:R-:W-:-:S03]  /*72980*/  LOP3.LUT R8, R23, 0xffff, RZ, 0xc0, !PT ;  /* 0x0000ffff17087812 */ /* 0x010fc600078ec0ff */
[----:B------:R-:W4:Y:S01]  /*72990*/  LDL.LU R23, [R1+0x27ec] ;  /* 0x0027ec0001177983 */ /* 0x000f220000300800 */
[----:B------:R-:W-:Y:S02]  /*729a0*/  LOP3.LUT R7, R22, 0xffff, RZ, 0xc0, !PT ;  /* 0x0000ffff16077812 */ /* 0x000fe400078ec0ff */
[----:B------:R-:W-:Y:S02]  /*729b0*/  PRMT R4, R11, 0x3340, R0 ;  /* 0x000033400b047816 */ /* 0x000fe40000000000 */
[----:B------:R-:W-:-:S04]  /*729c0*/  PRMT R5, R9, 0x3340, R7 ;  /* 0x0000334009057816 */ /* 0x000fc80000000007 */
[----:B0-----:R-:W-:Y:S02]  /*729d0*/  PRMT R2, R5, 0x5410, R4 ;  /* 0x0000541005027816 */ /* 0x001fe40000000004 */
[----:B--2---:R-:W-:-:S03]  /*729e0*/  LOP3.LUT R10, R30, 0xffff, RZ, 0xc0, !PT ;  /* 0x0000ffff1e0a7812 */ /* 0x004fc600078ec0ff */
[----:B------:R0:W-:Y:S01]  /*729f0*/  STL [R1+0x2f8], R2 ;  /* 0x0002f80201007387 */ /* 0x0001e20000100800 */
[----:B------:R-:W-:-:S03]  /*72a00*/  PRMT R4, R10, 0x3340, R0 ;  /* 0x000033400a047816 */ /* 0x000fc60000000000 */
[----:B------:R-:W2:Y:S04]  /*72a10*/  LDL.LU R25, [R1+0x270c] ;  /* 0x00270c0001197983 */ /* 0x000ea80000300800 */
[----:B------:R-:W2:Y:S01]  /*72a20*/  LDL.LU R26, [R1+0x2654] ;  /* 0x00265400011a7983 */ /* 0x000ea20000300800 */
[----:B------:R-:W-:Y:S02]  /*72a30*/  SHF.R.U32.HI R9, RZ, 0x8, R9 ;  /* 0x00000008ff097819 */ /* 0x000fe40000011609 */
[----:B---3--:R-:W-:-:S04]  /*72a40*/  LOP3.LUT R6, R31, 0xffff, RZ, 0xc0, !PT ;  /* 0x0000ffff1f067812 */ /* 0x008fc800078ec0ff */
[----:B------:R-:W-:-:S04]  /*72a50*/  PRMT R5, R8, 0x3340, R6 ;  /* 0x0000334008057816 */ /* 0x000fc80000000006 */
[----:B0-----:R-:W-:-:S05]  /*72a60*/  PRMT R2, R5, 0x5410, R4 ;  /* 0x0000541005027816 */ /* 0x001fca0000000004 */
[----:B------:R0:W-:Y:S04]  /*72a70*/  STL [R1+0x2f4], R2 ;  /* 0x0002f40201007387 */ /* 0x0001e80000100800 */
[----:B------:R-:W3:Y:S01]  /*72a80*/  LDL.LU R27, [R1+0x26a8] ;  /* 0x0026a800011b7983 */ /* 0x000ee20000300800 */
[----:B------:R-:W-:Y:S02]  /*72a90*/  SHF.R.U32.HI R5, RZ, 0x8, R8 ;  /* 0x00000008ff057819 */ /* 0x000fe40000011608 */
[----:B------:R-:W-:Y:S01]  /*72aa0*/  SHF.R.U32.HI R4, RZ, 0x8, R6 ;  /* 0x00000008ff047819 */ /* 0x000fe20000011606 */
[----:B------:R-:W3:Y:S01]  /*72ab0*/  LDL.LU R22, [R1+0x28a4] ;  /* 0x0028a40001167983 */ /* 0x000ee20000300800 */
[----:B------:R-:W-:-:S03]  /*72ac0*/  SHF.R.U32.HI R6, RZ, 0x8, R7 ;  /* 0x00000008ff067819 */ /* 0x000fc60000011607 */
[----:B------:R-:W3:Y:S01]  /*72ad0*/  LDL.LU R30, [R1+0x2784] ;  /* 0x00278400011e7983 */ /* 0x000ee20000300800 */
[----:B------:R-:W-:-:S03]  /*72ae0*/  LOP3.LUT R5, R5, 0xffff, RZ, 0xc0, !PT ;  /* 0x0000ffff05057812 */ /* 0x000fc600078ec0ff */
[----:B------:R-:W3:Y:S01]  /*72af0*/  LDL.LU R31, [R1+0x2800] ;  /* 0x00280000011f7983 */ /* 0x000ee20000300800 */
[----:B------:R-:W-:Y:S02]  /*72b00*/  LOP3.LUT R4, R4, 0xffff, RZ, 0xc0, !PT ;  /* 0x0000ffff04047812 */ /* 0x000fe400078ec0ff */
[----:B------:R-:W-:Y:S02]  /*72b10*/  LOP3.LUT R7, R9, 0xffff, RZ, 0xc0, !PT ;  /* 0x0000ffff09077812 */ /* 0x000fe400078ec0ff */
[----:B------:R-:W-:Y:S02]  /*72b20*/  LOP3.LUT R6, R6, 0xffff, RZ, 0xc0, !PT ;  /* 0x0000ffff06067812 */ /* 0x000fe400078ec0ff */
[----:B------:R-:W-:Y:S02]  /*72b30*/  PRMT R3, R5, 0x3340, R4 ;  /* 0x0000334005037816 */ /* 0x000fe40000000004 */
[----:B------:R-:W-:Y:S02]  /*72b40*/  SHF.R.U32.HI R4, RZ, 0x8, R11 ;  /* 0x00000008ff047819 */ /* 0x000fe4000001160b */
[----:B------:R-:W-:-:S02]  /*72b50*/  SHF.R.U32.HI R5, RZ, 0x8, R10 ;  /* 0x00000008ff057819 */ /* 0x000fc4000001160a */
[----:B0-----:R-:W-:Y:S02]  /*72b60*/  PRMT R2, R7, 0x3340, R6 ;  /* 0x0000334007027816 */ /* 0x001fe40000000006 */
[----:B------:R-:W-:Y:S02]  /*72b70*/  LOP3.LUT R4, R4, 0xffff, RZ, 0xc0, !PT ;  /* 0x0000ffff04047812 */ /* 0x000fe400078ec0ff */
[----:B------:R-:W-:Y:S01]  /*72b80*/  LOP3.LUT R5, R5, 0xffff, RZ, 0xc0, !PT ;  /* 0x0000ffff05057812 */ /* 0x000fe200078ec0ff */
[----:B------:R0:W-:Y:S04]  /*72b90*/  STL [R1+0x25c], R3 ;  /* 0x00025c0301007387 */ /* 0x0001e80000100800 */
[----:B------:R1:W-:Y:S01]  /*72ba0*/  STL [R1+0x218], R2 ;  /* 0x0002180201007387 */ /* 0x0003e20000100800 */
[----:B0-----:R-:W-:-:S02]  /*72bb0*/  PRMT R3, R4, 0x3340, R0 ;  /* 0x0000334004037816 */ /* 0x001fc40000000000 */
[----:B-1----:R-:W-:Y:S02]  /*72bc0*/  PRMT R2, R5, 0x3340, R0 ;  /* 0x0000334005027816 */ /* 0x002fe40000000000 */
[----:B------:R-:W-:Y:S01]  /*72bd0*/  LOP3.LUT R8, R20, 0xffff, RZ, 0xc0, !PT ;  /* 0x0000ffff14087812 */ /* 0x000fe200078ec0ff */
[----:B------:R-:W-:Y:S04]  /*72be0*/  STL [R1+0x1b8], R3 ;  /* 0x0001b80301007387 */ /* 0x000fe80000100800 */
[----:B------:R0:W-:Y:S04]  /*72bf0*/  STL [R1+0x1b4], R2 ;  /* 0x0001b40201007387 */ /* 0x0001e80000100800 */
[----:B------:R-:W3:Y:S01]  /*72c00*/  LDL.LU R20, [R1+0x2714] ;  /* 0x0027140001147983 */ /* 0x000ee20000300800 */
[----:B------:R-:W-:-:S03]  /*72c10*/  LOP3.LUT R6, R21, 0xffff, RZ, 0xc0, !PT ;  /* 0x0000ffff15067812 */ /* 0x000fc600078ec0ff */
[----:B------:R-:W3:Y:S01]  /*72c20*/  LDL.LU R21, [R1+0x265c] ;  /* 0x00265c0001157983 */ /* 0x000ee20000300800 */
[----:B------:R-:W-:Y:S02]  /*72c30*/  PRMT R4, R6, 0x3340, R0 ;  /* 0x0000334006047816 */ /* 0x000fe40000000000 */
[----:B----4-:R-:W-:-:S04]  /*72c40*/  LOP3.LUT R7, R23, 0xffff, RZ, 0xc0, !PT ;  /* 0x0000ffff17077812 */ /* 0x010fc800078ec0ff */
[----:B------:R-:W-:-:S04]  /*72c50*/  PRMT R5, R8, 0x3340, R7 ;  /* 0x0000334008057816 */ /* 0x000fc80000000007 */
[----:B0-----:R-:W-:-:S05]  /*72c60*/  PRMT R2, R5, 0x5410, R4 ;  /* 0x0000541005027816 */ /* 0x001fca0000000004 */
[----:B------:R0:W-:Y:S04]  /*72c70*/  STL [R1+0x2f0], R2 ;  /* 0x0002f00201007387 */ /* 0x0001e80000100800 */
[----:B------:R-:W4:Y:S01]  /*72c80*/  LDL.LU R23, [R1+0x26ac] ;  /* 0x0026ac0001177983 */ /* 0x000f220000300800 */
[----:B------:R-:W-:Y:S02]  /*72c90*/  SHF.R.U32.HI R6, RZ, 0x8, R6 ;  /* 0x00000008ff067819 */ /* 0x000fe40000011606 */
[----:B------:R-:W-:Y:S02]  /*72ca0*/  SHF.R.U32.HI R5, RZ, 0x8, R8 ;  /* 0x00000008ff057819 */ /* 0x000fe40000011608 */
[----:B------:R-:W-:Y:S02]  /*72cb0*/  SHF.R.U32.HI R4, RZ, 0x8, R7 ;  /* 0x00000008ff047819 */ /* 0x000fe40000011607 */
[----:B------:R-:W-:-:S02]  /*72cc0*/  LOP3.LUT R6, R6, 0xffff, RZ, 0xc0, !PT ;  /* 0x0000ffff06067812 */ /* 0x000fc400078ec0ff */
[----:B------:R-:W-:Y:S02]  /*72cd0*/  LOP3.LUT R5, R5, 0xffff, RZ, 0xc0, !PT ;  /* 0x0000ffff05057812 */ /* 0x000fe400078ec0ff */
[----:B------:R-:W-:Y:S02]  /*72ce0*/  LOP3.LUT R4, R4, 0xffff, RZ, 0xc0, !PT ;  /* 0x0000ffff04047812 */ /* 0x000fe400078ec0ff */
[----:B0-----:R-:W-:Y:S02]  /*72cf0*/  PRMT R2, R6, 0x3340, R0 ;  /* 0x0000334006027816 */ /* 0x001fe40000000000 */
[----:B--2---:R-:W-:Y:S02]  /*72d00*/  LOP3.LUT R7, R25, 0xffff, RZ, 0xc0, !PT ;  /* 0x0000ffff19077812 */ /* 0x004fe400078ec0ff */
[----:B------:R-:W-:Y:S02]  /*72d10*/  LOP3.LUT R10, R26, 0xffff, RZ, 0xc0, !PT ;  /* 0x0000ffff1a0a7812 */ /* 0x000fe400078ec0ff */
[----:B------:R-:W-:-:S02]  /*72d20*/  PRMT R3, R5, 0x3340, R4 ;  /* 0x0000334005037816 */ /* 0x000fc40000000004 */
[----:B------:R-:W-:-:S03]  /*72d30*/  PRMT R4, R10, 0x3340, R0 ;  /* 0x000033400a047816 */ /* 0x000fc60000000000 */
[----:B------:R-:W-:Y:S04]  /*72d40*/  STL [R1+0x258], R3 ;  /* 0x0002580301007387 */ /* 0x000fe80000100800 */
[----:B------:R0:W-:Y:S01]  /*72d50*/  STL [R1+0x1b0], R2 ;  /* 0x0001b00201007387 */ /* 0x0001e20000100800 */
[----:B---3--:R-:W-:-:S04]  /*72d60*/  LOP3.LUT R6, R27, 0xffff, RZ, 0xc0, !PT ;  /* 0x0000ffff1b067812 */ /* 0x008fc800078ec0ff */
[----:B------:R-:W-:Y:S02]  /*72d70*/  PRMT R5, R7, 0x3340, R6 ;  /* 0x0000334007057816 */ /* 0x000fe40000000006 */
[----:B------:R-:W-:Y:S02]  /*72d80*/  LOP3.LUT R9, R22, 0xffff, RZ, 0xc0, !PT ;  /* 0x0000ffff16097812 */ /* 0x000fe400078ec0ff */
[----:B------:R-:W-:Y:S02]  /*72d90*/  LOP3.LUT R30, R30, 0xffff, RZ, 0xc0, !PT ;  /* 0x0000ffff1e1e7812 */ /* 0x000fe400078ec0ff */
[----:B0-----:R-:W-:Y:S02]  /*72da0*/  PRMT R2, R5, 0x5410, R4 ;  /* 0x0000541005027816 */ /* 0x001fe40000000004 */
[----:B------:R-:W-:Y:S02]  /*72db0*/  LOP3.LUT R8, R31, 0xffff, RZ, 0xc0, !PT ;  /* 0x0000ffff1f087812 */ /* 0x000fe400078ec0ff */
[----:B------:R-:W-:-:S02]  /*72dc0*/  PRMT R4, R30, 0x3340, R0 ;  /* 0x000033401e047816 */ /* 0x000fc40000000000 */
[----:B------:R-:W-:Y:S01]  /*72dd0*/  PRMT R5, R9, 0x3340, R8 ;  /* 0x0000334009057816 */ /* 0x000fe20000000008 */
[----:B------:R0:W-:Y:S01]  /*72de0*/  STL [R1+0x2e8], R2 ;  /* 0x0002e80201007387 */ /* 0x0001e20000100800 */
[----:B------:R-:W-:-:S03]  /*72df0*/  SHF.R.U32.HI R7, RZ, 0x8, R7 ;  /* 0x00000008ff077819 */ /* 0x000fc60000011607 */
[----:B------:R-:W2:Y:S01]  /*72e00*/  LDL.LU R27, [R1+0x26f0] ;  /* 0x0026f000011b7983 */ /* 0x000ea20000300800 */
[----:B------:R-:W-:-:S03]  /*72e10*/  SHF.R.U32.HI R6, RZ, 0x8, R6 ;  /* 0x00000008ff067819 */ /* 0x000fc60000011606 */
[----:B------:R-:W3:Y:S01]  /*72e20*/  LDL.LU R22, [R1+0x2628] ;  /* 0x0026280001167983 */ /* 0x000ee20000300800 */
        /* <DEDUP_REMOVED lines=9> */
[----:B------:R-:W-:Y:S02]  /*72ec0*/  PRMT R3, R5, 0x3340, R4 ;  /* 0x0000334005037816 */ /* 0x000fe40000000004 */
[----:B0-----:R-:W-:-:S03]  /*72ed0*/  PRMT R2, R7, 0x3340, R6 ;  /* 0x0000334007027816 */ /* 0x001fc60000000006 */
[----:B------:R-:W-:Y:S04]  /*72ee0*/  STL [R1+0x2ba8], R3 ;  /* 0x002ba80301007387 */ /* 0x000fe80000100800 */
[----:B------:R0:W-:Y:S01]  /*72ef0*/  STL [R1+0x254], R2 ;  /* 0x0002540201007387 */ /* 0x0001e20000100800 */
[----:B------:R-:W-:-:S03]  /*72f00*/  LOP3.LUT R8, R20, 0xffff, RZ, 0xc0, !PT ;  /* 0x0000ffff14087812 */ /* 0x000fc600078ec0ff */
[----:B------:R-:W3:Y:S01]  /*72f10*/  LDL.LU R20, [R1+0x26f8] ;  /* 0x0026f80001147983 */ /* 0x000ee20000300800 */
[----:B------:R-:W-:-:S03]  /*72f20*/  LOP3.LUT R6, R21, 0xffff, RZ, 0xc0, !PT ;  /* 0x0000ffff15067812 */ /* 0x000fc600078ec0ff */
[----:B------:R-:W3:Y:S01]  /*72f30*/  LDL.LU R21, [R1+0x2638] ;  /* 0x0026380001157983 */ /* 0x000ee20000300800 */
[----:B----4-:R-:W-:-:S03]  /*72f40*/  LOP3.LUT R7, R23, 0xffff, RZ, 0xc0, !PT ;  /* 0x0000ffff17077812 */ /* 0x010fc600078ec0ff */
[----:B------:R-:W4:Y:S01]  /*72f50*/  LDL.LU R23, [R1+0x2694] ;  /* 0x0026940001177983 */ /* 0x000f220000300800 */
[----:B------:R-:W-:Y:S02]  /*72f60*/  PRMT R4, R6, 0x3340, R0 ;  /* 0x0000334006047816 */ /* 0x000fe40000000000 */
[--C-:B------:R-:W-:Y:S02]  /*72f70*/  PRMT R5, R8, 0x3340, R7.reuse ;  /* 0x0000334008057816 */ /* 0x100fe40000000007 */
[----:B------:R-:W-:Y:S02]  /*72f80*/  SHF.R.U32.HI R25, RZ, 0x8, R6 ;  /* 0x00000008ff197819 */ /* 0x000fe40000011606 */
[----:B0-----:R-:W-:Y:S02]  /*72f90*/  PRMT R2, R5, 0x5410, R4 ;  /* 0x0000541005027816 */ /* 0x001fe40000000004 */
[----:B------:R-:W-:Y:S02]  /*72fa0*/  SHF.R.U32.HI R5, RZ, 0x8, R8 ;  /* 0x00000008ff057819 */ /* 0x000fe40000011608 */
[----:B------:R-:W-:-:S02]  /*72fb0*/  SHF.R.U32.HI R4, RZ, 0x8, R7 ;  /* 0x00000008ff047819 */ /* 0x000fc40000011607 */
        /* <DEDUP_REMOVED lines=8> */
[----:B------:R-:W-:-:S04]  /*73040*/  SHF.R.U32.HI R24, RZ, 0x8, R10 ;  /* 0x00000008ff187819 */ /* 0x000fc8000001160a */
[----:B------:R-:W-:-:S04]  /*73050*/  LOP3.LUT R24, R24, 0xffff, RZ, 0xc0, !PT ;  /* 0x0000ffff18187812 */ /* 0x000fc800078ec0ff */
[----:B------:R-:W-:Y:S02]  /*73060*/  PRMT R24, R24, 0x3340, R0 ;  /* 0x0000334018187816 */ /* 0x000fe40000000000 */
[----:B--2---:R-:W-:Y:S02]  /*73070*/  LOP3.LUT R7, R27, 0xffff, RZ, 0xc0, !PT ;  /* 0x0000ffff1b077812 */ /* 0x004fe400078ec0ff */
[----:B------:R-:W2:Y:S01]  /*73080*/  LDL.LU R27, [R1+0x28f0] ;  /* 0x0028f000011b7983 */ /* 0x000ea20000300800 */
[----:B---3--:R-:W-:-:S03]  /*73090*/  LOP3.LUT R9, R22, 0xffff, RZ, 0xc0, !PT ;  /* 0x0000ffff16097812 */ /* 0x008fc600078ec0ff */
[----:B------:R-:W3:Y:S01]  /*730a0*/  LDL.LU R22, [R1+0x2808] ;  /* 0x0028080001167983 */ /* 0x000ee20000300800 */
[----:B------:R-:W-:Y:S02]  /*730b0*/  PRMT R4, R9, 0x3340, R0 ;  /* 0x0000334009047816 */ /* 0x000fe40000000000 */
[----:B------:R-:W-:Y:S02]  /*730c0*/  LOP3.LUT R6, R31, 0xffff, RZ, 0xc0, !PT ;  /* 0x0000ffff1f067812 */ /* 0x000fe400078ec0ff */
[----:B------:R-:W3:Y:S02]  /*730d0*/  LDL.LU R31, [R1+0x2860] ;  /* 0x00286000011f7983 */ /* 0x000ee40000300800 */
[----:B------:R-:W-:-:S04]  /*730e0*/  PRMT R5, R7, 0x3340, R6 ;  /* 0x0000334007057816 */ /* 0x000fc80000000006 */
[----:B0-----:R-:W-:Y:S02]  /*730f0*/  PRMT R2, R5, 0x5410, R4 ;  /* 0x0000541005027816 */ /* 0x001fe40000000004 */
[----:B------:R-:W-:Y:S02]  /*73100*/  SHF.R.U32.HI R5, RZ, 0x8, R7 ;  /* 0x00000008ff057819 */ /* 0x000fe40000011607 */
[----:B------:R-:W-:Y:S02]  /*73110*/  SHF.R.U32.HI R4, RZ, 0x8, R6 ;  /* 0x00000008ff047819 */ /* 0x000fe40000011606 */
[----:B------:R-:W-:Y:S02]  /*73120*/  LOP3.LUT R5, R5, 0xffff, RZ, 0xc0, !PT ;  /* 0x0000ffff05057812 */ /* 0x000fe400078ec0ff */
[----:B------:R-:W-:Y:S01]  /*73130*/  LOP3.LUT R4, R4, 0xffff, RZ, 0xc0, !PT ;  /* 0x0000ffff04047812 */ /* 0x000fe200078ec0ff */
[----:B------:R0:W-:Y:S01]  /*73140*/  STL [R1+0x2e0], R2 ;  /* 0x0002e00201007387 */ /* 0x0001e20000100800 */
[----:B------:R-:W-:-:S02]  /*73150*/  LOP3.LUT R8, R20, 0xffff, RZ, 0xc0, !PT ;  /* 0x0000ffff14087812 */ /* 0x000fc400078ec0ff */
[----:B0-----:R-:W-:Y:S02]  /*73160*/  PRMT R2, R5, 0x3340, R4 ;  /* 0x0000334005027816 */ /* 0x001fe40000000004 */
[----:B------:R-:W-:Y:S01]  /*73170*/  LOP3.LUT R6, R21, 0xffff, RZ, 0xc0, !PT ;  /* 0x0000ffff15067812 */ /* 0x000fe200078ec0ff */
[----:B------:R-:W-:Y:S03]  /*73180*/  STL [R1+0x2bb4], R24 ;  /* 0x002bb41801007387 */ /* 0x000fe60000100800 */
[----:B------:R-:W-:Y:S01]  /*73190*/  PRMT R4, R6, 0x3340, R0 ;  /* 0x0000334006047816 */ /* 0x000fe20000000000 */
[----:B------:R0:W-:Y:S04]  /*731a0*/  STL [R1+0x244], R2 ;  /* 0x0002440201007387 */ /* 0x0001e80000100800 */
[----:B------:R-:W3:Y:S04]  /*731b0*/  LDL.LU R26, [R1+0x28fc] ;  /* 0x0028fc00011a7983 */ /* 0x000ee80000300800 */
[----:B------:R-:W3:Y:S01]  /*731c0*/  LDL.LU R20, [R1+0x281c] ;  /* 0x00281c0001147983 */ /* 0x000ee20000300800 */
        /* <DEDUP_REMOVED lines=13> */
[----:B------:R-:W-:Y:S04]  /*732a0*/  STL [R1+0x2bb8], R23 ;  /* 0x002bb81701007387 */ /* 0x000fe80000100800 */
[----:B------:R0:W-:Y:S04]  /*732b0*/  STL [R1+0x208], R2 ;  /* 0x0002080201007387 */ /* 0x0001e80000100800 */
[----:B------:R-:W4:Y:S01]  /*732c0*/  LDL.LU R53, [R1+0x28d8] ;  /* 0x0028d80001357983 */ /* 0x000f220000300800 */
[----:B--2---:R-:W-:-:S03]  /*732d0*/  LOP3.LUT R7, R27, 0xffff, RZ, 0xc0, !PT ;  /* 0x0000ffff1b077812 */ /* 0x004fc600078ec0ff */
[----:B------:R-:W2:Y:S01]  /*732e0*/  LDL.LU R27, [R1+0x27c4] ;  /* 0x0027c400011b7983 */ /* 0x000ea20000300800 */
[----:B---3--:R-:W-:-:S04]  /*732f0*/  LOP3.LUT R10, R22, 0xffff, RZ, 0xc0, !PT ;  /* 0x0000ffff160a7812 */ /* 0x008fc800078ec0ff */
[----:B------:R-:W-:Y:S02]  /*73300*/  PRMT R4, R10, 0x3340, R0 ;  /* 0x000033400a047816 */ /* 0x000fe40000000000 */
[----:B------:R-:W-:-:S04]  /*73310*/  LOP3.LUT R6, R31, 0xffff, RZ, 0xc0, !PT ;  /* 0x0000ffff1f067812 */ /* 0x000fc800078ec0ff */
        /* <DEDUP_REMOVED lines=11> */
[----:B------:R-:W-:Y:S02]  /*733d0*/  PRMT R22, R22, 0x3340, R0 ;  /* 0x0000334016167816 */ /* 0x000fe40000000000 */
[----:B------:R-:W-:Y:S02]  /*733e0*/  LOP3.LUT R8, R26, 0xffff, RZ, 0xc0, !PT ;  /* 0x0000ffff1a087812 */ /* 0x000fe400078ec0ff */
[----:B------:R-:W-:-:S04]  /*733f0*/  LOP3.LUT R6, R20, 0xffff, RZ, 0xc0, !PT ;  /* 0x0000ffff14067812 */ /* 0x000fc800078ec0ff */
[----:B------:R-:W-:Y:S01]  /*73400*/  PRMT R4, R6, 0x3340, R0 ;  /* 0x0000334006047816 */ /* 0x000fe20000000000 */
[----:B------:R-:W-:Y:S04]  /*73410*/  STL [R1+0x2bbc], R22 ;  /* 0x002bbc1601007387 */ /* 0x000fe80000100800 */
[----:B------:R-:W-:Y:S04]  /*73420*/  STL [R1+0x2bc0], R43 ;  /* 0x002bc02b01007387 */ /* 0x000fe80000100800 */
        /* <DEDUP_REMOVED lines=18> */
[----:B------:R-:W-:Y:S02]  /*73550*/  LOP3.LUT R7, R53, 0xffff, RZ, 0xc0, !PT ;  /* 0x0000ffff35077812 */ /* 0x000fe400078ec0ff */
[----:B------:R-:W-:-:S04]  /*73560*/  SHF.R.U32.HI R12, RZ, 0x8, R10 ;  /* 0x00000008ff0c7819 */ /* 0x000fc8000001160a */
[----:B------:R-:W-:-:S04]  /*73570*/  LOP3.LUT R12, R12, 0xffff, RZ, 0xc0, !PT ;  /* 0x0000ffff0c0c7812 */ /* 0x000fc800078ec0ff */
[--C-:B------:R-:W-:Y:S02]  /*73580*/  PRMT R12, R12, 0x3340, R0.reuse ;  /* 0x000033400c0c7816 */ /* 0x100fe40000000000 */
[----:B--2---:R-:W-:Y:S02]  /*73590*/  LOP3.LUT R8, R27, 0xffff, RZ, 0xc0, !PT ;  /* 0x0000ffff1b087812 */ /* 0x004fe400078ec0ff */
[----:B------:R-:W2:Y:S02]  /*735a0*/  LDL.LU R27, [R1+0x284] ;  /* 0x00028400011b7983 */ /* 0x000ea40000300800 */
[----:B------:R-:W-:Y:S02]  /*735b0*/  PRMT R4, R8, 0x3340, R0 ;  /* 0x0000334008047816 */ /* 0x000fe40000000000 */
        /* <DEDUP_REMOVED lines=8> */
[----:B------:R-:W-:-:S03]  /*73640*/  LOP3.LUT R4, R4, 0xffff, RZ, 0xc0, !PT ;  /* 0x0000ffff04047812 */ /* 0x000fc600078ec0ff */
[----:B------:R-:W3:Y:S01]  /*73650*/  LDL.LU R48, [R1+0x280] ;  /* 0x0002800001307983 */ /* 0x000ee20000300800 */
[----:B------:R-:W-:-:S03]  /*73660*/  PRMT R37, R5, 0x3340, R4 ;  /* 0x0000334005257816 */ /* 0x000fc60000000004 */
[----:B------:R-:W-:Y:S04]  /*73670*/  STL [R1+0x2bcc], R12 ;  /* 0x002bcc0c01007387 */ /* 0x000fe80000100800 */
[----:B------:R-:W-:Y:S04]  /*73680*/  STL [R1+0x2bd0], R37 ;  /* 0x002bd02501007387 */ /* 0x000fe80000100800 */
[----:B------:R-:W3:Y:S01]  /*73690*/  LDL.LU R53, [R1+0x2a8] ;  /* 0x0002a80001357983 */ /* 0x000ee20000300800 */
[----:B------:R-:W-:-:S03]  /*736a0*/  LOP3.LUT R7, R52, 0xffff, RZ, 0xc0, !PT ;  /* 0x0000ffff34077812 */ /* 0x000fc600078ec0ff */
[----:B------:R-:W3:Y:S01]  /*736b0*/  LDL.LU R52, [R1+0x2a4] ;  /* 0x0002a40001347983 */ /* 0x000ee20000300800 */
[----:B------:R-:W-:-:S03]  /*736c0*/  LOP3.LUT R14, R26, 0xffff, RZ, 0xc0, !PT ;  /* 0x0000ffff1a0e7812 */ /* 0x000fc600078ec0ff */
[----:B------:R-:W3:Y:S01]  /*736d0*/  LDL.LU R26, [R1+0x2b0] ;  /* 0x0002b000011a7983 */ /* 0x000ee20000300800 */
[----:B------:R-:W-:Y:S02]  /*736e0*/  PRMT R4, R14, 0x3340, R0 ;  /* 0x000033400e047816 */ /* 0x000fe40000000000 */
[----:B----4-:R-:W-:Y:S02]  /*736f0*/  LOP3.LUT R6, R20, 0xffff, RZ, 0xc0, !PT ;  /* 0x0000ffff14067812 */ /* 0x010fe400078ec0ff */
[----:B------:R-:W4:Y:S02]  /*73700*/  LDL.LU R20, [R1+0x2ac] ;  /* 0x0002ac0001147983 */ /* 0x000f240000300800 */
[----:B------:R-:W-:-:S04]  /*73710*/  PRMT R5, R7, 0x3340, R6 ;  /* 0x0000334007057816 */ /* 0x000fc80000000006 */
[----:B0-----:R-:W-:Y:S02]  /*73720*/  PRMT R2, R5, 0x5410, R4 ;  /* 0x0000541005027816 */ /* 0x001fe40000000004 */
[----:B------:R-:W-:Y:S02]  /*73730*/  SHF.R.U32.HI R5, RZ, 0x8, R7 ;  /* 0x00000008ff057819 */ /* 0x000fe40000011607 */
[----:B------:R-:W-:Y:S02]  /*73740*/  SHF.R.U32.HI R4, RZ, 0x8, R6 ;  /* 0x00000008ff047819 */ /* 0x000fe40000011606 */
[----:B------:R-:W-:Y:S02]  /*73750*/  LOP3.LUT R5, R5, 0xffff, RZ, 0xc0, !PT ;  /* 0x0000ffff05057812 */ /* 0x000fe400078ec0ff */
[----:B------:R-:W-:-:S04]  /*73760*/  LOP3.LUT R4, R4, 0xffff, RZ, 0xc0, !PT ;  /* 0x0000ffff04047812 */ /* 0x000fc800078ec0ff */
[----:B------:R-:W-:Y:S01]  /*73770*/  PRMT R46, R5, 0x3340, R4 ;  /* 0x00003340052e7816 */ /* 0x000fe20000000004 */
[----:B------:R-:W-:Y:S04]  /*73780*/  STL [R1+0x2c4], R2 ;  /* 0x0002c40201007387 */ /* 0x000fe80000100800 */
[----:B------:R0:W-:Y:S01]  /*73790*/  STL [R1+0x2bac], R46 ;  /* 0x002bac2e01007387 */ /* 0x0001e20000100800 */
[----:B------:R-:W-:-:S03]  /*737a0*/  SHF.R.U32.HI R5, RZ, 0x8, R54 ;  /* 0x00000008ff057819 */ /* 0x000fc60000011636 */
[----:B------:R-:W4:Y:S01]  /*737b0*/  LDL.LU R54, [R1+0x29c] ;  /* 0x00029c0001367983 */ /* 0x000f220000300800 */
[----:B------:R-:W-:Y:S02]  /*737c0*/  LOP3.LUT R5, R5, 0xffff, RZ, 0xc0, !PT ;  /* 0x0000ffff05057812 */ /* 0x000fe400078ec0ff */
[----:B------:R-:W-:Y:S02]  /*737d0*/  SHF.R.U32.HI R10, RZ, 0x8, R8 ;  /* 0x00000008ff0a7819 */ /* 0x000fe40000011608 */
[----:B--2---:R-:W-:Y:S02]  /*737e0*/  SHF.R.U32.HI R4, RZ, 0x8, R27 ;  /* 0x00000008ff047819 */ /* 0x004fe4000001161b */
[----:B------:R-:W2:Y:S02]  /*737f0*/  LDL.LU R27, [R1+0x298] ;  /* 0x00029800011b7983 */ /* 0x000ea40000300800 */
[----:B------:R-:W-:-:S04]  /*73800*/  LOP3.LUT R4, R4, 0xffff, RZ, 0xc0, !PT ;  /* 0x0000ffff04047812 */ /* 0x000fc800078ec0ff */
[----:B------:R-:W-:Y:S02]  /*73810*/  PRMT R36, R5, 0x3340, R4 ;  /* 0x0000334005247816 */ /* 0x000fe40000000004 */
[----:B------:R-:W-:Y:S02]  /*73820*/  SHF.R.U32.HI R4, RZ, 0x8, R18 ;  /* 0x00000008ff047819 */ /* 0x000fe40000011612 */
[----:B---3--:R-:W-:Y:S02]  /*73830*/  SHF.R.U32.HI R9, RZ, 0x8, R31 ;  /* 0x00000008ff097819 */ /* 0x008fe4000001161f */
[----:B------:R-:W3:Y:S04]  /*73840*/  LDL.LU R31, [R1+0x2a0] ;  /* 0x0002a000011f7983 */ /* 0x000ee80000300800 */
[----:B------:R-:W3:Y:S04]  /*73850*/  LDL.LU R40, [R1+0x2b4] ;  /* 0x0002b40001287983 */ /* 0x000ee80000300800 */
[----:B------:R-:W3:Y:S04]  /*73860*/  LDL.LU R41, [R1+0x340] ;  /* 0x0003400001297983 */ /* 0x000ee80000300800 */
[----:B------:R-:W3:Y:S01]  /*73870*/  LDL.LU R44, [R1+0x344] ;  /* 0x00034400012c7983 */ /* 0x000ee20000300800 */
[----:B------:R-:W-:-:S02]  /*73880*/  SHF.R.U32.HI R5, RZ, 0x8, R48 ;  /* 0x00000008ff057819 */ /* 0x000fc40000011630 */
[----:B------:R-:W-:Y:S01]  /*73890*/  SHF.R.U32.HI R7, RZ, 0x8, R53 ;  /* 0x00000008ff077819 */ /* 0x000fe20000011635 */
[----:B------:R-:W3:Y:S04]  /*738a0*/  LDL.LU R45, [R1+0x348] ;  /* 0x00034800012d7983 */ /* 0x000ee80000300800 */
[----:B------:R-:W3:Y:S04]  /*738b0*/  LDL.LU R48, [R1+0x34c] ;  /* 0x00034c0001307983 */ /* 0x000ee80000300800 */
[----:B------:R-:W3:Y:S01]  /*738c0*/  LDL.LU R53, [R1+0xf28] ;  /* 0x000f280001357983 */ /* 0x000ee20000300800 */
[----:B------:R-:W-:-:S02]  /*738d0*/  SHF.R.U32.HI R6, RZ, 0x8, R52 ;  /* 0x00000008ff067819 */ /* 0x000fc40000011634 */
[----:B------:R-:W-:Y:S01]  /*738e0*/  SHF.R.U32.HI R8, RZ, 0x8, R26 ;  /* 0x00000008ff087819 */ /* 0x000fe2000001161a */
[----:B------:R-:W3:Y:S04]  /*738f0*/  LDL.LU R52, [R1+0xf2c] ;  /* 0x000f2c0001347983 */ /* 0x000ee80000300800 */
[----:B------:R-:W3:Y:S01]  /*73900*/  LDL.LU R26, [R1+0xf40] ;  /* 0x000f4000011a7983 */ /* 0x000ee20000300800 */
[----:B------:R-:W-:Y:S02]  /*73910*/  LOP3.LUT R7, R7, 0xffff, RZ, 0xc0, !PT ;  /* 0x0000ffff07077812 */ /* 0x000fe400078ec0ff */
[----:B------:R-:W-:Y:S02]  /*73920*/  LOP3.LUT R6, R6, 0xffff, RZ, 0xc0, !PT ;  /* 0x0000ffff06067812 */ /* 0x000fe400078ec0ff */
[----:B------:R-:W-:-:S02]  /*73930*/  LOP3.LUT R5, R5, 0xffff, RZ, 0xc0, !PT ;  /* 0x0000ffff05057812 */ /* 0x000fc400078ec0ff */
[----:B------:R-:W-:Y:S02]  /*73940*/  LOP3.LUT R4, R4, 0xffff, RZ, 0xc0, !PT ;  /* 0x0000ffff04047812 */ /* 0x000fe400078ec0ff */
[----:B0-----:R-:W-:Y:S02]  /*73950*/  PRMT R46, R7, 0x3340, R6 ;  /* 0x00003340072e7816 */ /* 0x001fe40000000006 */
[----:B------:R-:W-:Y:S02]  /*73960*/  PRMT R32, R5, 0x3340, R4 ;  /* 0x0000334005207816 */ /* 0x000fe40000000004 */
[----:B----4-:R-:W-:Y:S02]  /*73970*/  SHF.R.U32.HI R7, RZ, 0x8, R20 ;  /* 0x00000008ff077819 */ /* 0x010fe40000011614 */
[----:B------:R-:W4:Y:S01]  /*73980*/  LDL.LU R20, [R1+0xf44] ;  /* 0x000f440001147983 */ /* 0x000f220000300800 */
[----:B------:R-:W-:-:S03]  /*73990*/  SHF.R.U32.HI R5, RZ, 0x8, R54 ;  /* 0x00000008ff057819 */ /* 0x000fc60000011636 */
[----:B------:R-:W4:Y:S01]  /*739a0*/  LDL.LU R54, [R1+0xf48] ;  /* 0x000f480001367983 */ /* 0x000f220000300800 */
[----:B------:R-:W-:Y:S02]  /*739b0*/  LOP3.LUT R5, R5, 0xffff, RZ, 0xc0, !PT ;  /* 0x0000ffff05057812 */ /* 0x000fe400078ec0ff */
[----:B--2---:R-:W-:Y:S02]  /*739c0*/  SHF.R.U32.HI R4, RZ, 0x8, R27 ;  /* 0x00000008ff047819 */ /* 0x004fe4000001161b */
[----:B------:R-:W2:Y:S02]  /*739d0*/  LDL.LU R27, [R1+0xf4c] ;  /* 0x000f4c00011b7983 */ /* 0x000ea40000300800 */
[----:B------:R-:W-:-:S04]  /*739e0*/  LOP3.LUT R4, R4, 0xffff, RZ, 0xc0, !PT ;  /* 0x0000ffff04047812 */ /* 0x000fc800078ec0ff */
[----:B------:R-:W-:-:S05]  /*739f0*/  PRMT R2, R5, 0x3340, R4 ;  /* 0x0000334005027816 */ /* 0x000fca0000000004 */
[----:B------:R0:W-:Y:S01]  /*73a00*/  STL [R1+0x270], R2 ;  /* 0x0002700201007387 */ /* 0x0001e20000100800 */
[----:B---3--:R-:W-:Y:S02]  /*73a10*/  SHF.R.U32.HI R5, RZ, 0x8, R40 ;  /* 0x00000008ff057819 */ /* 0x008fe40000011628 */
[----:B------:R-:W-:Y:S02]  /*73a20*/  SHF.R.U32.HI R4, RZ, 0x8, R41 ;  /* 0x00000008ff047819 */ /* 0x000fe40000011629 */
[----:B------:R-:W-:Y:S02]  /*73a30*/  SHF.R.U32.HI R11, RZ, 0x8, R44 ;  /* 0x00000008ff0b7819 */ /* 0x000fe4000001162c */
[----:B------:R-:W-:Y:S02]  /*73a40*/  LOP3.LUT R5, R5, 0xffff, RZ, 0xc0, !PT ;  /* 0x0000ffff05057812 */ /* 0x000fe400078ec0ff */
[----:B------:R-:W-:Y:S02]  /*73a50*/  LOP3.LUT R4, R4, 0xffff, RZ, 0xc0, !PT ;  /* 0x0000ffff04047812 */ /* 0x000fe400078ec0ff */
[----:B------:R-:W-:-:S02]  /*73a60*/  LOP3.LUT R11, R11, 0xffff, RZ, 0xc0, !PT ;  /* 0x0000ffff0b0b7812 */ /* 0x000fc400078ec0ff */
[----:B0-----:R-:W-:Y:S02]  /*73a70*/  PRMT R2, R5, 0x3340, R4 ;  /* 0x0000334005027816 */ /* 0x001fe40000000004 */
[----:B------:R-:W-:Y:S02]  /*73a80*/  PRMT R5, R11, 0x3340, R0 ;  /* 0x000033400b057816 */ /* 0x000fe40000000000 */
[----:B------:R-:W-:Y:S02]  /*73a90*/  SHF.R.U32.HI R11, RZ, 0x8, R45 ;  /* 0x00000008ff0b7819 */ /* 0x000fe4000001162d */
[----:B------:R-:W-:Y:S02]  /*73aa0*/  SHF.R.U32.HI R4, RZ, 0x8, R48 ;  /* 0x00000008ff047819 */ /* 0x000fe40000011630 */
[----:B------:R-:W-:Y:S02]  /*73ab0*/  SHF.R.U32.HI R13, RZ, 0x8, R53 ;  /* 0x00000008ff0d7819 */ /* 0x000fe40000011635 */
[----:B------:R-:W-:-:S02]  /*73ac0*/  LOP3.LUT R11, R11, 0xffff, RZ, 0xc0, !PT ;  /* 0x0000ffff0b0b7812 */ /* 0x000fc400078ec0ff */
[----:B------:R-:W-:Y:S02]  /*73ad0*/  LOP3.LUT R4, R4, 0xffff, RZ, 0xc0, !PT ;  /* 0x0000ffff04047812 */ /* 0x000fe400078ec0ff */
[----:B------:R-:W-:Y:S02]  /*73ae0*/  LOP3.LUT R13, R13, 0xffff, RZ, 0xc0, !PT ;  /* 0x0000ffff0d0d7812 */ /* 0x000fe400078ec0ff */
[----:B------:R-:W-:Y:S02]  /*73af0*/  SHF.R.U32.HI R6, RZ, 0x8, R31 ;  /* 0x00000008ff067819 */ /* 0x000fe4000001161f */
[----:B------:R-:W3:Y:S01]  /*73b00*/  LDL.LU R31, [R1+0xf58] ;  /* 0x000f5800011f7983 */ /* 0x000ee20000300800 */
[----:B------:R-:W-:Y:S02]  /*73b10*/  PRMT R3, R11, 0x3340, R4 ;  /* 0x000033400b037816 */ /* 0x000fe40000000004 */
[----:B------:R-:W-:Y:S01]  /*73b20*/  PRMT R11, R13, 0x3340, R0 ;  /* 0x000033400d0b7816 */ /* 0x000fe20000000000 */
[----:B------:R0:W-:Y:S01]  /*73b30*/  STL [R1+0x280], R2 ;  /* 0x0002800201007387 */ /* 0x0001e20000100800 */
[----:B------:R-:W-:-:S02]  /*73b40*/  SHF.R.U32.HI R13, RZ, 0x8, R52 ;  /* 0x00000008ff0d7819 */ /* 0x000fc40000011634 */
[----:B------:R-:W-:Y:S01]  /*73b50*/  SHF.R.U32.HI R4, RZ, 0x8, R26 ;  /* 0x00000008ff047819 */ /* 0x000fe2000001161a */
[----:B------:R-:W3:Y:S04]  /*73b60*/  LDL.LU R53, [R1+0x2904] ;  /* 0x0029040001357983 */ /* 0x000ee80000300800 */
[----:B------:R-:W3:Y:S04]  /*73b70*/  LDL.LU R52, [R1+0x282c] ;  /* 0x00282c0001347983 */ /* 0x000ee80000300800 */
[----:B------:R-:W3:Y:S01]  /*73b80*/  LDL.LU R26, [R1+0x2888] ;  /* 0x00288800011a7983 */ /* 0x000ee20000300800 */
[----:B------:R-:W-:-:S02]  /*73b90*/  LOP3.LUT R13, R13, 0xffff, RZ, 0xc0, !PT ;  /* 0x0000ffff0d0d7812 */ /* 0x000fc400078ec0ff */
[----:B------:R-:W-:Y:S01]  /*73ba0*/  LOP3.LUT R4, R4, 0xffff, RZ, 0xc0, !PT ;  /* 0x0000ffff04047812 */ /* 0x000fe200078ec0ff */
[----:B------:R-:W3:Y:S03]  /*73bb0*/  LDL.LU R42, [R1+0x2908] ;  /* 0x00290800012a7983 */ /* 0x000ee60000300800 */
[----:B0-----:R-:W-:Y:S01]  /*73bc0*/  PRMT R2, R13, 0x3340, R4 ;  /* 0x000033400d027816 */ /* 0x001fe20000000004 */
[----:B------:R-:W3:Y:S01]  /*73bd0*/  LDL.LU R45, [R1+0x2834] ;  /* 0x00283400012d7983 */ /* 0x000ee20000300800 */
[----:B----4-:R-:W-:-:S03]  /*73be0*/  SHF.R.U32.HI R13, RZ, 0x8, R54 ;  /* 0x00000008ff0d7819 */ /* 0x010fc60000011636 */
[----:B------:R-:W4:Y:S04]  /*73bf0*/  LDL.LU R54, [R1+0x288c] ;  /* 0x00288c0001367983 */ /* 0x000f280000300800 */
[----:B------:R-:W4:Y:S04]  /*73c00*/  LDL.LU R40, [R1+0xf5c] ;  /* 0x000f5c0001287983 */ /* 0x000f280000300800 */
[----:B------:R-:W4:Y:S01]  /*73c10*/  LDL.LU R41, [R1+0xf68] ;  /* 0x000f680001297983 */ /* 0x000f220000300800 */
[----:B------:R-:W-:-:S03]  /*73c20*/  LOP3.LUT R13, R13, 0xffff, RZ, 0xc0, !PT ;  /* 0x0000ffff0d0d7812 */ /* 0x000fc600078ec0ff */
[----:B------:R-:W4:Y:S01]  /*73c30*/  LDL.LU R44, [R1+0x29c4] ;  /* 0x0029c400012c7983 */ /* 0x000f220000300800 */
[----:B--2---:R-:W-:-:S04]  /*73c40*/  SHF.R.U32.HI R4, RZ, 0x8, R27 ;  /* 0x00000008ff047819 */ /* 0x004fc8000001161b */
[----:B------:R-:W-:-:S04]  /*73c50*/  LOP3.LUT R4, R4, 0xffff, RZ, 0xc0, !PT ;  /* 0x0000ffff04047812 */ /* 0x000fc800078ec0ff */
[----:B------:R-:W-:Y:S02]  /*73c60*/  PRMT R47, R13, 0x3340, R4 ;  /* 0x000033400d2f7816 */ /* 0x000fe40000000004 */
[----:B---3--:R-:W-:Y:S02]  /*73c70*/  SHF.R.U32.HI R27, RZ, 0x8, R31 ;  /* 0x00000008ff1b7819 */ /* 0x008fe4000001161f */
[----:B------:R-:W-:Y:S02]  /*73c80*/  SHF.R.U32.HI R31, RZ, 0x8, R14 ;  /* 0x00000008ff1f7819 */ /* 0x000fe4000001160e */
[----:B------:R-:W-:Y:S02]  /*73c90*/  LOP3.LUT R16, R53, 0xffff, RZ, 0xc0, !PT ;  /* 0x0000ffff35107812 */ /* 0x000fe400078ec0ff */
[----:B------:R-:W2:Y:S01]  /*73ca0*/  LDL.LU R53, [R1+0xf6c] ;  /* 0x000f6c0001357983 */ /* 0x000ea20000300800 */
[----:B------:R-:W-:-:S03]  /*73cb0*/  LOP3.LUT R14, R52, 0xffff, RZ, 0xc0, !PT ;  /* 0x0000ffff340e7812 */ /* 0x000fc600078ec0ff */
[----:B------:R-:W3:Y:S01]  /*73cc0*/  LDL.LU R52, [R1+0x29c8] ;  /* 0x0029c80001347983 */ /* 0x000ee20000300800 */
[----:B------:R-:W-:Y:S02]  /*73cd0*/  LOP3.LUT R15, R26, 0xffff, RZ, 0xc0, !PT ;  /* 0x0000ffff1a0f7812 */ /* 0x000fe400078ec0ff */
[----:B------:R-:W-:Y:S02]  /*73ce0*/  PRMT R4, R14, 0x3340, R0 ;  /* 0x000033400e047816 */ /* 0x000fe40000000000 */
[----:B------:R-:W-:-:S04]  /*73cf0*/  PRMT R13, R16, 0x3340, R15 ;  /* 0x00003340100d7816 */ /* 0x000fc8000000000f */
[----:B------:R-:W-:Y:S02]  /*73d00*/  PRMT R58, R13, 0x5410, R4 ;  /* 0x000054100d3a7816 */ /* 0x000fe40000000004 */
[----:B------:R-:W-:Y:S02]  /*73d10*/  SHF.R.U32.HI R13, RZ, 0x8, R16 ;  /* 0x00000008ff0d7819 */ /* 0x000fe40000011610 */
[----:B------:R-:W-:Y:S02]  /*73d20*/  SHF.R.U32.HI R4, RZ, 0x8, R15 ;  /* 0x00000008ff047819 */ /* 0x000fe4000001160f */
[----:B------:R-:W-:Y:S02]  /*73d30*/  SHF.R.U32.HI R26, RZ, 0x8, R14 ;  /* 0x00000008ff1a7819 */ /* 0x000fe4000001160e */
[----:B------:R-:W-:Y:S02]  /*73d40*/  LOP3.LUT R13, R13, 0xffff, RZ, 0xc0, !PT ;  /* 0x0000ffff0d0d7812 */ /* 0x000fe400078ec0ff */
[----:B------:R-:W-:-:S02]  /*73d50*/  LOP3.LUT R4, R4, 0xffff, RZ, 0xc0, !PT ;  /* 0x0000ffff04047812 */ /* 0x000fc400078ec0ff */
[----:B------:R-:W-:Y:S02]  /*73d60*/  LOP3.LUT R15, R42, 0xffff, RZ, 0xc0, !PT ;  /* 0x0000ffff2a0f7812 */ /* 0x000fe400078ec0ff */
[----:B------:R-:W-:Y:S02]  /*73d70*/  LOP3.LUT R16, R45, 0xffff, RZ, 0xc0, !PT ;  /* 0x0000ffff2d107812 */ /* 0x000fe400078ec0ff */
[----:B------:R-:W-:Y:S02]  /*73d80*/  PRMT R48, R13, 0x3340, R4 ;  /* 0x000033400d307816 */ /* 0x000fe40000000004 */
[----:B------:R-:W-:Y:S01]  /*73d90*/  PRMT R4, R16, 0x3340, R0 ;  /* 0x0000334010047816 */ /* 0x000fe20000000000 */
[----:B------:R-:W-:Y:S01]  /*73da0*/  STL [R1+0x2b28], R58 ;  /* 0x002b283a01007387 */ /* 0x000fe20000100800 */
[----:B------:R-:W-:Y:S02]  /*73db0*/  SHF.R.U32.HI R18, RZ, 0x8, R16 ;  /* 0x00000008ff127819 */ /* 0x000fe40000011610 */
[----:B----4-:R-:W-:-:S04]  /*73dc0*/  LOP3.LUT R14, R54, 0xffff, RZ, 0xc0, !PT ;  /* 0x0000ffff360e7812 */ /* 0x010fc800078ec0ff */
[----:B------:R-:W-:-:S04]  /*73dd0*/  PRMT R13, R15, 0x3340, R14 ;  /* 0x000033400f0d7816 */ /* 0x000fc8000000000e */
[----:B------:R-:W-:-:S05]  /*73de0*/  PRMT R45, R13, 0x5410, R4 ;  /* 0x000054100d2d7816 */ /* 0x000fca0000000004 */
[----:B------:R0:W-:Y:S04]  /*73df0*/  STL [R1+0x2af4], R45 ;  /* 0x002af42d01007387 */ /* 0x0001e80000100800 */
[----:B------:R-:W4:Y:S04]  /*73e00*/  LDL.LU R22, [R1+0x263c] ;  /* 0x00263c0001167983 */ /* 0x000f280000300800 */
[----:B------:R-:W4:Y:S04]  /*73e10*/  LDL.LU R35, [R1+0x2950] ;  /* 0x0029500001237983 */ /* 0x000f280000300800 */
[----:B------:R-:W4:Y:S04]  /*73e20*/  LDL.LU R23, [R1+0x2630] ;  /* 0x0026300001177983 */ /* 0x000f280000300800 */
[----:B------:R-:W4:Y:S04]  /*73e30*/  LDL.LU R34, [R1+0x2944] ;  /* 0x0029440001227983 */ /* 0x000f280000300800 */
[----:B------:R-:W4:Y:S04]  /*73e40*/  LDL.LU R24, [R1+0x2620] ;  /* 0x0026200001187983 */ /* 0x000f280000300800 */
[----:B------:R-:W4:Y:S04]  /*73e50*/  LDL.LU R33, [R1+0x2938] ;  /* 0x0029380001217983 */ /* 0x000f280000300800 */
[----:B------:R-:W4:Y:S01]  /*73e60*/  LDL.LU R25, [R1+0x261c] ;  /* 0x00261c0001197983 */ /* 0x000f220000300800 */
[----:B------:R-:W-:-:S03]  /*73e70*/  SHF.R.U32.HI R17, RZ, 0x8, R40 ;  /* 0x00000008ff117819 */ /* 0x000fc60000011628 */
[----:B------:R-:W4:Y:S04]  /*73e80*/  LDL.LU R42, [R1+0x293c] ;  /* 0x00293c00012a7983 */ /* 0x000f280000300800 */
[----:B------:R-:W4:Y:S04]  /*73e90*/  LDL.LU R61, [R1+0x2600] ;  /* 0x00260000013d7983 */ /* 0x000f280000300800 */
[----:B------:R-:W4:Y:S04]  /*73ea0*/  LDL.LU R38, [R1+0x2928] ;  /* 0x0029280001267983 */ /* 0x000f280000300800 */
[----:B------:R-:W4:Y:S04]  /*73eb0*/  LDL.LU R57, [R1+0x25fc] ;  /* 0x0025fc0001397983 */ /* 0x000f280000300800 */
[----:B------:R-:W4:Y:S01]  /*73ec0*/  LDL.LU R40, [R1+0x2930] ;  /* 0x0029300001287983 */ /* 0x000f220000300800 */
[----:B------:R-:W-:-:S03]  /*73ed0*/  SHF.R.U32.HI R16, RZ, 0x8, R41 ;  /* 0x00000008ff107819 */ /* 0x000fc60000011629 */
[----:B------:R-:W4:Y:S04]  /*73ee0*/  LDL.LU R56, [R1+0x25dc] ;  /* 0x0025dc0001387983 */ /* 0x000f280000300800 */
[----:B------:R-:W4:Y:S01]  /*73ef0*/  LDL.LU R41, [R1+0x2924] ;  /* 0x0029240001297983 */ /* 0x000f220000300800 */
[----:B------:R-:W-:Y:S02]  /*73f00*/  SHF.R.U32.HI R4, RZ, 0x8, R14 ;  /* 0x00000008ff047819 */ /* 0x000fe4000001160e */
[----:B------:R-:W-:Y:S01]  /*73f10*/  SHF.R.U32.HI R13, RZ, 0x8, R15 ;  /* 0x00000008ff0d7819 */ /* 0x000fe2000001160f */
[----:B------:R-:W4:Y:S01]  /*73f20*/  LDL.LU R55, [R1+0x25d0] ;  /* 0x0025d00001377983 */ /* 0x000f220000300800 */
[----:B------:R-:W-:Y:S02]  /*73f30*/  LOP3.LUT R4, R4, 0xffff, RZ, 0xc0, !PT ;  /* 0x0000ffff04047812 */ /* 0x000fe400078ec0ff */
[----:B------:R-:W-:Y:S01]  /*73f40*/  LOP3.LUT R13, R13, 0xffff, RZ, 0xc0, !PT ;  /* 0x0000ffff0d0d7812 */ /* 0x000fe200078ec0ff */
[----:B------:R-:W4:Y:S03]  /*73f50*/  LDL.LU R39, [R1+0x2920] ;  /* 0x0029200001277983 */ /* 0x000f260000300800 */
[----:B------:R-:W-:-:S02]  /*73f60*/  PRMT R54, R13, 0x3340, R4 ;  /* 0x000033400d367816 */ /* 0x000fc40000000004 */
[----:B------:R-:W4:Y:S04]  /*73f70*/  LDL.LU R4, [R1+0x2914] ;  /* 0x0029140001047983 */ /* 0x000f280000300800 */
[----:B0-----:R-:W4:Y:S01]  /*73f80*/  LDL.LU R45, [R1+0x2580] ;  /* 0x00258000012d7983 */ /* 0x001f220000300800 */
[----:B------:R-:W-:-:S03]  /*73f90*/  SHF.R.U32.HI R20, RZ, 0x8, R20 ;  /* 0x00000008ff147819 */ /* 0x000fc60000011614 */
[----:B------:R-:W4:Y:S01]  /*73fa0*/  LDL.LU R58, [R1+0x2900] ;  /* 0x00290000013a7983 */ /* 0x000f220000300800 */
[----:B------:R-:W-:-:S03]  /*73fb0*/  SHF.R.U32.HI R30, RZ, 0x8, R30 ;  /* 0x00000008ff1e7819 */ /* 0x000fc6000001161e */
[----:B------:R-:W4:Y:S01]  /*73fc0*/  LDL.LU R37, [R1+0x257c] ;  /* 0x00257c0001257983 */ /* 0x000f220000300800 */
[----:B------:R-:W-:Y:S02]  /*73fd0*/  SHF.R.U32.HI R29, RZ, 0x8, R29 ;  /* 0x00000008ff1d7819 */ /* 0x000fe4000001161d */
[----:B------:R-:W-:Y:S01]  /*73fe0*/  SHF.R.U32.HI R28, RZ, 0x8, R28 ;  /* 0x00000008ff1c7819 */ /* 0x000fe2000001161c */
[----:B------:R-:W4:Y:S01]  /*73ff0*/  LDL.LU R12, [R1+0x290c] ;  /* 0x00290c00010c7983 */ /* 0x000f220000300800 */
[----:B------:R-:W-:Y:S02]  /*74000*/  SHF.R.U32.HI R19, RZ, 0x8, R19 ;  /* 0x00000008ff137819 */ /* 0x000fe40000011613 */
[----:B------:R-:W-:Y:S01]  /*74010*/  SHF.R.U32.HI R15, RZ, 0x8, R44 ;  /* 0x00000008ff0f7819 */ /* 0x000fe2000001162c */
[----:B------:R-:W4:Y:S01]  /*74020*/  LDL.LU R50, [R1+0x11ac] ;  /* 0x0011ac0001327983 */ /* 0x000f220000300800 */
[----:B------:R-:W-:-:S03]  /*74030*/  LOP3.LUT R10, R10, 0xffff, RZ, 0xc0, !PT ;  /* 0x0000ffff0a0a7812 */ /* 0x000fc600078ec0ff */
[----:B------:R-:W4:Y:S01]  /*74040*/  LDL.LU R49, [R1+0x28f8] ;  /* 0x0028f80001317983 */ /* 0x000f220000300800 */
[----:B------:R-:W-:-:S03]  /*74050*/  LOP3.LUT R9, R9, 0xffff, RZ, 0xc0, !PT ;  /* 0x0000ffff09097812 */ /* 0x000fc600078ec0ff */
[----:B------:R-:W4:Y:S01]  /*74060*/  LDL.LU R51, [R1+0x11a4] ;  /* 0x0011a40001337983 */ /* 0x000f220000300800 */
[----:B------:R-:W-:Y:S02]  /*74070*/  LOP3.LUT R8, R8, 0xffff, RZ, 0xc0, !PT ;  /* 0x0000ffff08087812 */ /* 0x000fe400078ec0ff */
[----:B------:R-:W-:Y:S02]  /*74080*/  LOP3.LUT R7, R7, 0xffff, RZ, 0xc0, !PT ;  /* 0x0000ffff07077812 */ /* 0x000fe400078ec0ff */
[----:B------:R-:W-:Y:S02]  /*74090*/  LOP3.LUT R6, R6, 0xffff, RZ, 0xc0, !PT ;  /* 0x0000ffff06067812 */ /* 0x000fe400078ec0ff */
[----:B------:R-:W-:Y:S02]  /*740a0*/  LOP3.LUT R20, R20, 0xffff, RZ, 0xc0, !PT ;  /* 0x0000ffff14147812 */ /* 0x000fe400078ec0ff */
[----:B------:R-:W-:Y:S02]  /*740b0*/  LOP3.LUT R27, R27, 0xffff, RZ, 0xc0, !PT ;  /* 0x0000ffff1b1b7812 */ /* 0x000fe400078ec0ff */
[----:B--2---:R-:W-:-:S02]  /*740c0*/  SHF.R.U32.HI R14, RZ, 0x8, R53 ;  /* 0x00000008ff0e7819 */ /* 0x004fc40000011635 */
[----:B---3--:R-:W-:Y:S02]  /*740d0*/  SHF.R.U32.HI R13, RZ, 0x8, R52 ;  /* 0x00000008ff0d7819 */ /* 0x008fe40000011634 */
[----:B------:R-:W2:Y:S01]  /*740e0*/  LDL.LU R52, [R1+0x28dc] ;  /* 0x0028dc0001347983 */ /* 0x000ea20000300800 */
[----:B------:R-:W-:Y:S02]  /*740f0*/  LOP3.LUT R31, R31, 0xffff, RZ, 0xc0, !PT ;  /* 0x0000ffff1f1f7812 */ /* 0x000fe400078ec0ff */
[----:B------:R-:W-:Y:S01]  /*74100*/  LOP3.LUT R30, R30, 0xffff, RZ, 0xc0, !PT ;  /* 0x0000ffff1e1e7812 */ /* 0x000fe200078ec0ff */
[----:B------:R-:W3:Y:S01]  /*74110*/  LDL.LU R59, [R1+0x1188] ;  /* 0x00118800013b7983 */ /* 0x000ee20000300800 */
[----:B------:R-:W-:Y:S02]  /*74120*/  LOP3.LUT R29, R29, 0xffff, RZ, 0xc0, !PT ;  /* 0x0000ffff1d1d7812 */ /* 0x000fe400078ec0ff */
[----:B------:R-:W-:Y:S01]  /*74130*/  LOP3.LUT R28, R28, 0xffff, RZ, 0xc0, !PT ;  /* 0x0000ffff1c1c7812 */ /* 0x000fe200078ec0ff */
[----:B------:R-:W3:Y:S01]  /*74140*/  LDL.LU R53, [R1+0x28e4] ;  /* 0x0028e40001357983 */ /* 0x000ee20000300800 */
[----:B------:R-:W-:-:S02]  /*74150*/  LOP3.LUT R26, R26, 0xffff, RZ, 0xc0, !PT ;  /* 0x0000ffff1a1a7812 */ /* 0x000fc400078ec0ff */
[----:B------:R-:W-:Y:S01]  /*74160*/  LOP3.LUT R19, R19, 0xffff, RZ, 0xc0, !PT ;  /* 0x0000ffff13137812 */ /* 0x000fe200078ec0ff */
[----:B------:R-:W3:Y:S01]  /*74170*/  LDL.LU R60, [R1+0x10f8] ;  /* 0x0010f800013c7983 */ /* 0x000ee20000300800 */
[----:B------:R-:W-:Y:S02]  /*74180*/  LOP3.LUT R18, R18, 0xffff, RZ, 0xc0, !PT ;  /* 0x0000ffff12127812 */ /* 0x000fe400078ec0ff */
[----:B------:R-:W-:Y:S01]  /*74190*/  LOP3.LUT R17, R17, 0xffff, RZ, 0xc0, !PT ;  /* 0x0000ffff11117812 */ /* 0x000fe200078ec0ff */
[----:B------:R-:W3:Y:S01]  /*741a0*/  LDL.LU R44, [R1+0x2420] ;  /* 0x00242000012c7983 */ /* 0x000ee20000300800 */
[----:B------:R-:W-:Y:S02]  /*741b0*/  LOP3.LUT R16, R16, 0xffff, RZ, 0xc0, !PT ;  /* 0x0000ffff10107812 */ /* 0x000fe400078ec0ff */
[----:B------:R-:W-:Y:S02]  /*741c0*/  LOP3.LUT R15, R15, 0xffff, RZ, 0xc0, !PT ;  /* 0x0000ffff0f0f7812 */ /* 0x000fe400078ec0ff */
[----:B------:R-:W-:-:S02]  /*741d0*/  LOP3.LUT R14, R14, 0xffff, RZ, 0xc0, !PT ;  /* 0x0000ffff0e0e7812 */ /* 0x000fc400078ec0ff */
[----:B------:R-:W-:Y:S01]  /*741e0*/  LOP3.LUT R13, R13, 0xffff, RZ, 0xc0, !PT ;  /* 0x0000ffff0d0d7812 */ /* 0x000fe200078ec0ff */
[----:B------:R0:W-:Y:S01]  /*741f0*/  STL [R1+0x2af8], R0 ;  /* 0x002af80001007387 */ /* 0x0001e20000100800 */
[--C-:B------:R-:W-:Y:S02]  /*74200*/  PRMT R10, R10, 0x3340, R0.reuse ;  /* 0x000033400a0a7816 */ /* 0x100fe40000000000 */
[--C-:B------:R-:W-:Y:S02]  /*74210*/  PRMT R9, R9, 0x3340, R0.reuse ;  /* 0x0000334009097816 */ /* 0x100fe40000000000 */
[--C-:B------:R-:W-:Y:S02]  /*74220*/  PRMT R8, R8, 0x3340, R0.reuse ;  /* 0x0000334008087816 */ /* 0x100fe40000000000 */
[--C-:B------:R-:W-:Y:S02]  /*74230*/  PRMT R7, R7, 0x3340, R0.reuse ;  /* 0x0000334007077816 */ /* 0x100fe40000000000 */
[----:B------:R-:W-:-:S02]  /*74240*/  PRMT R6, R6, 0x3340, R0 ;  /* 0x0000334006067816 */ /* 0x000fc40000000000 */
[--C-:B------:R-:W-:Y:S02]  /*74250*/  PRMT R20, R20, 0x3340, R0.reuse ;  /* 0x0000334014147816 */ /* 0x100fe40000000000 */
        /* <DEDUP_REMOVED lines=12> */
[----:B------:R-:W-:Y:S02]  /*74320*/  PRMT R13, R13, 0x3340, R0 ;  /* 0x000033400d0d7816 */ /* 0x000fe40000000000 */
[----:B0-----:R-:W3:Y:S04]  /*74330*/  LDL.LU R0, [R1+0x25c4] ;  /* 0x0025c40001007983 */ /* 0x001ee80000300800 */
[----:B------:R-:W3:Y:S04]  /*74340*/  LDL.LU R21, [R1+0x200] ;  /* 0x0002000001157983 */ /* 0x000ee80000300800 */
[----:B------:R-:W3:Y:S01]  /*74350*/  LDL.LU R43, [R1+0x1fc] ;  /* 0x0001fc00012b7983 */ /* 0x000ee20000300800 */
[----:B----4-:R-:W-:-:S03]  /*74360*/  PRMT R35, R35, 0x5410, R22 ;  /* 0x0000541023237816 */ /* 0x010fc60000000016 */
[----:B------:R-:W4:Y:S01]  /*74370*/  LDL.LU R22, [R1+0x1f8] ;  /* 0x0001f80001167983 */ /* 0x000f220000300800 */
[----:B------:R-:W-:-:S03]  /*74380*/  PRMT R34, R34, 0x5410, R23 ;  /* 0x0000541022227816 */ /* 0x000fc60000000017 */
        /* <DEDUP_REMOVED lines=8> */
[----:B------:R-:W4:Y:S04]  /*74410*/  LDL.LU R57, [R1+0x2bf8] ;  /* 0x002bf80001397983 */ /* 0x000f280000300800 */
[----:B------:R0:W-:Y:S04]  /*74420*/  STL [R1+0x2aa4], R42 ;  /* 0x002aa42a01007387 */ /* 0x0001e80000100800 */
[----:B0-----:R-:W4:Y:S04]  /*74430*/  LDL.LU R42, [R1+0x25cc] ;  /* 0x0025cc00012a7983 */ /* 0x001f280000300800 */
[----:B------:R0:W-:Y:S04]  /*74440*/  STL [R1+0x2aa0], R40 ;  /* 0x002aa02801007387 */ /* 0x0001e80000100800 */
[----:B0-----:R-:W4:Y:S01]  /*74450*/  LDL.LU R40, [R1+0x2918] ;  /* 0x0029180001287983 */ /* 0x001f220000300800 */
[----:B------:R-:W-:-:S03]  /*74460*/  PRMT R41, R41, 0x5410, R56 ;  /* 0x0000541029297816 */ /* 0x000fc60000000038 */
[----:B------:R-:W4:Y:S01]  /*74470*/  LDL.LU R56, [R1+0x2bf4] ;  /* 0x002bf40001387983 */ /* 0x000f220000300800 */
[----:B--2---:R-:W-:Y:S02]  /*74480*/  PRMT R52, R52, 0x5410, R51 ;  /* 0x0000541034347816 */ /* 0x004fe40000000033 */
[----:B---3--:R-:W-:Y:S02]  /*74490*/  PRMT R53, R53, 0x5410, R59 ;  /* 0x0000541035357816 */ /* 0x008fe4000000003b */
[----:B------:R-:W-:Y:S01]  /*744a0*/  PRMT R44, R44, 0x5410, R60 ;  /* 0x000054102c2c7816 */ /* 0x000fe2000000003c */
[----:B------:R-:W-:Y:S01]  /*744b0*/  NOP ;  /* 0x0000000000007918 */ /* 0x000fe20000000000 */
[----:B----4-:R-:W-:Y:S02]  /*744c0*/  PRMT R39, R39, 0x5410, R42 ;  /* 0x0000541027277816 */ /* 0x010fe4000000002a */
[----:B------:R-:W-:Y:S02]  /*744d0*/  PRMT R40, R40, 0x5410, R55 ;  /* 0x0000541028287816 */ /* 0x000fe40000000037 */
[----:B------:R-:W2:Y:S04]  /*744e0*/  LDL.LU R55, [R1+0x2bf0] ;  /* 0x002bf00001377983 */ /* 0x000ea80000300800 */
[----:B------:R0:W-:Y:S04]  /*744f0*/  STL.64 [R1+0x2aa8], R40 ;  /* 0x002aa82801007387 */ /* 0x0001e80000100a00 */
[----:B------:R-:W3:Y:S01]  /*74500*/  LDL.LU R51, [R1+0x1ec] ;  /* 0x0001ec0001337983 */ /* 0x000ee20000300800 */
[----:B0-----:R-:W-:-:S02]  /*74510*/  PRMT R40, R4, 0x5410, R0 ;  /* 0x0000541004287816 */ /* 0x001fc40000000000 */
[----:B------:R-:W-:Y:S02]  /*74520*/  PRMT R0, R49, 0x5410, R50 ;  /* 0x0000541031007816 */ /* 0x000fe40000000032 */
[----:B------:R-:W-:-:S03]  /*74530*/  PRMT R42, R58, 0x5410, R45 ;  /* 0x000054103a2a7816 */ /* 0x000fc6000000002d */
[----:B------:R0:W-:Y:S01]  /*74540*/  STL [R1+0x2a4], R0 ;  /* 0x0002a40001007387 */ /* 0x0001e20000100800 */
[----:B------:R-:W-:-:S03]  /*74550*/  PRMT R56, R56, 0x5410, R21 ;  /* 0x0000541038387816 */ /* 0x000fc60000000015 */
[----:B------:R-:W4:Y:S04]  /*74560*/  LDL.LU R49, [R1+0x1e8] ;  /* 0x0001e80001317983 */ /* 0x000f280000300800 */
[----:B------:R-:W3:Y:S01]  /*74570*/  LDL.LU R50, [R1+0x1e4] ;  /* 0x0001e40001327983 */ /* 0x000ee20000300800 */
[----:B------:R-:W-:-:S03]  /*74580*/  PRMT R41, R12, 0x5410, R37 ;  /* 0x000054100c297816 */ /* 0x000fc60000000025 */
[----:B------:R-:W3:Y:S01]  /*74590*/  LDL.LU R59, [R1+0x1e0] ;  /* 0x0001e000013b7983 */ /* 0x000ee20000300800 */
[----:B0-----:R-:W-:-:S03]  /*745a0*/  PRMT R0, R25, 0x5410, R24 ;  /* 0x0000541019007816 */ /* 0x001fc60000000018 */
[----:B------:R-:W3:Y:S01]  /*745b0*/  LDL.LU R58, [R1+0x228] ;  /* 0x00022800013a7983 */ /* 0x000ee20000300800 */
[----:B------:R-:W-:-:S03]  /*745c0*/  PRMT R12, R23, 0x5410, R22 ;  /* 0x00005410170c7816 */ /* 0x000fc60000000016 */
[----:B------:R-:W3:Y:S04]  /*745d0*/  LDL.LU R60, [R1+0x1d8] ;  /* 0x0001d800013c7983 */ /* 0x000ee80000300800 */
[----:B------:R-:W3:Y:S04]  /*745e0*/  LDL.LU R4, [R1+0x268] ;  /* 0x0002680001047983 */ /* 0x000ee80000300800 */
[----:B------:R0:W-:Y:S01]  /*745f0*/  STL [R1+0x2b2c], R44 ;  /* 0x002b2c2c01007387 */ /* 0x0001e20000100800 */
[----:B------:R-:W-:-:S03]  /*74600*/  PRMT R45, R61, 0x5410, R57 ;  /* 0x000054103d2d7816 */ /* 0x000fc60000000039 */
[----:B0-----:R-:W3:Y:S04]  /*74610*/  LDL.LU R44, [R1+0x1d0] ;  /* 0x0001d000012c7983 */ /* 0x001ee80000300800 */
[----:B------:R0:W-:Y:S04]  /*74620*/  STL [R1+0x2b30], R56 ;  /* 0x002b303801007387 */ /* 0x0001e80000100800 */
[----:B0-----:R-:W3:Y:S04]  /*74630*/  LDL.LU R56, [R1+0x1d4] ;  /* 0x0001d40001387983 */ /* 0x001ee80000300800 */
[----:B------:R0:W-:Y:S04]  /*74640*/  STL [R1+0x2b34], R0 ;  /* 0x002b340001007387 */ /* 0x0001e80000100800 */
[----:B------:R1:W-:Y:S04]  /*74650*/  STL [R1+0x250], R12 ;  /* 0x0002500c01007387 */ /* 0x0003e80000100800 */
[----:B------:R-:W3:Y:S04]  /*74660*/  LDL.LU R57, [R1+0x2bec] ;  /* 0x002bec0001397983 */ /* 0x000ee80000300800 */
[----:B------:R-:W4:Y:S04]  /*74670*/  LDL.LU R37, [R1+0x1cc] ;  /* 0x0001cc0001257983 */ /* 0x000f280000300800 */
[----:B0-----:R-:W4:Y:S04]  /*74680*/  LDL.LU R0, [R1+0x274] ;  /* 0x0002740001007983 */ /* 0x001f280000300800 */
[----:B-1----:R-:W4:Y:S04]  /*74690*/  LDL.LU R12, [R1+0x1c8] ;  /* 0x0001c800010c7983 */ /* 0x002f280000300800 */
[----:B------:R-:W4:Y:S04]  /*746a0*/  LDL.LU R61, [R1+0x1c4] ;  /* 0x0001c400013d7983 */ /* 0x000f280000300800 */
[----:B------:R-:W4:Y:S01]  /*746b0*/  LDL.LU R21, [R1+0x1c0] ;  /* 0x0001c00001157983 */ /* 0x000f220000300800 */
[----:B--2---:R-:W-:-:S03]  /*746c0*/  PRMT R55, R55, 0x5410, R43 ;  /* 0x0000541037377816 */ /* 0x004fc6000000002b */
[----:B------:R-:W2:Y:S04]  /*746d0*/  LDL.LU R43, [R1+0x1bc] ;  /* 0x0001bc00012b7983 */ /* 0x000ea80000300800 */
[----:B------:R-:W2:Y:S04]  /*746e0*/  LDL.LU R22, [R1+0x1b8] ;  /* 0x0001b80001167983 */ /* 0x000ea80000300800 */
[----:B------:R-:W2:Y:S04]  /*746f0*/  LDL.LU R23, [R1+0x218] ;  /* 0x0002180001177983 */ /* 0x000ea80000300800 */
[----:B------:R-:W2:Y:S04]  /*74700*/  LDL.LU R24, [R1+0x1b4] ;  /* 0x0001b40001187983 */ /* 0x000ea80000300800 */
[----:B------:R-:W2:Y:S04]  /*74710*/  LDL.LU R25, [R1+0x1b0] ;  /* 0x0001b00001197983 */ /* 0x000ea80000300800 */
[----:B------:R0:W-:Y:S04]  /*74720*/  STL [R1+0x2b50], R45 ;  /* 0x002b502d01007387 */ /* 0x0001e80000100800 */
[----:B0-----:R-:W2:Y:S01]  /*74730*/  LDL.LU R45, [R1+0x260] ;  /* 0x00026000012d7983 */ /* 0x001ea20000300800 */
[----:B---3--:R-:W-:-:S03]  /*74740*/  PRMT R57, R57, 0x5410, R51 ;  /* 0x0000541039397816 */ /* 0x008fc60000000033 */
[----:B------:R-:W4:Y:S02]  /*74750*/  LDL.LU R51, [R1+0x2be8] ;  /* 0x002be80001337983 */ /* 0x000f240000300800 */
[----:B----4-:R-:W-:Y:S02]  /*74760*/  PRMT R51, R51, 0x5410, R49 ;  /* 0x0000541033337816 */ /* 0x010fe40000000031 */
[----:B------:R-:W3:Y:S01]  /*74770*/  LDL.LU R49, [R1+0x2be4] ;  /* 0x002be40001317983 */ /* 0x000ee20000300800 */
[----:B------:R-:W-:-:S03]  /*74780*/  PRMT R58, R58, 0x5410, R59 ;  /* 0x000054103a3a7816 */ /* 0x000fc6000000003b */
[----:B------:R0:W-:Y:S04]  /*74790*/  STL [R1+0x2b54], R51 ;  /* 0x002b543301007387 */ /* 0x0001e80000100800 */
[----:B0-----:R-:W4:Y:S01]  /*747a0*/  LDL.LU R51, [R1+0x264] ;  /* 0x0002640001337983 */ /* 0x001f220000300800 */
[----:B---3--:R-:W-:-:S03]  /*747b0*/  PRMT R49, R49, 0x5410, R50 ;  /* 0x0000541031317816 */ /* 0x008fc60000000032 */
[----:B------:R-:W3:Y:S04]  /*747c0*/  LDL.LU R50, [R1+0x2be0] ;  /* 0x002be00001327983 */ /* 0x000ee80000300800 */
[----:B------:R-:W3:Y:S02]  /*747d0*/  LDL.LU R59, [R1+0x2bdc] ;  /* 0x002bdc00013b7983 */ /* 0x000ee40000300800 */
[----:B---3--:R-:W-:Y:S02]  /*747e0*/  PRMT R59, R59, 0x5410, R50 ;  /* 0x000054103b3b7816 */ /* 0x008fe40000000032 */
[----:B------:R-:W3:Y:S02]  /*747f0*/  LDL.LU R50, [R1+0x2bd8] ;  /* 0x002bd80001327983 */ /* 0x000ee40000300800 */
[----:B---3--:R-:W-:-:S02]  /*74800*/  PRMT R50, R50, 0x5410, R60 ;  /* 0x0000541032327816 */ /* 0x008fc4000000003c */
[----:B------:R-:W3:Y:S02]  /*74810*/  LDL.LU R60, [R1+0x2bd4] ;  /* 0x002bd400013c7983 */ /* 0x000ee40000300800 */
[----:B---3--:R-:W-:Y:S02]  /*74820*/  PRMT R60, R60, 0x5410, R56 ;  /* 0x000054103c3c7816 */ /* 0x008fe40000000038 */
[----:B------:R-:W-:-:S03]  /*74830*/  PRMT R56, R4, 0x5410, R44 ;  /* 0x0000541004387816 */ /* 0x000fc6000000002c */
[----:B------:R0:W-:Y:S04]  /*74840*/  STL [R1+0x2b78], R60 ;  /* 0x002b783c01007387 */ /* 0x0001e80000100800 */
[----:B0-----:R-:W3:Y:S04]  /*74850*/  LDL.LU R60, [R1+0x208] ;  /* 0x00020800013c7983 */ /* 0x001ee80000300800 */
[----:B------:R-:W2:Y:S04]  /*74860*/  LDL.LU R44, [R1+0x270] ;  /* 0x00027000012c7983 */ /* 0x000ea80000300800 */
[----:B------:R-:W2:Y:S04]  /*74870*/  LDL.LU R4, [R1+0x280] ;  /* 0x0002800001047983 */ /* 0x000ea80000300800 */
[----:B------:R0:W-:Y:S04]  /*74880*/  STL.64 [R1+0x2b40], R58 ;  /* 0x002b403a01007387 */ /* 0x0001e80000100a00 */
[----:B0-----:R-:W2:Y:S01]  /*74890*/  LDL.LU R59, [R1+0x220] ;  /* 0x00022000013b7983 */ /* 0x001ea20000300800 */
[----:B------:R-:W-:-:S03]  /*748a0*/  PRMT R0, R0, 0x5410, R37 ;  /* 0x0000541000007816 */ /* 0x000fc60000000025 */
[----:B------:R-:W3:Y:S04]  /*748b0*/  LDL.LU R58, [R1+0x25c] ;  /* 0x00025c00013a7983 */ /* 0x000ee80000300800 */
[----:B------:R0:W-:Y:S01]  /*748c0*/  STL.64 [R1+0x2b38], R56 ;  /* 0x002b383801007387 */ /* 0x0001e20000100a00 */
[----:B----4-:R-:W-:-:S03]  /*748d0*/  PRMT R51, R51, 0x5410, R61 ;  /* 0x0000541033337816 */ /* 0x010fc6000000003d */
[----:B0-----:R-:W4:Y:S04]  /*748e0*/  LDL.LU R57, [R1+0x258] ;  /* 0x0002580001397983 */ /* 0x001f280000300800 */
[----:B------:R-:W4:Y:S04]  /*748f0*/  LDL.LU R56, [R1+0x204] ;  /* 0x0002040001387983 */ /* 0x000f280000300800 */
[----:B------:R-:W4:Y:S04]  /*74900*/  LDL.LU R37, [R1+0x2bd0] ;  /* 0x002bd00001257983 */ /* 0x000f280000300800 */
[----:B------:R0:W-:Y:S04]  /*74910*/  STL [R1+0x2b7c], R0 ;  /* 0x002b7c0001007387 */ /* 0x0001e80000100800 */
[----:B0-----:R-:W4:Y:S01]  /*74920*/  LDL.LU R0, [R1+0x244] ;  /* 0x0002440001007983 */ /* 0x001f220000300800 */
[----:B--2---:R-:W-:-:S03]  /*74930*/  PRMT R59, R59, 0x5410, R12 ;  /* 0x000054103b3b7816 */ /* 0x004fc6000000000c */
[----:B------:R-:W2:Y:S04]  /*74940*/  LDL.LU R12, [R1+0x2bcc] ;  /* 0x002bcc00010c7983 */ /* 0x000ea80000300800 */
[----:B------:R-:W2:Y:S01]  /*74950*/  LDL.LU R61, [R1+0x2bc8] ;  /* 0x002bc800013d7983 */ /* 0x000ea20000300800 */
[----:B------:R-:W-:Y:S02]  /*74960*/  PRMT R45, R45, 0x5410, R43 ;  /* 0x000054102d2d7816 */ /* 0x000fe4000000002b */
[----:B------:R-:W-:Y:S02]  /*74970*/  PRMT R23, R23, 0x5410, R22 ;  /* 0x0000541017177816 */ /* 0x000fe40000000016 */
[----:B---3--:R-:W-:Y:S02]  /*74980*/  PRMT R58, R58, 0x5410, R24 ;  /* 0x000054103a3a7816 */ /* 0x008fe40000000018 */
[----:B----4-:R-:W-:-:S02]  /*74990*/  PRMT R57, R57, 0x5410, R25 ;  /* 0x0000541039397816 */ /* 0x010fc40000000019 */
[----:B--2---:R-:W-:Y:S02]  /*749a0*/  PRMT R61, R61, 0x5410, R21 ;  /* 0x000054103d3d7816 */ /* 0x004fe40000000015 */
[----:B------:R-:W2:Y:S04]  /*749b0*/  LDL.LU R21, [R1+0x2bc4] ;  /* 0x002bc40001157983 */ /* 0x000ea80000300800 */
[----:B------:R0:W-:Y:S04]  /*749c0*/  STL [R1+0x2b80], R61 ;  /* 0x002b803d01007387 */ /* 0x0001e80000100800 */
[----:B0-----:R-:W3:Y:S04]  /*749d0*/  LDL.LU R61, [R1+0x20c] ;  /* 0x00020c00013d7983 */ /* 0x001ee80000300800 */
[----:B------:R-:W4:Y:S04]  /*749e0*/  LDL.LU R43, [R1+0x2bc0] ;  /* 0x002bc000012b7983 */ /* 0x000f280000300800 */
[----:B------:R0:W-:Y:S04]  /*749f0*/  STL [R1+0x2b84], R45 ;  /* 0x002b842d01007387 */ /* 0x0001e80000100800 */
[----:B0-----:R-:W3:Y:S04]  /*74a00*/  LDL.LU R45, [R1+0x254] ;  /* 0x00025400012d7983 */ /* 0x001ee80000300800 */
[----:B------:R-:W3:Y:S04]  /*74a10*/  LDL.LU R22, [R1+0x2bbc] ;  /* 0x002bbc0001167983 */ /* 0x000ee80000300800 */
[----:B------:R0:W-:Y:S04]  /*74a20*/  STL [R1+0x1dc], R23 ;  /* 0x0001dc1701007387 */ /* 0x0001e80000100800 */
[----:B0-----:R-:W3:Y:S04]  /*74a30*/  LDL.LU R23, [R1+0x2bb8] ;  /* 0x002bb80001177983 */ /* 0x001ee80000300800 */
[----:B------:R-:W4:Y:S04]  /*74a40*/  LDL.LU R24, [R1+0x2bb4] ;  /* 0x002bb40001187983 */ /* 0x000f280000300800 */
[----:B------:R-:W4:Y:S01]  /*74a50*/  LDL.LU R25, [R1+0x2bb0] ;  /* 0x002bb00001197983 */ /* 0x000f220000300800 */
[----:B------:R-:W-:-:S02]  /*74a60*/  PRMT R4, R4, 0x5410, R5 ;  /* 0x0000541004047816 */ /* 0x000fc40000000005 */
[----:B------:R-:W-:Y:S02]  /*74a70*/  PRMT R5, R2, 0x5410, R20 ;  /* 0x0000541002057816 */ /* 0x000fe40000000014 */
[----:B--2---:R-:W-:Y:S02]  /*74a80*/  PRMT R21, R56, 0x5410, R21 ;  /* 0x0000541038157816 */ /* 0x004fe40000000015 */
[----:B---3--:R-:W-:Y:S02]  /*74a90*/  PRMT R60, R60, 0x5410, R23 ;  /* 0x000054103c3c7816 */ /* 0x008fe40000000017 */
[----:B----4-:R-:W-:Y:S02]  /*74aa0*/  PRMT R45, R45, 0x5410, R24 ;  /* 0x000054102d2d7816 */ /* 0x010fe40000000018 */
[----:B------:R-:W-:-:S05]  /*74ab0*/  PRMT R61, R61, 0x5410, R25 ;  /* 0x000054103d3d7816 */ /* 0x000fca0000000019 */
[----:B------:R-:W-:Y:S04]  /*74ac0*/  STL [R1+0x2b88], R61 ;  /* 0x002b883d01007387 */ /* 0x000fe80000100800 */
[----:B------:R0:W-:Y:S04]  /*74ad0*/  STL [R1+0x2b8c], R45 ;  /* 0x002b8c2d01007387 */ /* 0x0001e80000100800 */
[----:B------:R1:W-:Y:S01]  /*74ae0*/  STL [R1+0x2b90], R60 ;  /* 0x002b903c01007387 */ /* 0x0003e20000100800 */
[----:B0-----:R-:W-:Y:S02]  /*74af0*/  PRMT R45, R37, 0x5410, R10 ;  /* 0x00005410252d7816 */ /* 0x001fe4000000000a */
[----:B-1----:R-:W-:-:S02]  /*74b00*/  PRMT R60, R43, 0x5410, R12 ;  /* 0x000054102b3c7816 */ /* 0x002fc4000000000c */
[----:B------:R-:W2:Y:S01]  /*74b10*/  LDL.LU R43, [R1+0x2910] ;  /* 0x00291000012b7983 */ /* 0x000ea20000300800 */
[----:B------:R-:W-:-:S03]  /*74b20*/  PRMT R12, R36, 0x5410, R9 ;  /* 0x00005410240c7816 */ /* 0x000fc60000000009 */
[----:B------:R0:W-:Y:S01]  /*74b30*/  STL [R1+0x1bc], R21 ;  /* 0x0001bc1501007387 */ /* 0x0001e20000100800 */
[----:B------:R-:W-:-:S03]  /*74b40*/  PRMT R10, R46, 0x5410, R8 ;  /* 0x000054102e0a7816 */ /* 0x000fc60000000008 */
[----:B------:R-:W3:Y:S04]  /*74b50*/  LDL.LU R37, [R1+0x291c] ;  /* 0x00291c0001257983 */ /* 0x000ee80000300800 */
[----:B------:R-:W4:Y:S04]  /*74b60*/  LDL.LU R36, [R1+0x2934] ;  /* 0x0029340001247983 */ /* 0x000f280000300800 */
[----:B------:R-:W2:Y:S01]  /*74b70*/  LDL.LU R46, [R1+0x2bac] ;  /* 0x002bac00012e7983 */ /* 0x000ea20000300800 */
[----:B------:R-:W-:Y:S02]  /*74b80*/  PRMT R9, R32, 0x5410, R7 ;  /* 0x0000541020097816 */ /* 0x000fe40000000007 */
[----:B------:R-:W-:Y:S01]  /*74b90*/  PRMT R8, R44, 0x5410, R6 ;  /* 0x000054102c087816 */ /* 0x000fe20000000006 */
[----:B------:R-:W3:Y:S01]  /*74ba0*/  LDL.LU R32, [R1+0x2948] ;  /* 0x0029480001207983 */ /* 0x000ee20000300800 */
[----:B------:R-:W-:-:S03]  /*74bb0*/  PRMT R6, R3, 0x5410, R11 ;  /* 0x0000541003067816 */ /* 0x000fc6000000000b */
[----:B------:R-:W3:Y:S04]  /*74bc0*/  LDL.LU R3, [R1+0x2ba8] ;  /* 0x002ba80001037983 */ /* 0x000ee80000300800 */
[----:B------:R-:W3:Y:S01]  /*74bd0*/  LDL.LU R2, [R1+0x2ba4] ;  /* 0x002ba40001027983 */ /* 0x000ee20000300800 */
[----:B------:R-:W-:-:S03]  /*74be0*/  PRMT R7, R47, 0x5410, R27 ;  /* 0x000054102f077816 */ /* 0x000fc6000000001b */
[----:B------:R-:W3:Y:S01]  /*74bf0*/  LDL.LU R47, [R1+0x2ba0] ;  /* 0x002ba000012f7983 */ /* 0x000ee20000300800 */
[----:B------:R-:W-:Y:S02]  /*74c00*/  PRMT R0, R0, 0x5410, R22 ;  /* 0x0000541000007816 */ /* 0x000fe40000000016 */
[----:B------:R-:W-:Y:S02]  /*74c10*/  PRMT R48, R48, 0x5410, R26 ;  /* 0x0000541030307816 */ /* 0x000fe4000000001a */
[----:B------:R-:W-:Y:S02]  /*74c20*/  PRMT R54, R54, 0x5410, R18 ;  /* 0x0000541036367816 */ /* 0x000fe40000000012 */
[----:B--2---:R-:W-:Y:S02]  /*74c30*/  PRMT R61, R46, 0x5410, R31 ;  /* 0x000054102e3d7816 */ /* 0x004fe4000000001f */
[----:B------:R-:W2:Y:S04]  /*74c40*/  LDL.LU R46, [R1+0x2b9c] ;  /* 0x002b9c00012e7983 */ /* 0x000ea80000300800 */
[----:B------:R-:W2:Y:S04]  /*74c50*/  LDL.LU R11, [R1+0x100c] ;  /* 0x00100c00010b7983 */ /* 0x000ea80000300800 */
[----:B0-----:R-:W2:Y:S04]  /*74c60*/  LDL.LU R21, [R1+0x1010] ;  /* 0x0010100001157983 */ /* 0x001ea80000300800 */
[----:B------:R-:W2:Y:S04]  /*74c70*/  LDL.LU R22, [R1+0x1014] ;  /* 0x0010140001167983 */ /* 0x000ea80000300800 */
[----:B------:R-:W2:Y:S01]  /*74c80*/  LDL.LU R23, [R1+0x1018] ;  /* 0x0010180001177983 */ /* 0x000ea20000300800 */
[----:B---3--:R-:W-:-:S03]  /*74c90*/  PRMT R56, R3, 0x5410, R30 ;  /* 0x0000541003387816 */ /* 0x008fc6000000001e */
[----:B------:R-:W3:Y:S01]  /*74ca0*/  LDL.LU R3, [R1+0x2b98] ;  /* 0x002b980001037983 */ /* 0x000ee20000300800 */
[----:B------:R-:W-:-:S03]  /*74cb0*/  PRMT R44, R2, 0x5410, R29 ;  /* 0x00005410022c7816 */ /* 0x000fc6000000001d */
[----:B------:R0:W-:Y:S04]  /*74cc0*/  STL.64 [R1+0x2b70], R58 ;  /* 0x002b703a01007387 */ /* 0x0001e80000100a00 */
[----:B------:R-:W-:Y:S04]  /*74cd0*/  STL.64 [R1+0x2b68], R56 ;  /* 0x002b683801007387 */ /* 0x000fe80000100a00 */
[----:B------:R-:W3:Y:S01]  /*74ce0*/  LDL.LU R2, [R1+0x2b94] ;  /* 0x002b940001027983 */ /* 0x000ee20000300800 */
[----:B------:R-:W-:-:S03]  /*74cf0*/  PRMT R43, R43, 0x5410, R16 ;  /* 0x000054102b2b7816 */ /* 0x000fc60000000010 */
[----:B------:R-:W-:Y:S01]  /*74d00*/  STL.64 [R1+0x2b60], R50 ;  /* 0x002b603201007387 */ /* 0x000fe20000100a00 */
[----:B------:R-:W-:Y:S02]  /*74d10*/  PRMT R37, R37, 0x5410, R15 ;  /* 0x0000541025257816 */ /* 0x000fe4000000000f */
[----:B----4-:R-:W-:Y:S01]  /*74d20*/  PRMT R36, R36, 0x5410, R14 ;  /* 0x0000541024247816 */ /* 0x010fe2000000000e */
[----:B------:R-:W-:Y:S04]  /*74d30*/  STL.64 [R1+0x2b58], R48 ;  /* 0x002b583001007387 */ /* 0x000fe80000100a00 */
[----:B------:R1:W-:Y:S04]  /*74d40*/  STL.64 [R1+0x2b08], R54 ;  /* 0x002b083601007387 */ /* 0x0003e80000100a00 */
[----:B------:R-:W-:Y:S04]  /*74d50*/  STL.64 [R1+0x2b00], R52 ;  /* 0x002b003401007387 */ /* 0x000fe80000100a00 */
[----:B------:R-:W-:Y:S04]  /*74d60*/  STL.64 [R1+0x2ad8], R42 ;  /* 0x002ad82a01007387 */ /* 0x000fe80000100a00 */
[----:B------:R-:W-:Y:S04]  /*74d70*/  STL.64 [R1+0x2ad0], R40 ;  /* 0x002ad02801007387 */ /* 0x000fe80000100a00 */
[----:B------:R-:W-:Y:S04]  /*74d80*/  STL.64 [R1+0x2ab8], R38 ;  /* 0x002ab82601007387 */ /* 0x000fe80000100a00 */
[----:B------:R-:W-:Y:S04]  /*74d90*/  STL.64 [R1+0x2ab0], R36 ;  /* 0x002ab02401007387 */ /* 0x000fe80000100a00 */
[----:B0-----:R-:W4:Y:S01]  /*74da0*/  LDL.LU R59, [R1+0x1008] ;  /* 0x00100800013b7983 */ /* 0x001f220000300800 */
[----:B------:R-:W-:-:S03]  /*74db0*/  PRMT R32, R32, 0x5410, R13 ;  /* 0x0000541020207816 */ /* 0x000fc6000000000d */
[----:B------:R-:W4:Y:S04]  /*74dc0*/  LDL.LU R27, [R1+0x1004] ;  /* 0x00100400011b7983 */ /* 0x000f280000300800 */
[----:B------:R-:W4:Y:S04]  /*74dd0*/  LDL.LU R24, [R1+0x1000] ;  /* 0x0010000001187983 */ /* 0x000f280000300800 */
[----:B------:R-:W4:Y:S04]  /*74de0*/  LDL.LU R25, [R1+0xffc] ;  /* 0x000ffc0001197983 */ /* 0x000f280000300800 */
[----:B------:R-:W-:Y:S04]  /*74df0*/  STL.64 [R1+0x2ae8], R34 ;  /* 0x002ae82201007387 */ /* 0x000fe80000100a00 */
[----:B------:R-:W-:Y:S04]  /*74e00*/  STL.64 [R1+0x2ae0], R32 ;  /* 0x002ae02001007387 */ /* 0x000fe80000100a00 */
[----:B-1----:R-:W4:Y:S04]  /*74e10*/  LDL.LU R54, [R1+0x285c] ;  /* 0x00285c0001367983 */ /* 0x002f280000300800 */
[----:B------:R-:W4:Y:S04]  /*74e20*/  LDL.LU R55, [R1+0x2858] ;  /* 0x0028580001377983 */ /* 0x000f280000300800 */
[----:B------:R-:W4:Y:S01]  /*74e30*/  LDL.LU R18, [R1+0x283c] ;  /* 0x00283c0001127983 */ /* 0x000f220000300800 */
[----:B------:R-:W-:-:S02]  /*74e40*/  PRMT R47, R47, 0x5410, R28 ;  /* 0x000054102f2f7816 */ /* 0x000fc4000000001c */
[----:B--2---:R-:W-:Y:S02]  /*74e50*/  PRMT R46, R46, 0x5410, R19 ;  /* 0x000054102e2e7816 */ /* 0x004fe40000000013 */
[----:B------:R-:W2:Y:S04]  /*74e60*/  LDL.LU R19, [R1+0x2838] ;  /* 0x0028380001137983 */ /* 0x000ea80000300800 */
[----:B------:R-:W2:Y:S01]  /*74e70*/  LDL.LU R20, [R1+0x2d0] ;  /* 0x0002d00001147983 */ /* 0x000ea20000300800 */
[----:B------:R-:W-:-:S03]  /*74e80*/  PRMT R5, R5, 0x5210, R21 ;  /* 0x0000521005057816 */ /* 0x000fc60000000015 */
[----:B------:R-:W2:Y:S01]  /*74e90*/  LDL.LU R21, [R1+0x2cc] ;  /* 0x0002cc0001157983 */ /* 0x000ea20000300800 */
[----:B------:R-:W-:-:S03]  /*74ea0*/  PRMT R6, R6, 0x5210, R22 ;  /* 0x0000521006067816 */ /* 0x000fc60000000016 */
[----:B------:R-:W2:Y:S01]  /*74eb0*/  LDL.LU R22, [R1+0x2c8] ;  /* 0x0002c80001167983 */ /* 0x000ea20000300800 */
[----:B------:R-:W-:-:S03]  /*74ec0*/  PRMT R7, R7, 0x5210, R23 ;  /* 0x0000521007077816 */ /* 0x000fc60000000017 */
[----:B------:R-:W2:Y:S04]  /*74ed0*/  LDL.LU R23, [R1+0x2c4] ;  /* 0x0002c40001177983 */ /* 0x000ea80000300800 */
[----:B------:R-:W2:Y:S04]  /*74ee0*/  LDL.LU R48, [R1+0x26cc] ;  /* 0x0026cc0001307983 */ /* 0x000ea80000300800 */
[----:B------:R-:W2:Y:S04]  /*74ef0*/  LDL.LU R49, [R1+0x26c8] ;  /* 0x0026c80001317983 */ /* 0x000ea80000300800 */
[----:B------:R-:W2:Y:S04]  /*74f00*/  LDL.LU R50, [R1+0x26a4] ;  /* 0x0026a40001327983 */ /* 0x000ea80000300800 */
[----:B------:R-:W2:Y:S04]  /*74f10*/  LDL.LU R51, [R1+0x269c] ;  /* 0x00269c0001337983 */ /* 0x000ea80000300800 */
[----:B---3--:R-:W0:Y:S01]  /*74f20*/  LDS.128 R28, [R2] ;  /* 0x00000000021c7984 */ /* 0x008e220000000c00 */
[----:B------:R-:W-:Y:S01]  /*74f30*/  PRMT R4, R4, 0x5210, R11 ;  /* 0x0000521004047816 */ /* 0x000fe2000000000b */
[----:B------:R-:W-:-:S02]  /*74f40*/  NOP ;  /* 0x0000000000007918 */ /* 0x000fc40000000000 */
[----:B------:R-:W3:Y:S04]  /*74f50*/  LDL.LU R56, [R1+0x2e8] ;  /* 0x0002e80001387983 */ /* 0x000ee80000300800 */
[----:B------:R-:W3:Y:S04]  /*74f60*/  LDL.LU R57, [R1+0x2e4] ;  /* 0x0002e40001397983 */ /* 0x000ee80000300800 */
[----:B------:R-:W3:Y:S04]  /*74f70*/  LDL.LU R58, [R1+0x2e0] ;  /* 0x0002e000013a7983 */ /* 0x000ee80000300800 */
[----:B------:R-:W3:Y:S04]  /*74f80*/  LDL.LU R11, [R1+0x2dc] ;  /* 0x0002dc00010b7983 */ /* 0x000ee80000300800 */
[----:B------:R4:W-:Y:S04]  /*74f90*/  STSM.16.M88.4 [R2], R4 ;  /* 0x0000000402007844 */ /* 0x0009e80000000200 */
[----:B0-----:R-:W-:Y:S01]  /*74fa0*/  STL.64 [R1+0x29f8], R28 ;  /* 0x0029f81c01007387 */ /* 0x001fe20000100a00 */
[----:B----4-:R-:W-:-:S03]  /*74fb0*/  PRMT R4, R12, 0x5210, R59 ;  /* 0x000052100c047816 */ /* 0x010fc6000000003b */
[----:B------:R-:W-:Y:S04]  /*74fc0*/  STL.64 [R1+0x29e8], R30 ;  /* 0x0029e81e01007387 */ /* 0x000fe80000100a00 */
[----:B------:R-:W4:Y:S01]  /*74fd0*/  LDL.LU R59, [R1+0x1bc] ;  /* 0x0001bc00013b7983 */ /* 0x000f220000300800 */
[----:B------:R-:W-:Y:S02]  /*74fe0*/  PRMT R5, R10, 0x5210, R27 ;  /* 0x000052100a057816 */ /* 0x000fe4000000001b */
[----:B------:R-:W-:Y:S02]  /*74ff0*/  PRMT R6, R9, 0x5210, R24 ;  /* 0x0000521009067816 */ /* 0x000fe40000000018 */
[----:B------:R-:W-:Y:S01]  /*75000*/  PRMT R7, R8, 0x5210, R25 ;  /* 0x0000521008077816 */ /* 0x000fe20000000019 */
[----:B------:R-:W-:Y:S01]  /*75010*/  NOP ;  /* 0x0000000000007918 */ /* 0x000fe20000000000 */
[----:B------:R-:W-:Y:S01]  /*75020*/  LOP3.LUT R12, R54, 0xffff, RZ, 0xc0, !PT ;  /* 0x0000ffff360c7812 */ /* 0x000fe200078ec0ff */
[----:B------:R-:W-:Y:S01]  /*75030*/  LDS.128 R24, [R2] ;  /* 0x0000000002187984 */ /* 0x000fe20000000c00 */
[----:B------:R-:W-:Y:S01]  /*75040*/  LOP3.LUT R13, R55, 0xffff, RZ, 0xc0, !PT ;  /* 0x0000ffff370d7812 */ /* 0x000fe200078ec0ff */
[----:B------:R-:W-:Y:S01]  /*75050*/  NOP ;  /* 0x0000000000007918 */ /* 0x000fe20000000000 */
[----:B------:R-:W-:Y:S01]  /*75060*/  LOP3.LUT R14, R18, 0xffff, RZ, 0xc0, !PT ;  /* 0x0000ffff120e7812 */ /* 0x000fe200078ec0ff */
[----:B------:R0:W-:Y:S01]  /*75070*/  STSM.16.M88.4 [R2], R4 ;  /* 0x0000000402007844 */ /* 0x0001e20000000200 */
[----:B--2---:R-:W-:-:S02]  /*75080*/  LOP3.LUT R15, R19, 0xffff, RZ, 0xc0, !PT ;  /* 0x0000ffff130f7812 */ /* 0x004fc400078ec0ff */
[----:B0-----:R-:W-:Y:S02]  /*75090*/  PRMT R4, R20, 0x4210, R12 ;  /* 0x0000421014047816 */ /* 0x001fe4000000000c */
[----:B------:R-:W-:Y:S02]  /*750a0*/  PRMT R5, R21, 0x4210, R13 ;  /* 0x0000421015057816 */ /* 0x000fe4000000000d */
[----:B------:R-:W-:Y:S02]  /*750b0*/  PRMT R6, R22, 0x4210, R14 ;  /* 0x0000421016067816 */ /* 0x000fe4000000000e */
[----:B------:R-:W-:Y:S01]  /*750c0*/  PRMT R7, R23, 0x4210, R15 ;  /* 0x0000421017077816 */ /* 0x000fe2000000000f */
[----:B------:R-:W-:Y:S01]  /*750d0*/  NOP ;  /* 0x0000000000007918 */ /* 0x000fe20000000000 */
[----:B------:R-:W-:Y:S01]  /*750e0*/  LDS.128 R20, [R2] ;  /* 0x0000000002147984 */ /* 0x000fe20000000c00 */
[----:B------:R-:W-:-:S03]  /*750f0*/  NOP ;  /* 0x0000000000007918 */ /* 0x000fc60000000000 */
[----:B------:R0:W-:Y:S01]  /*75100*/  STSM.16.M88.4 [R2], R4 ;  /* 0x0000000402007844 */ /* 0x0001e20000000200 */
[----:B------:R-:W-:Y:S02]  /*75110*/  LOP3.LUT R28, R51, 0xffff, RZ, 0xc0, !PT ;  /* 0x0000ffff331c7812 */ /* 0x000fe400078ec0ff */
[----:B0-----:R-:W-:Y:S02]  /*75120*/  PRMT R4, R60, 0x5210, R12 ;  /* 0x000052103c047816 */ /* 0x001fe4000000000c */
[----:B------:R-:W2:Y:S04]  /*75130*/  LDL.LU R60, [R1+0x2b90] ;  /* 0x002b9000013c7983 */ /* 0x000ea80000300800 */
[----:B------:R-:W2:Y:S04]  /*75140*/  LDL.LU R51, [R1+0x287c] ;  /* 0x00287c0001337983 */ /* 0x000ea80000300800 */
[----:B------:R-:W2:Y:S04]  /*75150*/  LDL.LU R40, [R1+0x2878] ;  /* 0x0028780001287983 */ /* 0x000ea80000300800 */
[----:B------:R-:W2:Y:S04]  /*75160*/  LDL.LU R41, [R1+0x284c] ;  /* 0x00284c0001297983 */ /* 0x000ea80000300800 */
        /* <DEDUP_REMOVED lines=8> */
[----:B------:R-:W2:Y:S01]  /*751f0*/  LDL.LU R61, [R1+0x2b88] ;  /* 0x002b8800013d7983 */ /* 0x000ea20000300800 */
[----:B------:R-:W-:-:S02]  /*75200*/  LOP3.LUT R31, R48, 0xffff, RZ, 0xc0, !PT ;  /* 0x0000ffff301f7812 */ /* 0x000fc400078ec0ff */
[----:B------:R-:W-:Y:S01]  /*75210*/  LOP3.LUT R30, R49, 0xffff, RZ, 0xc0, !PT ;  /* 0x0000ffff311e7812 */ /* 0x000fe200078ec0ff */
[----:B------:R-:W2:Y:S01]  /*75220*/  LDL.LU R55, [R1+0x26e0] ;  /* 0x0026e00001377983 */ /* 0x000ea20000300800 */
[----:B------:R-:W-:-:S03]  /*75230*/  LOP3.LUT R29, R50, 0xffff, RZ, 0xc0, !PT ;  /* 0x0000ffff321d7812 */ /* 0x000fc600078ec0ff */
[----:B------:R-:W2:Y:S01]  /*75240*/  LDL.LU R48, [R1+0x26dc] ;  /* 0x0026dc0001307983 */ /* 0x000ea20000300800 */
[----:B---3--:R-:W-:-:S03]  /*75250*/  PRMT R8, R56, 0x4210, R31 ;  /* 0x0000421038087816 */ /* 0x008fc6000000001f */
[----:B------:R-:W3:Y:S01]  /*75260*/  LDL.LU R49, [R1+0x26b8] ;  /* 0x0026b80001317983 */ /* 0x000ee20000300800 */
[----:B------:R-:W-:-:S03]  /*75270*/  PRMT R9, R57, 0x4210, R30 ;  /* 0x0000421039097816 */ /* 0x000fc6000000001e */
[----:B------:R-:W3:Y:S01]  /*75280*/  LDL.LU R50, [R1+0x26b4] ;  /* 0x0026b40001327983 */ /* 0x000ee20000300800 */
[----:B------:R-:W-:-:S03]  /*75290*/  PRMT R10, R58, 0x4210, R29 ;  /* 0x000042103a0a7816 */ /* 0x000fc6000000001d */
[----:B------:R-:W3:Y:S01]  /*752a0*/  LDL.LU R56, [R1+0x328] ;  /* 0x0003280001387983 */ /* 0x000ee20000300800 */
[----:B----4-:R-:W-:Y:S01]  /*752b0*/  PRMT R5, R59, 0x5210, R13 ;  /* 0x000052103b057816 */ /* 0x010fe2000000000d */
[----:B------:R-:W-:Y:S02]  /*752c0*/  NOP ;  /* 0x0000000000007918 */ /* 0x000fe40000000000 */
[----:B------:R-:W4:Y:S04]  /*752d0*/  LDL.LU R57, [R1+0x324] ;  /* 0x0003240001397983 */ /* 0x000f280000300800 */
[----:B------:R-:W3:Y:S04]  /*752e0*/  LDL.LU R58, [R1+0x320] ;  /* 0x00032000013a7983 */ /* 0x000ee80000300800 */
[----:B------:R-:W3:Y:S01]  /*752f0*/  LDL.LU R59, [R1+0x2fc] ;  /* 0x0002fc00013b7983 */ /* 0x000ee20000300800 */
[----:B------:R-:W-:-:S02]  /*75300*/  PRMT R11, R11, 0x4210, R28 ;  /* 0x000042100b0b7816 */ /* 0x000fc4000000001c */
[----:B------:R-:W-:Y:S02]  /*75310*/  PRMT R3, R3, 0x5410, R17 ;  /* 0x0000541003037816 */ /* 0x000fe40000000011 */
[----:B------:R-:W-:Y:S01]  /*75320*/  LDS.128 R16, [R2] ;  /* 0x0000000002107984 */ /* 0x000fe20000000c00 */
[----:B------:R-:W-:-:S03]  /*75330*/  NOP ;  /* 0x0000000000007918 */ /* 0x000fc60000000000 */
[----:B------:R-:W-:Y:S01]  /*75340*/  STSM.16.M88.4 [R2], R8 ;  /* 0x0000000802007844 */ /* 0x000fe20000000200 */
[----:B------:R-:W-:-:S03]  /*75350*/  NOP ;  /* 0x0000000000007918 */ /* 0x000fc60000000000 */
[----:B------:R-:W-:Y:S01]  /*75360*/  LDS.128 R12, [R2] ;  /* 0x00000000020c7984 */ /* 0x000fe20000000c00 */
[----:B------:R-:W-:-:S03]  /*75370*/  NOP ;  /* 0x0000000000007918 */ /* 0x000fc60000000000 */
[----:B------:R0:W-:Y:S01]  /*75380*/  STSM.16.M88.4 [R2], R4 ;  /* 0x0000000402007844 */ /* 0x0001e20000000200 */
[----:B------:R-:W-:-:S03]  /*75390*/  NOP ;  /* 0x0000000000007918 */ /* 0x000fc60000000000 */
[----:B------:R-:W-:Y:S01]  /*753a0*/  LDS.128 R8, [R2] ;  /* 0x0000000002087984 */ /* 0x000fe20000000c00 */
[----:B0-----:R-:W-:Y:S02]  /*753b0*/  PRMT R6, R0, 0x5210, R29 ;  /* 0x0000521000067816 */ /* 0x001fe4000000001d */
[----:B--2---:R-:W-:Y:S02]  /*753c0*/  PRMT R7, R60, 0x5210, R28 ;  /* 0x000052103c077816 */ /* 0x004fe4000000001c */
[----:B------:R-:W-:Y:S02]  /*753d0*/  LOP3.LUT R32, R51, 0xffff, RZ, 0xc0, !PT ;  /* 0x0000ffff33207812 */ /* 0x000fe400078ec0ff */
[----:B------:R-:W-:Y:S02]  /*753e0*/  LOP3.LUT R33, R40, 0xffff, RZ, 0xc0, !PT ;  /* 0x0000ffff28217812 */ /* 0x000fe400078ec0ff */
[----:B------:R-:W-:Y:S02]  /*753f0*/  LOP3.LUT R34, R41, 0xffff, RZ, 0xc0, !PT ;  /* 0x0000ffff29227812 */ /* 0x000fe400078ec0ff */
[----:B------:R-:W-:-:S02]  /*75400*/  LOP3.LUT R35, R42, 0xffff, RZ, 0xc0, !PT ;  /* 0x0000ffff2a237812 */ /* 0x000fc400078ec0ff */
[----:B------:R-:W-:Y:S01]  /*75410*/  PRMT R28, R43, 0x4210, R32 ;  /* 0x000042102b1c7816 */ /* 0x000fe20000000020 */
[----:B------:R-:W-:Y:S01]  /*75420*/  NOP ;  /* 0x0000000000007918 */ /* 0x000fe20000000000 */
[----:B------:R-:W-:Y:S02]  /*75430*/  PRMT R29, R52, 0x4210, R33 ;  /* 0x00004210341d7816 */ /* 0x000fe40000000021 */
[----:B------:R-:W-:Y:S02]  /*75440*/  PRMT R4, R45, 0x5210, R31 ;  /* 0x000052102d047816 */ /* 0x000fe4000000001f */
[----:B------:R-:W-:Y:S01]  /*75450*/  PRMT R5, R61, 0x5210, R30 ;  /* 0x000052103d057816 */ /* 0x000fe2000000001e */
[----:B------:R-:W2:Y:S01]  /*75460*/  LDL.LU R45, [R1+0x2b84] ;  /* 0x002b8400012d7983 */ /* 0x000ea20000300800 */
[----:B------:R-:W-:Y:S02]  /*75470*/  PRMT R30, R53, 0x4210, R34 ;  /* 0x00004210351e7816 */ /* 0x000fe40000000022 */
[----:B------:R-:W-:Y:S01]  /*75480*/  PRMT R31, R54, 0x4210, R35 ;  /* 0x00004210361f7816 */ /* 0x000fe20000000023 */
[----:B------:R-:W-:Y:S01]  /*75490*/  STSM.16.M88.4 [R2], R4 ;  /* 0x0000000402007844 */ /* 0x000fe20000000200 */
[----:B------:R-:W-:-:S03]  /*754a0*/  NOP ;  /* 0x0000000000007918 */ /* 0x000fc60000000000 */
[----:B------:R-:W-:Y:S01]  /*754b0*/  LDS.128 R4, [R2] ;  /* 0x0000000002047984 */ /* 0x000fe20000000c00 */
[----:B------:R-:W-:-:S03]  /*754c0*/  NOP ;  /* 0x0000000000007918 */ /* 0x000fc60000000000 */
[----:B------:R0:W-:Y:S01]  /*754d0*/  STSM.16.M88.4 [R2], R28 ;  /* 0x0000001c02007844 */ /* 0x0001e20000000200 */
[----:B------:R-:W-:-:S03]  /*754e0*/  NOP ;  /* 0x0000000000007918 */ /* 0x000fc60000000000 */
[----:B------:R-:W1:Y:S04]  /*754f0*/  LDS.128 R40, [R2] ;  /* 0x0000000002287984 */ /* 0x000e680000000c00 */
[----:B------:R-:W2:Y:S04]  /*75500*/  LDL.LU R61, [R1+0x2b80] ;  /* 0x002b8000013d7983 */ /* 0x000ea80000300800 */
[----:B------:R-:W2:Y:S04]  /*75510*/  LDL.LU R0, [R1+0x2b7c] ;  /* 0x002b7c0001007983 */ /* 0x000ea80000300800 */
[----:B------:R-:W2:Y:S04]  /*75520*/  LDL.LU R60, [R1+0x2b78] ;  /* 0x002b7800013c7983 */ /* 0x000ea80000300800 */
[----:B------:R-:W2:Y:S01]  /*75530*/  LDL.LU R51, [R1+0x1dc] ;  /* 0x0001dc0001337983 */ /* 0x000ea20000300800 */
[----:B0-----:R-:W-:-:S02]  /*75540*/  LOP3.LUT R28, R55, 0xffff, RZ, 0xc0, !PT ;  /* 0x0000ffff371c7812 */ /* 0x001fc400078ec0ff */
[----:B------:R-:W-:Y:S01]  /*75550*/  LOP3.LUT R29, R48, 0xffff, RZ, 0xc0, !PT ;  /* 0x0000ffff301d7812 */ /* 0x000fe200078ec0ff */
[----:B------:R-:W2:Y:S01]  /*75560*/  LDL.LU R38, [R1+0x2894] ;  /* 0x0028940001267983 */ /* 0x000ea20000300800 */
[----:B---3--:R-:W-:Y:S02]  /*75570*/  LOP3.LUT R30, R49, 0xffff, RZ, 0xc0, !PT ;  /* 0x0000ffff311e7812 */ /* 0x008fe400078ec0ff */
[----:B------:R-:W-:Y:S01]  /*75580*/  LOP3.LUT R31, R50, 0xffff, RZ, 0xc0, !PT ;  /* 0x0000ffff321f7812 */ /* 0x000fe200078ec0ff */
[----:B------:R-:W3:Y:S01]  /*75590*/  LDL.LU R39, [R1+0x2890] ;  /* 0x0028900001277983 */ /* 0x000ee20000300800 */
[----:B------:R-:W-:Y:S02]  /*755a0*/  PRMT R56, R56, 0x4210, R28 ;  /* 0x0000421038387816 */ /* 0x000fe4000000001c */
[----:B----4-:R-:W-:Y:S02]  /*755b0*/  PRMT R57, R57, 0x4210, R29 ;  /* 0x0000421039397816 */ /* 0x010fe4000000001d */
[----:B------:R-:W-:-:S02]  /*755c0*/  PRMT R58, R58, 0x4210, R30 ;  /* 0x000042103a3a7816 */ /* 0x000fc4000000001e */
[----:B------:R-:W-:Y:S01]  /*755d0*/  PRMT R59, R59, 0x4210, R31 ;  /* 0x000042103b3b7816 */ /* 0x000fe2000000001f */
[----:B------:R-:W-:Y:S01]  /*755e0*/  NOP ;  /* 0x0000000000007918 */ /* 0x000fe20000000000 */
[----:B-1----:R0:W-:Y:S04]  /*755f0*/  STL.64 [R1+0x270], R40 ;  /* 0x0002702801007387 */ /* 0x0021e80000100a00 */
[----:B------:R1:W-:Y:S04]  /*75600*/  STL.64 [R1+0x278], R42 ;  /* 0x0002782a01007387 */ /* 0x0003e80000100a00 */
[----:B------:R4:W-:Y:S04]  /*75610*/  STSM.16.M88.4 [R2], R56 ;  /* 0x0000003802007844 */ /* 0x0009e80000000200 */
[----:B0-----:R-:W3:Y:S04]  /*75620*/  LDL.LU R40, [R1+0x286c] ;  /* 0x00286c0001287983 */ /* 0x001ee80000300800 */
[----:B------:R-:W3:Y:S04]  /*75630*/  LDL.LU R41, [R1+0x2868] ;  /* 0x0028680001297983 */ /* 0x000ee80000300800 */
[----:B-1----:R-:W3:Y:S04]  /*75640*/  LDL.LU R42, [R1+0x338] ;  /* 0x00033800012a7983 */ /* 0x002ee80000300800 */
[----:B------:R-:W3:Y:S04]  /*75650*/  LDL.LU R43, [R1+0x334] ;  /* 0x00033400012b7983 */ /* 0x000ee80000300800 */
[----:B------:R-:W3:Y:S04]  /*75660*/  LDL.LU R52, [R1+0x330] ;  /* 0x0003300001347983 */ /* 0x000ee80000300800 */
[----:B----4-:R-:W4:Y:S04]  /*75670*/  LDL.LU.64 R58, [R1+0x2b70] ;  /* 0x002b7000013a7983 */ /* 0x010f280000300a00 */
[----:B------:R-:W3:Y:S04]  /*75680*/  LDL.LU.64 R56, [R1+0x2b68] ;  /* 0x002b680001387983 */ /* 0x000ee80000300a00 */
[----:B------:R-:W3:Y:S04]  /*75690*/  LDL.LU R53, [R1+0x2700] ;  /* 0x0027000001357983 */ /* 0x000ee80000300800 */
[----:B------:R-:W3:Y:S04]  /*756a0*/  LDL.LU R54, [R1+0x26fc] ;  /* 0x0026fc0001367983 */ /* 0x000ee80000300800 */
[----:B------:R-:W3:Y:S01]  /*756b0*/  LDL.LU R55, [R1+0x26d8] ;  /* 0x0026d80001377983 */ /* 0x000ee20000300800 */
[----:B------:R-:W-:Y:S01]  /*756c0*/  NOP ;  /* 0x0000000000007918 */ /* 0x000fe20000000000 */
[----:B--2---:R-:W-:-:S02]  /*756d0*/  PRMT R32, R51, 0x5210, R32 ;  /* 0x0000521033207816 */ /* 0x004fc40000000020 */
[----:B------:R-:W0:Y:S01]  /*756e0*/  LDS.128 R48, [R2] ;  /* 0x0000000002307984 */ /* 0x000e220000000c00 */
[----:B----4-:R-:W-:Y:S02]  /*756f0*/  PRMT R33, R58, 0x5210, R33 ;  /* 0x000052103a217816 */ /* 0x010fe40000000021 */
[----:B---3--:R-:W-:Y:S02]  /*75700*/  PRMT R35, R56, 0x5210, R35 ;  /* 0x0000521038237816 */ /* 0x008fe40000000023 */
[----:B------:R-:W-:Y:S01]  /*75710*/  PRMT R34, R57, 0x5210, R34 ;  /* 0x0000521039227816 */ /* 0x000fe20000000022 */
[----:B------:R-:W2:Y:S01]  /*75720*/  LDL.LU R56, [R1+0x26d4] ;  /* 0x0026d40001387983 */ /* 0x000ea20000300800 */
[----:B------:R-:W-:Y:S01]  /*75730*/  PRMT R28, R59, 0x5210, R28 ;  /* 0x000052103b1c7816 */ /* 0x000fe2000000001c */
[----:B------:R-:W-:Y:S02]  /*75740*/  NOP ;  /* 0x0000000000007918 */ /* 0x000fe40000000000 */
[----:B------:R-:W3:Y:S04]  /*75750*/  LDL.LU R57, [R1+0xf88] ;  /* 0x000f880001397983 */ /* 0x000ee80000300800 */
[----:B------:R-:W4:Y:S04]  /*75760*/  LDL.LU R58, [R1+0xf7c] ;  /* 0x000f7c00013a7983 */ /* 0x000f280000300800 */
[----:B0-----:R-:W-:Y:S04]  /*75770*/  STL.64 [R1+0x1b0], R48 ;  /* 0x0001b03001007387 */ /* 0x001fe80000100a00 */
[----:B------:R0:W-:Y:S04]  /*75780*/  STL.64 [R1+0x1b8], R50 ;  /* 0x0001b83201007387 */ /* 0x0001e80000100a00 */
[----:B0-----:R-:W2:Y:S01]  /*75790*/  LDL.LU.64 R50, [R1+0x2b60] ;  /* 0x002b600001327983 */ /* 0x001ea20000300a00 */
[----:B------:R-:W-:-:S03]  /*757a0*/  PRMT R30, R45, 0x5210, R30 ;  /* 0x000052102d1e7816 */ /* 0x000fc6000000001e */
[----:B------:R-:W3:Y:S01]  /*757b0*/  LDL.LU.64 R48, [R1+0x2b58] ;  /* 0x002b580001307983 */ /* 0x000ee20000300a00 */
[----:B------:R-:W-:-:S03]  /*757c0*/  PRMT R31, R61, 0x5210, R31 ;  /* 0x000052103d1f7816 */ /* 0x000fc6000000001f */
[----:B------:R-:W3:Y:S04]  /*757d0*/  LDL.LU R59, [R1+0xf78] ;  /* 0x000f7800013b7983 */ /* 0x000ee80000300800 */
[----:B------:R-:W-:Y:S01]  /*757e0*/  STSM.16.M88.4 [R2], R32 ;  /* 0x0000002002007844 */ /* 0x000fe20000000200 */
[----:B------:R-:W-:-:S03]  /*757f0*/  NOP ;  /* 0x0000000000007918 */ /* 0x000fc60000000000 */
[----:B------:R-:W0:Y:S01]  /*75800*/  LDS.128 R32, [R2] ;  /* 0x0000000002207984 */ /* 0x000e220000000c00 */
[----:B------:R-:W-:Y:S01]  /*75810*/  NOP ;  /* 0x0000000000007918 */ /* 0x000fe20000000000 */
[----:B--2---:R-:W-:Y:S02]  /*75820*/  PRMT R29, R51, 0x5210, R29 ;  /* 0x00005210331d7816 */ /* 0x004fe4000000001d */
[----:B------:R-:W2:Y:S04]  /*75830*/  LDL.LU R51, [R1+0x2b54] ;  /* 0x002b540001337983 */ /* 0x000ea80000300800 */
[----:B------:R-:W2:Y:S04]  /*75840*/  LDL.LU R45, [R1+0x2b50] ;  /* 0x002b5000012d7983 */ /* 0x000ea80000300800 */
[----:B------:R-:W2:Y:S04]  /*75850*/  LDL.LU R61, [R1+0x2b4c] ;  /* 0x002b4c00013d7983 */ /* 0x000ea80000300800 */
[----:B------:R-:W-:Y:S04]  /*75860*/  STSM.16.M88.4 [R2], R28 ;  /* 0x0000001c02007844 */ /* 0x000fe80000000200 */
[----:B0-----:R0:W-:Y:S02]  /*75870*/  STL.64 [R1+0x210], R32 ;  /* 0x0002102001007387 */ /* 0x0011e40000100a00 */
[----:B0-----:R-:W-:-:S02]  /*75880*/  LOP3.LUT R32, R38, 0xffff, RZ, 0xc0, !PT ;  /* 0x0000ffff26207812 */ /* 0x001fc400078ec0ff */
[----:B------:R-:W-:Y:S01]  /*75890*/  LOP3.LUT R33, R39, 0xffff, RZ, 0xc0, !PT ;  /* 0x0000ffff27217812 */ /* 0x000fe200078ec0ff */
[----:B------:R-:W-:Y:S01]  /*758a0*/  NOP ;  /* 0x0000000000007918 */ /* 0x000fe20000000000 */
[----:B------:R-:W0:Y:S04]  /*758b0*/  LDS.128 R36, [R2] ;  /* 0x0000000002247984 */ /* 0x000e280000000c00 */
[----:B------:R1:W-:Y:S01]  /*758c0*/  STL.64 [R1+0x218], R34 ;  /* 0x0002182201007387 */ /* 0x0003e20000100a00 */
[----:B------:R-:W-:Y:S02]  /*758d0*/  PRMT R28, R42, 0x4210, R32 ;  /* 0x000042102a1c7816 */ /* 0x000fe40000000020 */
[----:B------:R-:W-:Y:S02]  /*758e0*/  PRMT R29, R43, 0x4210, R33 ;  /* 0x000042102b1d7816 */ /* 0x000fe40000000021 */
[----:B-1----:R-:W-:-:S02]  /*758f0*/  LOP3.LUT R34, R40, 0xffff, RZ, 0xc0, !PT ;  /* 0x0000ffff28227812 */ /* 0x002fc400078ec0ff */
[----:B------:R-:W-:Y:S02]  /*75900*/  LOP3.LUT R35, R41, 0xffff, RZ, 0xc0, !PT ;  /* 0x0000ffff29237812 */ /* 0x000fe400078ec0ff */
[----:B------:R-:W-:Y:S01]  /*75910*/  PRMT R30, R52, 0x4210, R34 ;  /* 0x00004210341e7816 */ /* 0x000fe20000000022 */
[----:B------:R-:W-:Y:S01]  /*75920*/  NOP ;  /* 0x0000000000007918 */ /* 0x000fe20000000000 */
[----:B--2---:R-:W-:Y:S02]  /*75930*/  PRMT R31, R61, 0x4210, R35 ;  /* 0x000042103d1f7816 */ /* 0x004fe40000000023 */
[----:B------:R-:W2:Y:S04]  /*75940*/  LDL.LU R61, [R1+0x2b48] ;  /* 0x002b4800013d7983 */ /* 0x000ea80000300800 */
[----:B------:R1:W-:Y:S04]  /*75950*/  STSM.16.M88.4 [R2], R28 ;  /* 0x0000001c02007844 */ /* 0x0003e80000000200 */
[----:B0-----:R3:W-:Y:S04]  /*75960*/  STL.64 [R1+0x280], R36 ;  /* 0x0002802401007387 */ /* 0x0017e80000100a00 */
[----:B------:R0:W-:Y:S04]  /*75970*/  STL.64 [R1+0x288], R38 ;  /* 0x0002882601007387 */ /* 0x0001e80000100a00 */
[----:B------:R-:W2:Y:S01]  /*75980*/  LDL.LU R41, [R1+0x28ac] ;  /* 0x0028ac0001297983 */ /* 0x000ea20000300800 */
[----:B-1----:R-:W-:-:S03]  /*75990*/  LOP3.LUT R28, R53, 0xffff, RZ, 0xc0, !PT ;  /* 0x0000ffff351c7812 */ /* 0x002fc600078ec0ff */
[----:B------:R-:W2:Y:S01]  /*759a0*/  LDL.LU R42, [R1+0x28a8] ;  /* 0x0028a800012a7983 */ /* 0x000ea20000300800 */
[----:B------:R-:W-:Y:S02]  /*759b0*/  LOP3.LUT R29, R54, 0xffff, RZ, 0xc0, !PT ;  /* 0x0000ffff361d7812 */ /* 0x000fe400078ec0ff */
[----:B------:R-:W-:Y:S01]  /*759c0*/  LOP3.LUT R30, R55, 0xffff, RZ, 0xc0, !PT ;  /* 0x0000ffff371e7812 */ /* 0x000fe200078ec0ff */
[----:B------:R-:W2:Y:S01]  /*759d0*/  LDL.LU R43, [R1+0x2884] ;  /* 0x00288400012b7983 */ /* 0x000ea20000300800 */
[----:B------:R-:W-:Y:S02]  /*759e0*/  LOP3.LUT R31, R56, 0xffff, RZ, 0xc0, !PT ;  /* 0x0000ffff381f7812 */ /* 0x000fe400078ec0ff */
[----:B---3--:R-:W-:Y:S01]  /*759f0*/  PRMT R36, R57, 0x4210, R28 ;  /* 0x0000421039247816 */ /* 0x008fe2000000001c */
[----:B------:R-:W3:Y:S01]  /*75a00*/  LDL.LU R52, [R1+0x2880] ;  /* 0x0028800001347983 */ /* 0x000ee20000300800 */
[----:B----4-:R-:W-:Y:S02]  /*75a10*/  PRMT R37, R58, 0x4210, R29 ;  /* 0x000042103a257816 */ /* 0x010fe4000000001d */
[----:B0-----:R-:W-:Y:S01]  /*75a20*/  PRMT R38, R59, 0x4210, R30 ;  /* 0x000042103b267816 */ /* 0x001fe2000000001e */
[----:B------:R-:W-:Y:S01]  /*75a30*/  NOP ;  /* 0x0000000000007918 */ /* 0x000fe20000000000 */
[----:B------:R-:W0:Y:S04]  /*75a40*/  LDS.128 R56, [R2] ;  /* 0x0000000002387984 */ /* 0x000e280000000c00 */
[----:B------:R-:W4:Y:S04]  /*75a50*/  LDL.LU R53, [R1+0xfa8] ;  /* 0x000fa80001357983 */ /* 0x000f280000300800 */
[----:B0-----:R-:W-:Y:S04]  /*75a60*/  STL.64 [R1+0x330], R56 ;  /* 0x0003303801007387 */ /* 0x001fe80000100a00 */
[----:B------:R0:W-:Y:S04]  /*75a70*/  STL.64 [R1+0x338], R58 ;  /* 0x0003383a01007387 */ /* 0x0001e80000100a00 */
[----:B0-----:R-:W3:Y:S04]  /*75a80*/  LDL.LU.64 R58, [R1+0x2b40] ;  /* 0x002b4000013a7983 */ /* 0x001ee80000300a00 */
[----:B------:R-:W4:Y:S01]  /*75a90*/  LDL.LU.64 R56, [R1+0x2b38] ;  /* 0x002b380001387983 */ /* 0x000f220000300a00 */
[----:B------:R-:W-:-:S03]  /*75aa0*/  PRMT R32, R60, 0x5210, R32 ;  /* 0x000052103c207816 */ /* 0x000fc60000000020 */
[----:B------:R-:W4:Y:S01]  /*75ab0*/  LDL.LU R54, [R1+0x2720] ;  /* 0x0027200001367983 */ /* 0x000f220000300800 */
[----:B------:R-:W-:-:S03]  /*75ac0*/  PRMT R33, R0, 0x5210, R33 ;  /* 0x0000521000217816 */ /* 0x000fc60000000021 */
[----:B------:R-:W4:Y:S01]  /*75ad0*/  LDL.LU R55, [R1+0x271c] ;  /* 0x00271c0001377983 */ /* 0x000f220000300800 */
[----:B------:R-:W-:-:S03]  /*75ae0*/  PRMT R35, R44, 0x5210, R35 ;  /* 0x000052102c237816 */ /* 0x000fc60000000023 */
[----:B------:R-:W4:Y:S01]  /*75af0*/  LDL.LU R60, [R1+0x26e8] ;  /* 0x0026e800013c7983 */ /* 0x000f220000300800 */
[----:B------:R-:W-:Y:S02]  /*75b00*/  PRMT R30, R50, 0x5210, R30 ;  /* 0x00005210321e7816 */ /* 0x000fe4000000001e */
[----:B--2---:R-:W-:Y:S01]  /*75b10*/  PRMT R39, R61, 0x4210, R31 ;  /* 0x000042103d277816 */ /* 0x004fe2000000001f */
[----:B------:R-:W-:-:S04]  /*75b20*/  NOP ;  /* 0x0000000000007918 */ /* 0x000fc80000000000 */
[----:B------:R-:W-:Y:S01]  /*75b30*/  STSM.16.M88.4 [R2], R36 ;  /* 0x0000002402007844 */ /* 0x000fe20000000200 */
[----:B------:R-:W-:-:S03]  /*75b40*/  NOP ;  /* 0x0000000000007918 */ /* 0x000fc60000000000 */
[----:B------:R-:W0:Y:S04]  /*75b50*/  LDS.128 R36, [R2] ;  /* 0x0000000002247984 */ /* 0x000e280000000c00 */
[----:B------:R-:W2:Y:S04]  /*75b60*/  LDL.LU R61, [R1+0x26e4] ;  /* 0x0026e400013d7983 */ /* 0x000ea80000300800 */
[----:B------:R-:W2:Y:S01]  /*75b70*/  LDL.LU R0, [R1+0x2b34] ;  /* 0x002b340001007983 */ /* 0x000ea20000300800 */
[----:B---3--:R-:W-:Y:S02]  /*75b80*/  PRMT R28, R58, 0x5210, R28 ;  /* 0x000052103a1c7816 */ /* 0x008fe4000000001c */
[----:B----4-:R-:W-:Y:S01]  /*75b90*/  PRMT R34, R56, 0x5210, R34 ;  /* 0x0000521038227816 */ /* 0x010fe20000000022 */
[----:B------:R-:W-:Y:S01]  /*75ba0*/  NOP ;  /* 0x0000000000007918 */ /* 0x000fe20000000000 */
[----:B------:R-:W3:Y:S01]  /*75bb0*/  LDL.LU R56, [R1+0x2b30] ;  /* 0x002b300001387983 */ /* 0x000ee20000300800 */
[----:B------:R-:W-:-:S03]  /*75bc0*/  PRMT R29, R59, 0x5210, R29 ;  /* 0x000052103b1d7816 */ /* 0x000fc6000000001d */
[----:B------:R-:W4:Y:S04]  /*75bd0*/  LDL.LU R44, [R1+0x2b2c] ;  /* 0x002b2c00012c7983 */ /* 0x000f280000300800 */
[----:B0-----:R-:W-:Y:S04]  /*75be0*/  STL.64 [R1+0x200], R36 ;  /* 0x0002002401007387 */ /* 0x001fe80000100a00 */
[----:B------:R-:W-:Y:S04]  /*75bf0*/  STL.64 [R1+0x208], R38 ;  /* 0x0002082601007387 */ /* 0x000fe80000100a00 */
[----:B------:R-:W2:Y:S04]  /*75c00*/  LDL.LU R58, [R1+0x2b28] ;  /* 0x002b2800013a7983 */ /* 0x000ea80000300800 */
[----:B------:R-:W3:Y:S04]  /*75c10*/  LDL.LU R59, [R1+0x2b24] ;  /* 0x002b2400013b7983 */ /* 0x000ee80000300800 */
[----:B------:R-:W4:Y:S04]  /*75c20*/  LDL.LU R50, [R1+0x2b20] ;  /* 0x002b200001327983 */ /* 0x000f280000300800 */
[----:B------:R-:W-:Y:S01]  /*75c30*/  STSM.16.M88.4 [R2], R32 ;  /* 0x0000002002007844 */ /* 0x000fe20000000200 */
[----:B------:R-:W-:-:S03]  /*75c40*/  NOP ;  /* 0x0000000000007918 */ /* 0x000fc60000000000 */
[----:B------:R-:W0:Y:S01]  /*75c50*/  LDS.128 R32, [R2] ;  /* 0x0000000002207984 */ /* 0x000e220000000c00 */
[----:B------:R-:W-:Y:S01]  /*75c60*/  PRMT R31, R47, 0x5210, R31 ;  /* 0x000052102f1f7816 */ /* 0x000fe2000000001f */
[----:B------:R-:W-:Y:S02]  /*75c70*/  NOP ;  /* 0x0000000000007918 */ /* 0x000fe40000000000 */
[----:B------:R-:W4:Y:S04]  /*75c80*/  LDL.LU R47, [R1+0x2b1c] ;  /* 0x002b1c00012f7983 */ /* 0x000f280000300800 */
[----:B------:R-:W-:Y:S01]  /*75c90*/  STSM.16.M88.4 [R2], R28 ;  /* 0x0000001c02007844 */ /* 0x000fe20000000200 */
[----:B------:R-:W-:-:S03]  /*75ca0*/  NOP ;  /* 0x0000000000007918 */ /* 0x000fc60000000000 */
[----:B------:R-:W1:Y:S04]  /*75cb0*/  LDS.128 R36, [R2] ;  /* 0x0000000002247984 */ /* 0x000e680000000c00 */
[----:B0-----:R0:W-:Y:S04]  /*75cc0*/  STL.64 [R1+0x260], R32 ;  /* 0x0002602001007387 */ /* 0x0011e80000100a00 */
[----:B------:R1:W-:Y:S01]  /*75cd0*/  STL.64 [R1+0x268], R34 ;  /* 0x0002682201007387 */ /* 0x0003e20000100a00 */
[----:B0-----:R-:W-:Y:S02]  /*75ce0*/  LOP3.LUT R33, R42, 0xffff, RZ, 0xc0, !PT ;  /* 0x0000ffff2a217812 */ /* 0x001fe400078ec0ff */
[----:B-1----:R-:W-:-:S02]  /*75cf0*/  LOP3.LUT R34, R43, 0xffff, RZ, 0xc0, !PT ;  /* 0x0000ffff2b227812 */ /* 0x002fc400078ec0ff */
[----:B------:R-:W-:Y:S01]  /*75d00*/  LOP3.LUT R35, R52, 0xffff, RZ, 0xc0, !PT ;  /* 0x0000ffff34237812 */ /* 0x000fe200078ec0ff */
[----:B------:R-:W-:-:S03]  /*75d10*/  NOP ;  /* 0x0000000000007918 */ /* 0x000fc60000000000 */
[----:B--2---:R-:W-:Y:S02]  /*75d20*/  PRMT R31, R58, 0x4210, R35 ;  /* 0x000042103a1f7816 */ /* 0x004fe40000000023 */
[----:B---3--:R-:W-:Y:S02]  /*75d30*/  PRMT R30, R59, 0x4210, R34 ;  /* 0x000042103b1e7816 */ /* 0x008fe40000000022 */
[----:B----4-:R-:W-:Y:S02]  /*75d40*/  PRMT R29, R50, 0x4210, R33 ;  /* 0x00004210321d7816 */ /* 0x010fe40000000021 */
[----:B------:R-:W2:Y:S04]  /*75d50*/  LDL.LU R50, [R1+0x2b18] ;  /* 0x002b180001327983 */ /* 0x000ea80000300800 */
[----:B------:R-:W3:Y:S04]  /*75d60*/  LDL.LU R59, [R1+0x2b14] ;  /* 0x002b1400013b7983 */ /* 0x000ee80000300800 */
[----:B------:R-:W4:Y:S01]  /*75d70*/  LDL.LU R58, [R1+0x2b10] ;  /* 0x002b1000013a7983 */ /* 0x000f220000300800 */
[----:B------:R-:W-:-:S04]  /*75d80*/  LOP3.LUT R32, R41, 0xffff, RZ, 0xc0, !PT ;  /* 0x0000ffff29207812 */ /* 0x000fc800078ec0ff */
[----:B------:R-:W-:-:S05]  /*75d90*/  PRMT R28, R53, 0x4210, R32 ;  /* 0x00004210351c7816 */ /* 0x000fca0000000020 */
[----:B------:R0:W-:Y:S01]  /*75da0*/  STSM.16.M88.4 [R2], R28 ;  /* 0x0000001c02007844 */ /* 0x0001e20000000200 */
[----:B------:R-:W-:-:S03]  /*75db0*/  NOP ;  /* 0x0000000000007918 */ /* 0x000fc60000000000 */
[----:B------:R-:W1:Y:S01]  /*75dc0*/  LDS.128 R40, [R2] ;  /* 0x0000000002287984 */ /* 0x000e620000000c00 */
[----:B0-----:R-:W-:Y:S02]  /*75dd0*/  LOP3.LUT R28, R54, 0xffff, RZ, 0xc0, !PT ;  /* 0x0000ffff361c7812 */ /* 0x001fe400078ec0ff */
[----:B------:R-:W-:Y:S02]  /*75de0*/  LOP3.LUT R29, R55, 0xffff, RZ, 0xc0, !PT ;  /* 0x0000ffff371d7812 */ /* 0x000fe400078ec0ff */
[----:B------:R-:W-:Y:S02]  /*75df0*/  LOP3.LUT R30, R60, 0xffff, RZ, 0xc0, !PT ;  /* 0x0000ffff3c1e7812 */ /* 0x000fe400078ec0ff */
[----:B------:R-:W-:-:S04]  /*75e00*/  LOP3.LUT R31, R61, 0xffff, RZ, 0xc0, !PT ;  /* 0x0000ffff3d1f7812 */ /* 0x000fc800078ec0ff */
[----:B------:R-:W-:Y:S01]  /*75e10*/  PRMT R55, R47, 0x4210, R31 ;  /* 0x000042102f377816 */ /* 0x000fe2000000001f */
[----:B------:R-:W-:Y:S04]  /*75e20*/  STL.64 [R1+0x320], R36 ;  /* 0x0003202401007387 */ /* 0x000fe80000100a00 */
[----:B------:R0:W-:Y:S04]  /*75e30*/  STL.64 [R1+0x328], R38 ;  /* 0x0003282601007387 */ /* 0x0001e80000100a00 */
[----:B0-----:R-:W4:Y:S04]  /*75e40*/  LDL.LU R39, [R1+0x250] ;  /* 0x0002500001277983 */ /* 0x001f280000300800 */
[----:B-1----:R0:W-:Y:S04]  /*75e50*/  STL.64 [R1+0x2f0], R40 ;  /* 0x0002f02801007387 */ /* 0x0021e80000100a00 */
[----:B------:R1:W-:Y:S01]  /*75e60*/  STL.64 [R1+0x2f8], R42 ;  /* 0x0002f82a01007387 */ /* 0x0003e20000100a00 */
[----:B------:R-:W-:-:S03]  /*75e70*/  PRMT R33, R51, 0x5210, R33 ;  /* 0x0000521033217816 */ /* 0x000fc60000000021 */
[----:B0-----:R-:W4:Y:S04]  /*75e80*/  LDL.LU R40, [R1+0x28c4] ;  /* 0x0028c40001287983 */ /* 0x001f280000300800 */
[----:B------:R-:W4:Y:S04]  /*75e90*/  LDL.LU R41, [R1+0x28c0] ;  /* 0x0028c00001297983 */ /* 0x000f280000300800 */
[----:B-1----:R-:W4:Y:S01]  /*75ea0*/  LDL.LU R42, [R1+0x289c] ;  /* 0x00289c00012a7983 */ /* 0x002f220000300800 */
[----:B------:R-:W-:-:S03]  /*75eb0*/  PRMT R35, R48, 0x5210, R35 ;  /* 0x0000521030237816 */ /* 0x000fc60000000023 */
[----:B------:R-:W4:Y:S01]  /*75ec0*/  LDL.LU R43, [R1+0x2898] ;  /* 0x00289800012b7983 */ /* 0x000f220000300800 */
[----:B------:R-:W-:-:S03]  /*75ed0*/  PRMT R34, R49, 0x5210, R34 ;  /* 0x0000521031227816 */ /* 0x000fc60000000022 */
[----:B------:R-:W4:Y:S01]  /*75ee0*/  LDL.LU R47, [R1+0x2940] ;  /* 0x00294000012f7983 */ /* 0x000f220000300800 */
[----:B------:R-:W-:Y:S01]  /*75ef0*/  PRMT R32, R57, 0x5210, R32 ;  /* 0x0000521039207816 */ /* 0x000fe20000000020 */
[----:B------:R-:W-:Y:S01]  /*75f00*/  NOP ;  /* 0x0000000000007918 */ /* 0x000fe20000000000 */
[----:B------:R-:W-:Y:S02]  /*75f10*/  PRMT R31, R46, 0x5210, R31 ;  /* 0x000052102e1f7816 */ /* 0x000fe4000000001f */
[----:B--2---:R-:W-:Y:S02]  /*75f20*/  PRMT R54, R50, 0x4210, R30 ;  /* 0x0000421032367816 */ /* 0x004fe4000000001e */
[----:B------:R-:W2:Y:S01]  /*75f30*/  LDL.LU R50, [R1+0xfdc] ;  /* 0x000fdc0001327983 */ /* 0x000ea20000300800 */
[----:B---3--:R-:W-:-:S03]  /*75f40*/  PRMT R52, R59, 0x4210, R28 ;  /* 0x000042103b347816 */ /* 0x008fc6000000001c */
[----:B------:R-:W3:Y:S01]  /*75f50*/  LDL.LU R51, [R1+0x2738] ;  /* 0x0027380001337983 */ /* 0x000ee20000300800 */
[----:B----4-:R-:W-:-:S03]  /*75f60*/  PRMT R53, R58, 0x4210, R29 ;  /* 0x000042103a357816 */ /* 0x010fc6000000001d */
[----:B------:R-:W4:Y:S04]  /*75f70*/  LDL.LU R48, [R1+0x2734] ;  /* 0x0027340001307983 */ /* 0x000f280000300800 */
[----:B------:R-:W-:Y:S01]  /*75f80*/  STSM.16.M88.4 [R2], R52 ;  /* 0x0000003402007844 */ /* 0x000fe20000000200 */
[----:B------:R-:W-:-:S03]  /*75f90*/  NOP ;  /* 0x0000000000007918 */ /* 0x000fc60000000000 */
[----:B------:R-:W0:Y:S01]  /*75fa0*/  LDS.128 R52, [R2] ;  /* 0x0000000002347984 */ /* 0x000e220000000c00 */
[----:B------:R-:W-:Y:S01]  /*75fb0*/  PRMT R29, R0, 0x5210, R29 ;  /* 0x00005210001d7816 */ /* 0x000fe2000000001d */
[----:B------:R-:W-:Y:S02]  /*75fc0*/  NOP ;  /* 0x0000000000007918 */ /* 0x000fe40000000000 */
[----:B------:R-:W3:Y:S04]  /*75fd0*/  LDL.LU R49, [R1+0x2708] ;  /* 0x0027080001317983 */ /* 0x000ee80000300800 */
[----:B------:R-:W3:Y:S04]  /*75fe0*/  LDL.LU R60, [R1+0x2704] ;  /* 0x00270400013c7983 */ /* 0x000ee80000300800 */
[----:B------:R-:W3:Y:S04]  /*75ff0*/  LDL.LU R61, [R1+0x2958] ;  /* 0x00295800013d7983 */ /* 0x000ee80000300800 */
[----:B------:R-:W3:Y:S01]  /*76000*/  LDL.LU R58, [R1+0x294c] ;  /* 0x00294c00013a7983 */ /* 0x000ee20000300800 */
[----:B------:R-:W-:-:S03]  /*76010*/  PRMT R30, R45, 0x5210, R30 ;  /* 0x000052102d1e7816 */ /* 0x000fc6000000001e */
[----:B0-----:R-:W-:Y:S04]  /*76020*/  STL.64 [R1+0x1f0], R52 ;  /* 0x0001f03401007387 */ /* 0x001fe80000100a00 */
[----:B------:R0:W-:Y:S04]  /*76030*/  STL.64 [R1+0x1f8], R54 ;  /* 0x0001f83601007387 */ /* 0x0001e80000100a00 */
[----:B0-----:R-:W3:Y:S04]  /*76040*/  LDL.LU.64 R54, [R1+0x2b08] ;  /* 0x002b080001367983 */ /* 0x001ee80000300a00 */
[----:B------:R-:W3:Y:S04]  /*76050*/  LDL.LU.64 R52, [R1+0x2b00] ;  /* 0x002b000001347983 */ /* 0x000ee80000300a00 */
[----:B------:R-:W3:Y:S04]  /*76060*/  LDL.LU R59, [R1+0x2954] ;  /* 0x00295400013b7983 */ /* 0x000ee80000300800 */
[----:B------:R-:W3:Y:S04]  /*76070*/  LDL.LU R57, [R1+0xfe8] ;  /* 0x000fe80001397983 */ /* 0x000ee80000300800 */
[----:B------:R-:W3:Y:S04]  /*76080*/  LDL.LU R0, [R1+0x2af8] ;  /* 0x002af80001007983 */ /* 0x000ee80000300800 */
[----:B------:R-:W3:Y:S04]  /*76090*/  LDL.LU R45, [R1+0x2af4] ;  /* 0x002af400012d7983 */ /* 0x000ee80000300800 */
[----:B------:R-:W4:Y:S04]  /*760a0*/  LDL.LU R46, [R1+0x2af0] ;  /* 0x002af000012e7983 */ /* 0x000f280000300800 */
[----:B------:R-:W-:Y:S01]  /*760b0*/  STSM.16.M88.4 [R2], R32 ;  /* 0x0000002002007844 */ /* 0x000fe20000000200 */
[----:B------:R-:W-:-:S03]  /*760c0*/  NOP ;  /* 0x0000000000007918 */ /* 0x000fc60000000000 */
[----:B------:R-:W0:Y:S01]  /*760d0*/  LDS.128 R32, [R2] ;  /* 0x0000000002207984 */ /* 0x000e220000000c00 */
[----:B------:R-:W-:Y:S01]  /*760e0*/  PRMT R28, R39, 0x5210, R28 ;  /* 0x00005210271c7816 */ /* 0x000fe2000000001c */
[----:B------:R-:W-:-:S04]  /*760f0*/  NOP ;  /* 0x0000000000007918 */ /* 0x000fc80000000000 */
[----:B------:R-:W-:Y:S01]  /*76100*/  STSM.16.M88.4 [R2], R28 ;  /* 0x0000001c02007844 */ /* 0x000fe20000000200 */
[----:B------:R-:W-:-:S03]  /*76110*/  NOP ;  /* 0x0000000000007918 */ /* 0x000fc60000000000 */
[----:B------:R-:W1:Y:S04]  /*76120*/  LDS.128 R36, [R2] ;  /* 0x0000000002247984 */ /* 0x000e680000000c00 */
[----:B0-----:R0:W-:Y:S04]  /*76130*/  STL.64 [R1+0x250], R32 ;  /* 0x0002502001007387 */ /* 0x0011e80000100a00 */
[----:B------:R1:W-:Y:S01]  /*76140*/  STL.64 [R1+0x258], R34 ;  /* 0x0002582201007387 */ /* 0x0003e20000100a00 */
[----:B0-----:R-:W-:Y:S02]  /*76150*/  LOP3.LUT R33, R42, 0xffff, RZ, 0xc0, !PT ;  /* 0x0000ffff2a217812 */ /* 0x001fe400078ec0ff */
[----:B------:R-:W-:-:S02]  /*76160*/  LOP3.LUT R32, R43, 0xffff, RZ, 0xc0, !PT ;  /* 0x0000ffff2b207812 */ /* 0x000fc400078ec0ff */
[----:B-1----:R-:W-:Y:S02]  /*76170*/  LOP3.LUT R35, R40, 0xffff, RZ, 0xc0, !PT ;  /* 0x0000ffff28237812 */ /* 0x002fe400078ec0ff */
[----:B------:R-:W-:Y:S02]  /*76180*/  LOP3.LUT R34, R41, 0xffff, RZ, 0xc0, !PT ;  /* 0x0000ffff29227812 */ /* 0x000fe400078ec0ff */
[----:B------:R-:W-:Y:S01]  /*76190*/  PRMT R28, R47, 0x4210, R35 ;  /* 0x000042102f1c7816 */ /* 0x000fe20000000023 */
[----:B------:R-:W-:Y:S04]  /*761a0*/  STL.64 [R1+0x2e0], R36 ;  /* 0x0002e02401007387 */ /* 0x000fe80000100a00 */
[----:B------:R0:W-:Y:S04]  /*761b0*/  STL.64 [R1+0x2e8], R38 ;  /* 0x0002e82601007387 */ /* 0x0001e80000100a00 */
[----:B0-----:R-:W4:Y:S01]  /*761c0*/  LDL.LU R39, [R1+0x2a4] ;  /* 0x0002a40001277983 */ /* 0x001f220000300800 */
[----:B--2---:R-:W-:-:S02]  /*761d0*/  PRMT R30, R50, 0x4210, R33 ;  /* 0x00004210321e7816 */ /* 0x004fc40000000021 */
[----:B---3--:R-:W-:Y:S02]  /*761e0*/  PRMT R31, R45, 0x4210, R32 ;  /* 0x000042102d1f7816 */ /* 0x008fe40000000020 */
[----:B----4-:R-:W-:Y:S01]  /*761f0*/  PRMT R29, R46, 0x4210, R34 ;  /* 0x000042102e1d7816 */ /* 0x010fe20000000022 */
[----:B------:R-:W-:-:S04]  /*76200*/  NOP ;  /* 0x0000000000007918 */ /* 0x000fc80000000000 */
[----:B------:R0:W-:Y:S02]  /*76210*/  STSM.16.M88.4 [R2], R28 ;  /* 0x0000001c02007844 */ /* 0x0001e40000000200 */
[----:B0-----:R-:W-:Y:S02]  /*76220*/  LOP3.LUT R28, R51, 0xffff, RZ, 0xc0, !PT ;  /* 0x0000ffff331c7812 */ /* 0x001fe400078ec0ff */
[----:B------:R-:W-:Y:S02]  /*76230*/  LOP3.LUT R29, R48, 0xffff, RZ, 0xc0, !PT ;  /* 0x0000ffff301d7812 */ /* 0x000fe400078ec0ff */
[----:B------:R-:W-:Y:S01]  /*76240*/  LOP3.LUT R30, R49, 0xffff, RZ, 0xc0, !PT ;  /* 0x0000ffff311e7812 */ /* 0x000fe200078ec0ff */
[----:B------:R-:W-:Y:S01]  /*76250*/  NOP ;  /* 0x0000000000007918 */ /* 0x000fe20000000000 */
[----:B------:R-:W0:Y:S01]  /*76260*/  LDS.128 R48, [R2] ;  /* 0x0000000002307984 */ /* 0x000e220000000c00 */
[----:B------:R-:W-:Y:S02]  /*76270*/  LOP3.LUT R31, R60, 0xffff, RZ, 0xc0, !PT ;  /* 0x0000ffff3c1f7812 */ /* 0x000fe400078ec0ff */
[----:B------:R-:W-:-:S02]  /*76280*/  PRMT R40, R61, 0x4210, R28 ;  /* 0x000042103d287816 */ /* 0x000fc4000000001c */
[----:B------:R-:W-:Y:S02]  /*76290*/  PRMT R41, R58, 0x4210, R29 ;  /* 0x000042103a297816 */ /* 0x000fe4000000001d */
[----:B------:R-:W-:Y:S02]  /*762a0*/  PRMT R42, R59, 0x4210, R30 ;  /* 0x000042103b2a7816 */ /* 0x000fe4000000001e */
[----:B------:R-:W-:Y:S01]  /*762b0*/  PRMT R43, R57, 0x4210, R31 ;  /* 0x00004210392b7816 */ /* 0x000fe2000000001f */
[----:B------:R-:W-:-:S04]  /*762c0*/  NOP ;  /* 0x0000000000007918 */ /* 0x000fc80000000000 */
[----:B------:R1:W-:Y:S02]  /*762d0*/  STSM.16.M88.4 [R2], R40 ;  /* 0x0000002802007844 */ /* 0x0003e40000000200 */
[----:B-1----:R-:W-:Y:S02]  /*762e0*/  PRMT R40, R44, 0x5210, R35 ;  /* 0x000052102c287816 */ /* 0x002fe40000000023 */
[----:B0-----:R-:W-:Y:S04]  /*762f0*/  STL.64 [R1+0x2d0], R48 ;  /* 0x0002d03001007387 */ /* 0x001fe80000100a00 */
[----:B------:R0:W-:Y:S04]  /*76300*/  STL.64 [R1+0x2d8], R50 ;  /* 0x0002d83201007387 */ /* 0x0001e80000100a00 */
[----:B------:R-:W2:Y:S04]  /*76310*/  LDL.LU R46, [R1+0x28d4] ;  /* 0x0028d400012e7983 */ /* 0x000ea80000300800 */
[----:B------:R-:W3:Y:S04]  /*76320*/  LDL.LU R47, [R1+0x28d0] ;  /* 0x0028d000012f7983 */ /* 0x000ee80000300800 */
[----:B------:R-:W4:Y:S01]  /*76330*/  LDL.LU R44, [R1+0x28b4] ;  /* 0x0028b400012c7983 */ /* 0x000f220000300800 */
[----:B------:R-:W-:-:S03]  /*76340*/  PRMT R41, R56, 0x5210, R34 ;  /* 0x0000521038297816 */ /* 0x000fc60000000022 */
[----:B------:R-:W4:Y:S01]  /*76350*/  LDL.LU R45, [R1+0x28b0] ;  /* 0x0028b000012d7983 */ /* 0x000f220000300800 */
[----:B------:R-:W-:Y:S02]  /*76360*/  PRMT R42, R55, 0x5210, R33 ;  /* 0x00005210372a7816 */ /* 0x000fe40000000021 */
[----:B------:R-:W-:Y:S01]  /*76370*/  PRMT R43, R54, 0x5210, R32 ;  /* 0x00005210362b7816 */ /* 0x000fe20000000020 */
[----:B------:R-:W-:Y:S01]  /*76380*/  NOP ;  /* 0x0000000000007918 */ /* 0x000fe20000000000 */
[----:B------:R-:W1:Y:S01]  /*76390*/  LDS.128 R32, [R2] ;  /* 0x0000000002207984 */ /* 0x000e620000000c00 */
[----:B------:R-:W-:-:S03]  /*763a0*/  NOP ;  /* 0x0000000000007918 */ /* 0x000fc60000000000 */
        /* <DEDUP_REMOVED lines=12> */
[----:B-1----:R-:W-:Y:S04]  /*76470*/  STL.64 [R1+0x1e0], R32 ;  /* 0x0001e02001007387 */ /* 0x002fe80000100a00 */
[----:B------:R0:W-:Y:S04]  /*76480*/  STL.64 [R1+0x1e8], R34 ;  /* 0x0001e82201007387 */ /* 0x0001e80000100a00 */
[----:B------:R1:W-:Y:S04]  /*76490*/  STSM.16.M88.4 [R2], R40 ;  /* 0x0000002802007844 */ /* 0x0003e80000000200 */
[----:B0-----:R-:W4:Y:S04]  /*764a0*/  LDL.LU.64 R34, [R1+0x2ae8] ;  /* 0x002ae80001227983 */ /* 0x001f280000300a00 */
[----:B------:R-:W4:Y:S04]  /*764b0*/  LDL.LU.64 R32, [R1+0x2ae0] ;  /* 0x002ae00001207983 */ /* 0x000f280000300a00 */
[----:B-1----:R-:W4:Y:S04]  /*764c0*/  LDL.LU.64 R42, [R1+0x2ad8] ;  /* 0x002ad800012a7983 */ /* 0x002f280000300a00 */
[----:B------:R-:W4:Y:S01]  /*764d0*/  LDL.LU.64 R40, [R1+0x2ad0] ;  /* 0x002ad00001287983 */ /* 0x000f220000300a00 */
[----:B------:R-:W-:Y:S01]  /*764e0*/  PRMT R28, R39, 0x5210, R28 ;  /* 0x00005210271c7816 */ /* 0x000fe2000000001c */
[----:B------:R-:W-:-:S02]  /*764f0*/  NOP ;  /* 0x0000000000007918 */ /* 0x000fc40000000000 */
[----:B------:R-:W0:Y:S01]  /*76500*/  LDS.128 R36, [R2] ;  /* 0x0000000002247984 */ /* 0x000e220000000c00 */
[----:B------:R-:W-:Y:S02]  /*76510*/  PRMT R29, R52, 0x5210, R29 ;  /* 0x00005210341d7816 */ /* 0x000fe4000000001d */
[----:B------:R-:W-:Y:S01]  /*76520*/  PRMT R30, R53, 0x5210, R30 ;  /* 0x00005210351e7816 */ /* 0x000fe2000000001e */
[----:B------:R-:W4:Y:S01]  /*76530*/  LDL.LU R52, [R1+0x2ac8] ;  /* 0x002ac80001347983 */ /* 0x000f220000300800 */
[----:B------:R-:W-:Y:S01]  /*76540*/  PRMT R31, R3, 0x5210, R31 ;  /* 0x00005210031f7816 */ /* 0x000fe2000000001f */
[----:B------:R-:W-:Y:S02]  /*76550*/  NOP ;  /* 0x0000000000007918 */ /* 0x000fe40000000000 */
[----:B------:R-:W4:Y:S04]  /*76560*/  LDL.LU R53, [R1+0x2ac4] ;  /* 0x002ac40001357983 */ /* 0x000f280000300800 */
[----:B------:R-:W4:Y:S04]  /*76570*/  LDL.LU R3, [R1+0x2ac0] ;  /* 0x002ac00001037983 */ /* 0x000f280000300800 */
[----:B------:R-:W-:Y:S04]  /*76580*/  STSM.16.M88.4 [R2], R28 ;  /* 0x0000001c02007844 */ /* 0x000fe80000000200 */
[----:B0-----:R-:W-:Y:S04]  /*76590*/  STL.64 [R1+0x240], R36 ;  /* 0x0002402401007387 */ /* 0x001fe80000100a00 */
[----:B------:R2:W-:Y:S02]  /*765a0*/  STL.64 [R1+0x248], R38 ;  /* 0x0002482601007387 */ /* 0x0005e40000100a00 */
[----:B--2---:R-:W-:-:S02]  /*765b0*/  LOP3.LUT R39, R46, 0xffff, RZ, 0xc0, !PT ;  /* 0x0000ffff2e277812 */ /* 0x004fc400078ec0ff */
[----:B---3--:R-:W-:Y:S02]  /*765c0*/  LOP3.LUT R38, R47, 0xffff, RZ, 0xc0, !PT ;  /* 0x0000ffff2f267812 */ /* 0x008fe400078ec0ff */
[----:B----4-:R-:W-:Y:S02]  /*765d0*/  LOP3.LUT R37, R44, 0xffff, RZ, 0xc0, !PT ;  /* 0x0000ffff2c257812 */ /* 0x010fe400078ec0ff */
[----:B------:R-:W-:Y:S01]  /*765e0*/  LOP3.LUT R36, R45, 0xffff, RZ, 0xc0, !PT ;  /* 0x0000ffff2d247812 */ /* 0x000fe200078ec0ff */
[----:B------:R-:W-:Y:S01]  /*765f0*/  NOP ;  /* 0x0000000000007918 */ /* 0x000fe20000000000 */
[----:B------:R-:W0:Y:S01]  /*76600*/  LDS.128 R44, [R2] ;  /* 0x00000000022c7984 */ /* 0x000e220000000c00 */
[----:B------:R-:W-:Y:S02]  /*76610*/  PRMT R28, R50, 0x4210, R39 ;  /* 0x00004210321c7816 */ /* 0x000fe40000000027 */
[----:B------:R-:W-:Y:S02]  /*76620*/  PRMT R29, R51, 0x4210, R38 ;  /* 0x00004210331d7816 */ /* 0x000fe40000000026 */
[----:B------:R-:W-:-:S02]  /*76630*/  PRMT R30, R48, 0x4210, R37 ;  /* 0x00004210301e7816 */ /* 0x000fc40000000025 */
[----:B------:R-:W-:Y:S01]  /*76640*/  PRMT R31, R49, 0x4210, R36 ;  /* 0x00004210311f7816 */ /* 0x000fe20000000024 */
[----:B------:R-:W-:-:S04]  /*76650*/  NOP ;  /* 0x0000000000007918 */ /* 0x000fc80000000000 */
[----:B------:R1:W-:Y:S01]  /*76660*/  STSM.16.M88.4 [R2], R28 ;  /* 0x0000001c02007844 */ /* 0x0003e20000000200 */
[----:B------:R-:W-:-:S03]  /*76670*/  NOP ;  /* 0x0000000000007918 */ /* 0x000fc60000000000 */
[----:B------:R-:W2:Y:S04]  /*76680*/  LDS.128 R48, [R2] ;  /* 0x0000000002307984 */ /* 0x000ea80000000c00 */
[----:B0-----:R0:W-:Y:S01]  /*76690*/  STL.64 [R1+0x2c0], R44 ;  /* 0x0002c02c01007387 */ /* 0x0011e20000100a00 */
[----:B-1----:R-:W-:Y:S02]  /*766a0*/  LOP3.LUT R28, R54, 0xffff, RZ, 0xc0, !PT ;  /* 0x0000ffff361c7812 */ /* 0x002fe400078ec0ff */
[----:B------:R-:W-:Y:S02]  /*766b0*/  LOP3.LUT R29, R55, 0xffff, RZ, 0xc0, !PT ;  /* 0x0000ffff371d7812 */ /* 0x000fe400078ec0ff */
[----:B------:R-:W-:Y:S02]  /*766c0*/  LOP3.LUT R30, R60, 0xffff, RZ, 0xc0, !PT ;  /* 0x0000ffff3c1e7812 */ /* 0x000fe400078ec0ff */
[----:B------:R-:W-:Y:S01]  /*766d0*/  LOP3.LUT R31, R61, 0xffff, RZ, 0xc0, !PT ;  /* 0x0000ffff3d1f7812 */ /* 0x000fe200078ec0ff */
[----:B------:R1:W-:Y:S01]  /*766e0*/  STL.64 [R1+0x2c8], R46 ;  /* 0x0002c82e01007387 */ /* 0x0003e20000100a00 */
[----:B0-----:R-:W-:-:S02]  /*766f0*/  PRMT R44, R58, 0x4210, R28 ;  /* 0x000042103a2c7816 */ /* 0x001fc4000000001c */
[----:B------:R-:W-:Y:S02]  /*76700*/  PRMT R45, R59, 0x4210, R29 ;  /* 0x000042103b2d7816 */ /* 0x000fe4000000001d */
[----:B-1----:R-:W-:Y:S02]  /*76710*/  PRMT R46, R56, 0x4210, R30 ;  /* 0x00004210382e7816 */ /* 0x002fe4000000001e */
[----:B------:R-:W-:Y:S01]  /*76720*/  PRMT R47, R57, 0x4210, R31 ;  /* 0x00004210392f7816 */ /* 0x000fe2000000001f */
[----:B------:R-:W-:-:S04]  /*76730*/  NOP ;  /* 0x0000000000007918 */ /* 0x000fc80000000000 */
[----:B------:R0:W-:Y:S01]  /*76740*/  STSM.16.M88.4 [R2], R44 ;  /* 0x0000002c02007844 */ /* 0x0001e20000000200 */
[----:B------:R-:W-:Y:S02]  /*76750*/  PRMT R42, R42, 0x5210, R37 ;  /* 0x000052102a2a7816 */ /* 0x000fe40000000025 */
[----:B------:R-:W-:Y:S02]  /*76760*/  PRMT R43, R43, 0x5210, R36 ;  /* 0x000052102b2b7816 */ /* 0x000fe40000000024 */
[----:B------:R-:W-:Y:S02]  /*76770*/  PRMT R40, R40, 0x5210, R39 ;  /* 0x0000521028287816 */ /* 0x000fe40000000027 */
[----:B------:R-:W-:Y:S01]  /*76780*/  PRMT R41, R41, 0x5210, R38 ;  /* 0x0000521029297816 */ /* 0x000fe20000000026 */
[----:B------:R-:W-:Y:S01]  /*76790*/  NOP ;  /* 0x0000000000007918 */ /* 0x000fe20000000000 */
[----:B------:R-:W1:Y:S01]  /*767a0*/  LDS.128 R36, [R2] ;  /* 0x0000000002247984 */ /* 0x000e620000000c00 */
[----:B------:R-:W-:-:S03]  /*767b0*/  NOP ;  /* 0x0000000000007918 */ /* 0x000fc60000000000 */
[----:B--2---:R-:W-:Y:S04]  /*767c0*/  STL.64 [R1+0x2b0], R48 ;  /* 0x0002b03001007387 */ /* 0x004fe80000100a00 */
[----:B------:R2:W-:Y:S04]  /*767d0*/  STL.64 [R1+0x2b8], R50 ;  /* 0x0002b83201007387 */ /* 0x0005e80000100a00 */
[----:B0-----:R-:W3:Y:S04]  /*767e0*/  LDL.LU R44, [R1+0x28ec] ;  /* 0x0028ec00012c7983 */ /* 0x001ee80000300800 */
        /* <DEDUP_REMOVED lines=13> */
[----:B-1----:R-:W-:Y:S04]  /*768c0*/  STL.64 [R1+0x1d0], R36 ;  /* 0x0001d02401007387 */ /* 0x002fe80000100a00 */
[----:B------:R0:W-:Y:S04]  /*768d0*/  STL.64 [R1+0x1d8], R38 ;  /* 0x0001d82601007387 */ /* 0x0001e80000100a00 */
[----:B------:R1:W-:Y:S04]  /*768e0*/  STSM.16.M88.4 [R2], R40 ;  /* 0x0000002802007844 */ /* 0x0003e80000000200 */
[----:B0-----:R-:W2:Y:S04]  /*768f0*/  LDL.LU.64 R38, [R1+0x2ab8] ;  /* 0x002ab80001267983 */ /* 0x001ea80000300a00 */
[----:B------:R-:W2:Y:S04]  /*76900*/  LDL.LU.64 R36, [R1+0x2ab0] ;  /* 0x002ab00001247983 */ /* 0x000ea80000300a00 */
[----:B------:R-:W2:Y:S04]  /*76910*/  LDL.LU R56, [R1+0x2988] ;  /* 0x0029880001387983 */ /* 0x000ea80000300800 */
[----:B------:R-:W2:Y:S04]  /*76920*/  LDL.LU R57, [R1+0x2980] ;  /* 0x0029800001397983 */ /* 0x000ea80000300800 */
[----:B-1----:R-:W2:Y:S01]  /*76930*/  LDL.LU.64 R40, [R1+0x2aa8] ;  /* 0x002aa80001287983 */ /* 0x002ea20000300a00 */
[----:B------:R-:W-:Y:S01]  /*76940*/  NOP ;  /* 0x0000000000007918 */ /* 0x000fe20000000000 */
[----:B---3--:R-:W-:-:S02]  /*76950*/  LOP3.LUT R44, R44, 0xffff, RZ, 0xc0, !PT ;  /* 0x0000ffff2c2c7812 */ /* 0x008fc400078ec0ff */
[----:B--2---:R-:W-:Y:S02]  /*76960*/  PRMT R28, R41, 0x5210, R28 ;  /* 0x00005210291c7816 */ /* 0x004fe4000000001c */
[----:B------:R-:W-:Y:S02]  /*76970*/  PRMT R29, R40, 0x5210, R29 ;  /* 0x00005210281d7816 */ /* 0x000fe4000000001d */
[----:B------:R-:W0:Y:S01]  /*76980*/  LDS.128 R40, [R2] ;  /* 0x0000000002287984 */ /* 0x000e220000000c00 */
[----:B------:R-:W-:Y:S02]  /*76990*/  PRMT R30, R39, 0x5210, R30 ;  /* 0x00005210271e7816 */ /* 0x000fe4000000001e */
[----:B------:R-:W-:Y:S01]  /*769a0*/  PRMT R31, R37, 0x5210, R31 ;  /* 0x00005210251f7816 */ /* 0x000fe2000000001f */
[----:B------:R-:W-:Y:S01]  /*769b0*/  NOP ;  /* 0x0000000000007918 */ /* 0x000fe20000000000 */
[----:B0-----:R-:W-:Y:S04]  /*769c0*/  STL.64 [R1+0x230], R40 ;  /* 0x0002302801007387 */ /* 0x001fe80000100a00 */
[----:B------:R0:W-:Y:S04]  /*769d0*/  STL.64 [R1+0x238], R42 ;  /* 0x0002382a01007387 */ /* 0x0001e80000100a00 */
[----:B0-----:R-:W2:Y:S04]  /*769e0*/  LDL.LU R42, [R1+0x2aa4] ;  /* 0x002aa400012a7983 */ /* 0x001ea80000300800 */
[----:B------:R-:W3:Y:S01]  /*769f0*/  LDL.LU R40, [R1+0x2aa0] ;  /* 0x002aa00001287983 */ /* 0x000ee20000300800 */
[----:B----4-:R-:W-:-:S02]  /*76a00*/  LOP3.LUT R41, R46, 0xffff, RZ, 0xc0, !PT ;  /* 0x0000ffff2e297812 */ /* 0x010fc400078ec0ff */
[----:B------:R-:W-:Y:S02]  /*76a10*/  LOP3.LUT R39, R47, 0xffff, RZ, 0xc0, !PT ;  /* 0x0000ffff2f277812 */ /* 0x000fe400078ec0ff */
[----:B------:R-:W-:Y:S01]  /*76a20*/  LOP3.LUT R37, R45, 0xffff, RZ, 0xc0, !PT ;  /* 0x0000ffff2d257812 */ /* 0x000fe200078ec0ff */
[----:B------:R0:W-:Y:S02]  /*76a30*/  STSM.16.M88.4 [R2], R28 ;  /* 0x0000001c02007844 */ /* 0x0001e40000000200 */
[----:B0-----:R-:W-:Y:S02]  /*76a40*/  PRMT R28, R50, 0x4210, R44 ;  /* 0x00004210321c7816 */ /* 0x001fe4000000002c */
[----:B------:R-:W-:Y:S02]  /*76a50*/  PRMT R29, R51, 0x4210, R41 ;  /* 0x00004210331d7816 */ /* 0x000fe40000000029 */
[----:B------:R-:W-:Y:S02]  /*76a60*/  PRMT R30, R48, 0x4210, R39 ;  /* 0x00004210301e7816 */ /* 0x000fe40000000027 */
[----:B------:R-:W-:Y:S01]  /*76a70*/  PRMT R31, R49, 0x4210, R37 ;  /* 0x00004210311f7816 */ /* 0x000fe20000000025 */
[----:B------:R-:W-:Y:S01]  /*76a80*/  NOP ;  /* 0x0000000000007918 */ /* 0x000fe20000000000 */
[----:B------:R-:W0:Y:S01]  /*76a90*/  LDS.128 R48, [R2] ;  /* 0x0000000002307984 */ /* 0x000e220000000c00 */
[----:B------:R-:W-:-:S03]  /*76aa0*/  NOP ;  /* 0x0000000000007918 */ /* 0x000fc60000000000 */
[----:B------:R1:W-:Y:S02]  /*76ab0*/  STSM.16.M88.4 [R2], R28 ;  /* 0x0000001c02007844 */ /* 0x0003e40000000200 */
[----:B-1----:R-:W-:Y:S02]  /*76ac0*/  LOP3.LUT R28, R54, 0xffff, RZ, 0xc0, !PT ;  /* 0x0000ffff361c7812 */ /* 0x002fe400078ec0ff */
[----:B------:R-:W-:Y:S02]  /*76ad0*/  LOP3.LUT R29, R55, 0xffff, RZ, 0xc0, !PT ;  /* 0x0000ffff371d7812 */ /* 0x000fe400078ec0ff */
[----:B------:R-:W-:Y:S02]  /*76ae0*/  LOP3.LUT R30, R60, 0xffff, RZ, 0xc0, !PT ;  /* 0x0000ffff3c1e7812 */ /* 0x000fe400078ec0ff */
[----:B------:R-:W-:Y:S01]  /*76af0*/  LOP3.LUT R31, R61, 0xffff, RZ, 0xc0, !PT ;  /* 0x0000ffff3d1f7812 */ /* 0x000fe200078ec0ff */
[----:B0-----:R0:W-:Y:S04]  /*76b00*/  STL.64 [R1+0x2a0], R48 ;  /* 0x0002a03001007387 */ /* 0x0011e80000100a00 */
[----:B------:R1:W-:Y:S04]  /*76b10*/  STL.64 [R1+0x2a8], R50 ;  /* 0x0002a83201007387 */ /* 0x0003e80000100a00 */
[----:B------:R-:W4:Y:S01]  /*76b20*/  LDL R55, [R1+0x1030] ;  /* 0x0010300001377983 */ /* 0x000f220000100800 */
[----:B0-----:R-:W-:-:S02]  /*76b30*/  PRMT R48, R58, 0x4210, R28 ;  /* 0x000042103a307816 */ /* 0x001fc4000000001c */
[----:B------:R-:W-:Y:S02]  /*76b40*/  PRMT R49, R59, 0x4210, R29 ;  /* 0x000042103b317816 */ /* 0x000fe4000000001d */
[----:B-1----:R-:W-:Y:S02]  /*76b50*/  PRMT R50, R56, 0x4210, R30 ;  /* 0x0000421038327816 */ /* 0x002fe4000000001e */
[----:B------:R-:W-:Y:S01]  /*76b60*/  PRMT R51, R57, 0x4210, R31 ;  /* 0x0000421039337816 */ /* 0x000fe2000000001f */
[----:B------:R-:W-:Y:S01]  /*76b70*/  NOP ;  /* 0x0000000000007918 */ /* 0x000fe20000000000 */
[----:B------:R-:W0:Y:S01]  /*76b80*/  LDS.128 R56, [R2] ;  /* 0x0000000002387984 */ /* 0x000e220000000c00 */
[----:B------:R-:W-:-:S03]  /*76b90*/  NOP ;  /* 0x0000000000007918 */ /* 0x000fc60000000000 */
[----:B------:R-:W-:Y:S04]  /*76ba0*/  STSM.16.M88.4 [R2], R48 ;  /* 0x0000003002007844 */ /* 0x000fe80000000200 */
[----:B0-----:R-:W-:Y:S04]  /*76bb0*/  STL.64 [R1+0x290], R56 ;  /* 0x0002903801007387 */ /* 0x001fe80000100a00 */
[----:B------:R0:W-:Y:S04]  /*76bc0*/  STL.64 [R1+0x298], R58 ;  /* 0x0002983a01007387 */ /* 0x0001e80000100a00 */
[----:B0-----:R-:W4:Y:S04]  /*76bd0*/  LDL.LU.64 R58, [R1+0x2a98] ;  /* 0x002a9800013a7983 */ /* 0x001f280000300a00 */
[----:B------:R-:W4:Y:S04]  /*76be0*/  LDL.LU R54, [R1+0x1a0] ;  /* 0x0001a00001367983 */ /* 0x000f280000300800 */
[----:B------:R-:W4:Y:S04]  /*76bf0*/  LDL R43, [R1+0x11a8] ;  /* 0x0011a800012b7983 */ /* 0x000f280000100800 */
[----:B------:R-:W4:Y:S01]  /*76c00*/  LDL.LU.64 R50, [R1+0x1f70] ;  /* 0x001f700001327983 */ /* 0x000f220000300a00 */
[----:B------:R-:W-:-:S02]  /*76c10*/  PRMT R46, R38, 0x5210, R39 ;  /* 0x00005210262e7816 */ /* 0x000fc40000000027 */
[----:B------:R-:W-:Y:S01]  /*76c20*/  PRMT R47, R36, 0x5210, R37 ;  /* 0x00005210242f7816 */ /* 0x000fe20000000025 */
[----:B------:R-:W-:Y:S01]  /*76c30*/  NOP ;  /* 0x0000000000007918 */ /* 0x000fe20000000000 */
[----:B------:R-:W0:Y:S04]  /*76c40*/  LDS.128 R36, [R2] ;  /* 0x0000000002247984 */ /* 0x000e280000000c00 */
[----:B------:R-:W4:Y:S04]  /*76c50*/  LDL R56, [R1+0x11a0] ;  /* 0x0011a00001387983 */ /* 0x000f280000100800 */
[----:B------:R-:W4:Y:S04]  /*76c60*/  LDL R48, [R1+0x119c] ;  /* 0x00119c0001307983 */ /* 0x000f280000100800 */
[----:B0-----:R0:W-:Y:S04]  /*76c70*/  STL.64 [R1+0x1c0], R36 ;  /* 0x0001c02401007387 */ /* 0x0011e80000100a00 */
[----:B------:R-:W-:Y:S04]  /*76c80*/  STL.64 [R1+0x1c8], R38 ;  /* 0x0001c82601007387 */ /* 0x000fe80000100a00 */
[----:B0-----:R-:W4:Y:S04]  /*76c90*/  LDL.LU.64 R36, [R1+0x1f68] ;  /* 0x001f680001247983 */ /* 0x001f280000300a00 */
[----:B------:R-:W4:Y:S01]  /*76ca0*/  LDL R60, [R1+0x1198] ;  /* 0x00119800013c7983 */ /* 0x000f220000100800 */
[----:B--2---:R-:W-:-:S02]  /*76cb0*/  PRMT R44, R42, 0x5210, R44 ;  /* 0x000052102a2c7816 */ /* 0x004fc4000000002c */
[----:B---3--:R-:W-:Y:S01]  /*76cc0*/  PRMT R45, R40, 0x5210, R41 ;  /* 0x00005210282d7816 */ /* 0x008fe20000000029 */
[----:B------:R-:W-:-:S04]  /*76cd0*/  NOP ;  /* 0x0000000000007918 */ /* 0x000fc80000000000 */
[----:B------:R0:W-:Y:S04]  /*76ce0*/  STSM.16.M88.4 [R2], R44 ;  /* 0x0000002c02007844 */ /* 0x0001e80000000200 */
[----:B0-----:R-:W2:Y:S04]  /*76cf0*/  LDL.LU.64 R46, [R1+0x1f60] ;  /* 0x001f6000012e7983 */ /* 0x001ea80000300a00 */
[----:B------:R-:W3:Y:S04]  /*76d00*/  LDL R61, [R1+0x1194] ;  /* 0x00119400013d7983 */ /* 0x000ee80000100800 */
[----:B------:R-:W3:Y:S04]  /*76d10*/  LDL.LU.64 R40, [R1+0x1f58] ;  /* 0x001f580001287983 */ /* 0x000ee80000300a00 */
[----:B------:R-:W3:Y:S01]  /*76d20*/  LDL.LU R57, [R1+0x190] ;  /* 0x0001900001397983 */ /* 0x000ee20000300800 */
[----:B------:R-:W-:-:S02]  /*76d30*/  PRMT R28, R35, 0x5210, R28 ;  /* 0x00005210231c7816 */ /* 0x000fc4000000001c */
[----:B------:R-:W-:Y:S01]  /*76d40*/  PRMT R29, R34, 0x5210, R29 ;  /* 0x00005210221d7816 */ /* 0x000fe2000000001d */
[----:B------:R-:W3:Y:S01]  /*76d50*/  LDL R49, [R1+0x1190] ;  /* 0x0011900001317983 */ /* 0x000ee20000100800 */
[----:B------:R-:W-:Y:S02]  /*76d60*/  PRMT R30, R33, 0x5210, R30 ;  /* 0x00005210211e7816 */ /* 0x000fe4000000001e */
[----:B------:R-:W-:Y:S01]  /*76d70*/  PRMT R31, R32, 0x5210, R31 ;  /* 0x00005210201f7816 */ /* 0x000fe2000000001f */
[----:B------:R-:W-:Y:S01]  /*76d80*/  NOP ;  /* 0x0000000000007918 */ /* 0x000fe20000000000 */
[----:B------:R-:W0:Y:S01]  /*76d90*/  LDS.128 R32, [R2] ;  /* 0x0000000002207984 */ /* 0x000e220000000c00 */
[----:B------:R-:W-:-:S03]  /*76da0*/  NOP ;  /* 0x0000000000007918 */ /* 0x000fc60000000000 */
[----:B------:R-:W3:Y:S04]  /*76db0*/  LDL.LU.64 R44, [R1+0x1f50] ;  /* 0x001f5000012c7983 */ /* 0x000ee80000300a00 */
[----:B------:R1:W-:Y:S01]  /*76dc0*/  STSM.16.M88.4 [R2], R28 ;  /* 0x0000001c02007844 */ /* 0x0003e20000000200 */
[----:B----4-:R-:W-:Y:S01]  /*76dd0*/  ISETP.LT.AND P5, PT, R55, UR5, !P5 ;  /* 0x0000000537007c0c */ /* 0x010fe2000efa1270 */
[----:B------:R-:W4:Y:S02]  /*76de0*/  LDCU UR5, c[0x0][0x398] ;  /* 0x00007300ff0577ac */ /* 0x000f240008000800 */
[----:B0-----:R0:W-:Y:S04]  /*76df0*/  STL.64 [R1+0x220], R32 ;  /* 0x0002202001007387 */ /* 0x0011e80000100a00 */
[----:B------:R-:W-:Y:S04]  /*76e00*/  STL.64 [R1+0x228], R34 ;  /* 0x0002282201007387 */ /* 0x000fe80000100a00 */
[----:B-1----:R-:W4:Y:S04]  /*76e10*/  LDL.LU R2, [R1+0x2a94] ;  /* 0x002a940001027983 */ /* 0x002f280000300800 */
[----:B0-----:R-:W4:Y:S04]  /*76e20*/  LDL.LU.64 R32, [R1+0x1f48] ;  /* 0x001f480001207983 */ /* 0x001f280000300a00 */
[----:B------:R-:W4:Y:S01]  /*76e30*/  LDL R39, [R1+0x118c] ;  /* 0x00118c0001277983 */ /* 0x000f220000100800 */
[----:B------:R-:W-:Y:S01]  /*76e40*/  PRMT R28, R54, 0x7770, RZ ;  /* 0x00007770361c7816 */ /* 0x000fe200000000ff */
[----:B------:R-:W-:-:S04]  /*76e50*/  NOP ;  /* 0x0000000000007918 */ /* 0x000fc80000000000 */
[----:B------:R0:W-:Y:S04]  /*76e60*/  @P5 STG.E.U8 desc[UR34][R50.64], R28 ;  /* 0x0000001c32005986 */ /* 0x0001e8000c101122 */
[----:B0-----:R-:W4:Y:S01]  /*76e70*/  LDL.LU.64 R50, [R1+0x1f40] ;  /* 0x001f400001327983 */ /* 0x001f220000300a00 */
[----:B------:R-:W-:Y:S02]  /*76e80*/  ISETP.GE.AND P5, PT, R55, UR25, PT ;  /* 0x0000001937007c0c */ /* 0x000fe4000bfa6270 */
[----:B------:R-:W-:Y:S01]  /*76e90*/  PRMT R28, R54, 0x7771, RZ ;  /* 0x00007771361c7816 */ /* 0x000fe200000000ff */
[----:B------:R-:W4:Y:S01]  /*76ea0*/  LDL R42, [R1+0x10fc] ;  /* 0x0010fc00012a7983 */ /* 0x000f220000100800 */
[----:B------:R-:W-:Y:S01]  /*76eb0*/  ISETP.LT.AND P6, PT, R43, UR18, !P5 ;  /* 0x000000122b007c0c */ /* 0x000fe2000efc1270 */
[----:B------:R-:W0:-:S12]  /*76ec0*/  LDCU UR18, c[0x0][0x39c] ;  /* 0x00007380ff1277ac */ /* 0x000e180008000800 */
[----:B------:R1:W-:Y:S01]  /*76ed0*/  @P6 STG.E.U8 desc[UR34][R36.64], R28 ;  /* 0x0000001c24006986 */ /* 0x0003e2000c101122 */
[----:B------:R-:W-:Y:S01]  /*76ee0*/  ISETP.LT.AND P6, PT, R56, UR8, !P5 ;  /* 0x0000000838007c0c */ /* 0x000fe2000efc1270 */
[----:B------:R-:W0:Y:S01]  /*76ef0*/  LDCU UR8, c[0x0][0x39c] ;  /* 0x00007380ff0877ac */ /* 0x000e220008000800 */
[----:B-1----:R-:W-:Y:S01]  /*76f00*/  PRMT R28, R54, 0x7772, RZ ;  /* 0x00007772361c7816 */ /* 0x002fe200000000ff */
[----:B------:R-:W4:Y:S04]  /*76f10*/  LDL.LU.64 R36, [R1+0x1e60] ;  /* 0x001e600001247983 */ /* 0x000f280000300a00 */
[----:B------:R-:W4:Y:S06]  /*76f20*/  LDL.LU R55, [R1+0x180] ;  /* 0x0001800001377983 */ /* 0x000f2c0000300800 */
[----:B--2---:R1:W-:Y:S01]  /*76f30*/  @P6 STG.E.U8 desc[UR34][R46.64], R28 ;  /* 0x0000001c2e006986 */ /* 0x0043e2000c101122 */
[----:B------:R-:W-:Y:S01]  /*76f40*/  ISETP.LT.AND P6, PT, R48, UR14, !P5 ;  /* 0x0000000e30007c0c */ /* 0x000fe2000efc1270 */
[----:B------:R-:W2:Y:S01]  /*76f50*/  LDCU UR14, c[0x0][0x39c] ;  /* 0x00007380ff0e77ac */ /* 0x000ea20008000800 */
[----:B-1----:R-:W-:Y:S01]  /*76f60*/  PRMT R28, R54, 0x7773, RZ ;  /* 0x00007773361c7816 */ /* 0x002fe200000000ff */
[----:B------:R-:W2:Y:S10]  /*76f70*/  LDL.LU.64 R46, [R1+0x1f38] ;  /* 0x001f3800012e7983 */ /* 0x000eb40000300a00 */
[----:B---3--:R1:W-:Y:S04]  /*76f80*/  @P6 STG.E.U8 desc[UR34][R40.64], R28 ;  /* 0x0000001c28006986 */ /* 0x0083e8000c101122 */
[----:B-1----:R-:W3:Y:S04]  /*76f90*/  LDL.LU.64 R40, [R1+0x1f30] ;  /* 0x001f300001287983 */ /* 0x002ee80000300a00 */
[----:B------:R-:W2:Y:S01]  /*76fa0*/  LDL.LU R29, [R1+0x279c] ;  /* 0x00279c00011d7983 */ /* 0x000ea20000300800 */
[----:B------:R-:W-:Y:S01]  /*76fb0*/  ISETP.LT.AND P6, PT, R60, UR6, !P5 ;  /* 0x000000063c007c0c */ /* 0x000fe2000efc1270 */
[----:B------:R-:W1:Y:S01]  /*76fc0*/  LDCU UR6, c[0x0][0x39c] ;  /* 0x00007380ff0677ac */ /* 0x000e620008000800 */
[----:B------:R-:W-:-:S11]  /*76fd0*/  PRMT R28, R57, 0x7770, RZ ;  /* 0x00007770391c7816 */ /* 0x000fd600000000ff */
[----:B------:R0:W-:Y:S04]  /*76fe0*/  @P6 STG.E.U8 desc[UR34][R44.64], R28 ;  /* 0x0000001c2c006986 */ /* 0x0001e8000c101122 */
[----:B0-----:R-:W3:Y:S01]  /*76ff0*/  LDL.LU.64 R44, [R1+0x1f28] ;  /* 0x001f2800012c7983 */ /* 0x001ee20000300a00 */
[----:B------:R-:W-:Y:S01]  /*77000*/  ISETP.LT.AND P6, PT, R61, UR10, !P5 ;  /* 0x0000000a3d007c0c */ /* 0x000fe2000efc1270 */
[----:B------:R-:W0:Y:S01]  /*77010*/  LDCU UR10, c[0x0][0x39c] ;  /* 0x00007380ff0a77ac */ /* 0x000e220008000800 */
[----:B------:R-:W-:-:S11]  /*77020*/  PRMT R28, R57, 0x7771, RZ ;  /* 0x00007771391c7816 */ /* 0x000fd600000000ff */
[----:B----4-:R4:W-:Y:S01]  /*77030*/  @P6 STG.E.U8 desc[UR34][R32.64], R28 ;  /* 0x0000001c20006986 */ /* 0x0109e2000c101122 */
[----:B------:R-:W-:-:S03]  /*77040*/  ISETP.LT.AND P6, PT, R49, UR28, !P5 ;  /* 0x0000001c31007c0c */ /* 0x000fc6000efc1270 */
[----:B----4-:R-:W4:Y:S01]  /*77050*/  LDL.LU.64 R32, [R1+0x1f20] ;  /* 0x001f200001207983 */ /* 0x010f220000300a00 */
[----:B------:R-:W-:-:S03]  /*77060*/  PRMT R28, R57, 0x7772, RZ ;  /* 0x00007772391c7816 */ /* 0x000fc600000000ff */
[----:B------:R-:W4:Y:S06]  /*77070*/  LDL.LU R54, [R1+0x170] ;  /* 0x0001700001367983 */ /* 0x000f2c0000300800 */
[----:B------:R0:W-:Y:S04]  /*77080*/  @P6 STG.E.U8 desc[UR34][R50.64], R28 ;  /* 0x0000001c32006986 */ /* 0x0001e8000c101122 */
[----:B0-----:R-:W4:Y:S01]  /*77090*/  LDL.LU.64 R50, [R1+0x1f18] ;  /* 0x001f180001327983 */ /* 0x001f220000300a00 */
[----:B------:R-:W-:-:S02]  /*770a0*/  ISETP.LT.AND P5, PT, R39, UR26, !P5 ;  /* 0x0000001a27007c0c */ /* 0x000fc4000efa1270 */
[----:B------:R-:W-:-:S11]  /*770b0*/  PRMT R28, R57, 0x7773, RZ ;  /* 0x00007773391c7816 */ /* 0x000fd600000000ff */
[----:B------:R0:W-:Y:S04]  /*770c0*/  @P5 STG.E.U8 desc[UR34][R36.64], R28 ;  /* 0x0000001c24005986 */ /* 0x0001e8000c101122 */
[----:B0-----:R-:W4:Y:S01]  /*770d0*/  LDL.LU.64 R36, [R1+0x1f10] ;  /* 0x001f100001247983 */ /* 0x001f220000300a00 */
[----:B------:R-:W-:Y:S02]  /*770e0*/  PRMT R28, R55, 0x7770, RZ ;  /* 0x00007770371c7816 */ /* 0x000fe400000000ff */
[----:B--2---:R-:W-:-:S04]  /*770f0*/  ISETP.GE.AND P5, PT, R29, UR33, PT ;  /* 0x000000211d007c0c */ /* 0x004fc8000bfa6270 */
[----:B------:R-:W-:Y:S01]  /*77100*/  ISETP.LT.AND P6, PT, R42, UR12, !P5 ;  /* 0x0000000c2a007c0c */ /* 0x000fe2000efc1270 */
[----:B------:R-:W0:-:S12]  /*77110*/  LDCU UR12, c[0x0][0x39c] ;  /* 0x00007380ff0c77ac */ /* 0x000e180008000800 */
[----:B------:R2:W-:Y:S01]  /*77120*/  @P6 STG.E.U8 desc[UR34][R46.64], R28 ;  /* 0x0000001c2e006986 */ /* 0x0005e2000c101122 */
[----:B------:R-:W-:Y:S01]  /*77130*/  ISETP.LT.AND P6, PT, R43, UR16, !P5 ;  /* 0x000000102b007c0c */ /* 0x000fe2000efc1270 */
[----:B------:R-:W0:Y:S02]  /*77140*/  LDCU UR16, c[0x0][0x39c] ;  /* 0x00007380ff1077ac */ /* 0x000e240008000800 */
[----:B--2---:R-:W2:Y:S01]  /*77150*/  LDL.LU.64 R46, [R1+0x1f08] ;  /* 0x001f0800012e7983 */ /* 0x004ea20000300a00 */
[----:B------:R-:W-:-:S09]  /*77160*/  PRMT R28, R55, 0x7771, RZ ;  /* 0x00007771371c7816 */ /* 0x000fd200000000ff */
[----:B---3--:R3:W-:Y:S01]  /*77170*/  @P6 STG.E.U8 desc[UR34][R40.64], R28 ;  /* 0x0000001c28006986 */ /* 0x0087e2000c101122 */
[----:B------:R-:W-:Y:S01]  /*77180*/  ISETP.LT.AND P6, PT, R56, UR20, !P5 ;  /* 0x0000001438007c0c */ /* 0x000fe2000efc1270 */
[----:B------:R-:W0:Y:S01]  /*77190*/  LDCU UR20, c[0x0][0x39c] ;  /* 0x00007380ff1477ac */ /* 0x000e220008000800 */
[----:B---3--:R-:W-:Y:S01]  /*771a0*/  PRMT R28, R55, 0x7772, RZ ;  /* 0x00007772371c7816 */ /* 0x008fe200000000ff */
[----:B------:R-:W3:Y:S04]  /*771b0*/  LDL.LU.64 R40, [R1+0x1e38] ;  /* 0x001e380001287983 */ /* 0x000ee80000300a00 */
[----:B------:R-:W3:Y:S06]  /*771c0*/  LDL.LU R57, [R1+0x1a4] ;  /* 0x0001a40001397983 */ /* 0x000eec0000300800 */
[----:B------:R0:W-:Y:S04]  /*771d0*/  @P6 STG.E.U8 desc[UR34][R44.64], R28 ;  /* 0x0000001c2c006986 */ /* 0x0001e8000c101122 */
[----:B0-----:R-:W3:Y:S04]  /*771e0*/  LDL.LU.64 R44, [R1+0x1f00] ;  /* 0x001f0000012c7983 */ /* 0x001ee80000300a00 */
[----:B------:R-:W3:Y:S04]  /*771f0*/  LDL.LU.64 R34, [R1+0x1ef8] ;  /* 0x001ef80001227983 */ /* 0x000ee80000300a00 */
[----:B------:R-:W3:Y:S01]  /*77200*/  LDL.LU R29, [R1+0x27a0] ;  /* 0x0027a000011d7983 */ /* 0x000ee20000300800 */
[----:B------:R-:W-:-:S02]  /*77210*/  ISETP.LT.AND P6, PT, R48, UR22, !P5 ;  /* 0x0000001630007c0c */ /* 0x000fc4000efc1270 */
[----:B------:R-:W-:-:S11]  /*77220*/  PRMT R28, R55, 0x7773, RZ ;  /* 0x00007773371c7816 */ /* 0x000fd600000000ff */
[----:B----4-:R0:W-:Y:S01]  /*77230*/  @P6 STG.E.U8 desc[UR34][R32.64], R28 ;  /* 0x0000001c20006986 */ /* 0x0101e2000c101122 */
[----:B------:R-:W-:Y:S02]  /*77240*/  ISETP.LT.AND P6, PT, R60, UR40, !P5 ;  /* 0x000000283c007c0c */ /* 0x000fe4000efc1270 */
[----:B0-----:R-:W-:-:S11]  /*77250*/  PRMT R28, R54, 0x7770, RZ ;  /* 0x00007770361c7816 */ /* 0x001fd600000000ff */
[----:B------:R0:W-:Y:S04]  /*77260*/  @P6 STG.E.U8 desc[UR34][R50.64], R28 ;  /* 0x0000001c32006986 */ /* 0x0001e8000c101122 */
[----:B0-----:R-:W4:Y:S01]  /*77270*/  LDL.LU.64 R50, [R1+0x1ef0] ;  /* 0x001ef00001327983 */ /* 0x001f220000300a00 */
[----:B------:R-:W-:Y:S01]  /*77280*/  ISETP.LT.AND P6, PT, R61, UR5, !P5 ;  /* 0x000000053d007c0c */ /* 0x000fe2000efc1270 */
[----:B------:R-:W0:Y:S01]  /*77290*/  LDCU UR5, c[0x0][0x398] ;  /* 0x00007300ff0577ac */ /* 0x000e220008000800 */
[C---:B------:R-:W-:Y:S01]  /*772a0*/  PRMT R28, R54.reuse, 0x7771, RZ ;  /* 0x00007771361c7816 */ /* 0x040fe200000000ff */
[----:B------:R-:W4:Y:S04]  /*772b0*/  LDL.LU.64 R32, [R1+0x1ee8] ;  /* 0x001ee80001207983 */ /* 0x000f280000300a00 */
[----:B------:R-:W4:Y:S06]  /*772c0*/  LDL.LU R55, [R1+0x194] ;  /* 0x0001940001377983 */ /* 0x000f2c0000300800 */
[----:B------:R1:W-:Y:S01]  /*772d0*/  @P6 STG.E.U8 desc[UR34][R36.64], R28 ;  /* 0x0000001c24006986 */ /* 0x0003e2000c101122 */
[----:B0-----:R-:W-:Y:S01]  /*772e0*/  ISETP.LT.AND P6, PT, R49, UR5, !P5 ;  /* 0x0000000531007c0c */ /* 0x001fe2000efc1270 */
[----:B------:R-:W0:Y:S01]  /*772f0*/  LDCU UR5, c[0x0][0x398] ;  /* 0x00007300ff0577ac */ /* 0x000e220008000800 */
[----:B-1----:R-:W-:-:S02]  /*77300*/  PRMT R28, R54, 0x7772, RZ ;  /* 0x00007772361c7816 */ /* 0x002fc400000000ff */
[----:B0-----:R-:W-:Y:S01]  /*77310*/  ISETP.LT.AND P5, PT, R39, UR5, !P5 ;  /* 0x0000000527007c0c */ /* 0x001fe2000efa1270 */
[----:B------:R-:W0:Y:S08]  /*77320*/  LDCU UR5, c[0x0][0x398] ;  /* 0x00007300ff0577ac */ /* 0x000e300008000800 */
[----:B--2---:R1:W-:Y:S04]  /*77330*/  @P6 STG.E.U8 desc[UR34][R46.64], R28 ;  /* 0x0000001c2e006986 */ /* 0x0043e8000c101122 */
[----:B-1----:R-:W2:Y:S01]  /*77340*/  LDL.LU.64 R46, [R1+0x1ee0] ;  /* 0x001ee000012e7983 */ /* 0x002ea20000300a00 */
[----:B------:R-:W-:-:S03]  /*77350*/  PRMT R28, R54, 0x7773, RZ ;  /* 0x00007773361c7816 */ /* 0x000fc600000000ff */
[----:B------:R-:W2:Y:S04]  /*77360*/  LDL.LU.64 R36, [R1+0x1ed8] ;  /* 0x001ed80001247983 */ /* 0x000ea80000300a00 */
[----:B---3--:R1:W-:Y:S02]  /*77370*/  @P5 STG.E.U8 desc[UR34][R40.64], R28 ;  /* 0x0000001c28005986 */ /* 0x0083e4000c101122 */
[----:B-1----:R-:W-:Y:S02]  /*77380*/  PRMT R28, R57, 0x7770, RZ ;  /* 0x00007770391c7816 */ /* 0x002fe400000000ff */
[----:B------:R-:W-:-:S04]  /*77390*/  ISETP.GE.AND P5, PT, R29, UR31, PT ;  /* 0x0000001f1d007c0c */ /* 0x000fc8000bfa6270 */
[----:B0-----:R-:W-:Y:S01]  /*773a0*/  ISETP.LT.AND P6, PT, R42, UR5, !P5 ;  /* 0x000000052a007c0c */ /* 0x001fe2000efc1270 */
[----:B------:R-:W0:-:S12]  /*773b0*/  LDCU UR5, c[0x0][0x398] ;  /* 0x00007300ff0577ac */ /* 0x000e180008000800 */
[----:B------:R1:W-:Y:S01]  /*773c0*/  @P6 STG.E.U8 desc[UR34][R44.64], R28 ;  /* 0x0000001c2c006986 */ /* 0x0003e2000c101122 */
[----:B0-----:R-:W-:Y:S01]  /*773d0*/  ISETP.LT.AND P6, PT, R43, UR5, !P5 ;  /* 0x000000052b007c0c */ /* 0x001fe2000efc1270 */
[----:B------:R-:W0:Y:S02]  /*773e0*/  LDCU UR5, c[0x0][0x398] ;  /* 0x00007300ff0577ac */ /* 0x000e240008000800 */
[----:B-1----:R-:W3:Y:S01]  /*773f0*/  LDL.LU.64 R44, [R1+0x1ed0] ;  /* 0x001ed000012c7983 */ /* 0x002ee20000300a00 */
[----:B------:R-:W-:-:S03]  /*77400*/  PRMT R28, R57, 0x7771, RZ ;  /* 0x00007771391c7816 */ /* 0x000fc600000000ff */
[----:B------:R-:W3:Y:S06]  /*77410*/  LDL.LU.64 R40, [R1+0x1e28] ;  /* 0x001e280001287983 */ /* 0x000eec0000300a00 */
[----:B------:R1:W-:Y:S04]  /*77420*/  @P6 STG.E.U8 desc[UR34][R34.64], R28 ;  /* 0x0000001c22006986 */ /* 0x0003e8000c101122 */
[----:B------:R-:W3:Y:S01]  /*77430*/  LDL.LU R54, [R1+0x184] ;  /* 0x0001840001367983 */ /* 0x000ee20000300800 */
[----:B0-----:R-:W-:Y:S01]  /*77440*/  ISETP.LT.AND P6, PT, R56, UR5, !P5 ;  /* 0x0000000538007c0c */ /* 0x001fe2000efc1270 */
[----:B------:R-:W0:Y:S01]  /*77450*/  LDCU UR5, c[0x0][0x398] ;  /* 0x00007300ff0577ac */ /* 0x000e220008000800 */
[----:B-1----:R-:W-:-:S11]  /*77460*/  PRMT R28, R57, 0x7772, RZ ;  /* 0x00007772391c7816 */ /* 0x002fd600000000ff */
[----:B----4-:R1:W-:Y:S04]  /*77470*/  @P6 STG.E.U8 desc[UR34][R50.64], R28 ;  /* 0x0000001c32006986 */ /* 0x0103e8000c101122 */
[----:B-1----:R-:W4:Y:S04]  /*77480*/  LDL.LU.64 R50, [R1+0x1ec8] ;  /* 0x001ec80001327983 */ /* 0x002f280000300a00 */
[----:B------:R-:W4:Y:S04]  /*77490*/  LDL.LU.64 R34, [R1+0x1ec0] ;  /* 0x001ec00001227983 */ /* 0x000f280000300a00 */
[----:B------:R-:W4:Y:S01]  /*774a0*/  LDL.LU R29, [R1+0x27a4] ;  /* 0x0027a400011d7983 */ /* 0x000f220000300800 */
[----:B------:R-:W-:Y:S01]  /*774b0*/  ISETP.LT.AND P6, PT, R48, UR24, !P5 ;  /* 0x0000001830007c0c */ /* 0x000fe2000efc1270 */
[----:B------:R-:W4:Y:S01]  /*774c0*/  LDCU.64 UR24, c[0x0][0x398] ;  /* 0x00007300ff1877ac */ /* 0x000f220008000a00 */
[----:B------:R-:W-:-:S11]  /*774d0*/  PRMT R28, R57, 0x7773, RZ ;  /* 0x00007773391c7816 */ /* 0x000fd600000000ff */
[----:B------:R1:W-:Y:S01]  /*774e0*/  @P6 STG.E.U8 desc[UR34][R32.64], R28 ;  /* 0x0000001c20006986 */ /* 0x0003e2000c101122 */
[----:B0-----:R-:W-:Y:S01]  /*774f0*/  ISETP.LT.AND P6, PT, R60, UR5, !P5 ;  /* 0x000000053c007c0c */ /* 0x001fe2000efc1270 */
[----:B------:R-:W0:Y:S01]  /*77500*/  LDCU UR5, c[0x0][0x398] ;  /* 0x00007300ff0577ac */ /* 0x000e220008000800 */
[----:B-1----:R-:W-:-:S11]  /*77510*/  PRMT R28, R55, 0x7770, RZ ;  /* 0x00007770371c7816 */ /* 0x002fd600000000ff */
[----:B--2---:R1:W-:Y:S04]  /*77520*/  @P6 STG.E.U8 desc[UR34][R46.64], R28 ;  /* 0x0000001c2e006986 */ /* 0x0043e8000c101122 */
[----:B-1----:R-:W2:Y:S01]  /*77530*/  LDL.LU.64 R46, [R1+0x1eb8] ;  /* 0x001eb800012e7983 */ /* 0x002ea20000300a00 */
[----:B0-----:R-:W-:Y:S01]  /*77540*/  ISETP.LT.AND P6, PT, R61, UR5, !P5 ;  /* 0x000000053d007c0c */ /* 0x001fe2000efc1270 */
[----:B------:R-:W0:Y:S01]  /*77550*/  LDCU UR5, c[0x0][0x398] ;  /* 0x00007300ff0577ac */ /* 0x000e220008000800 */
[----:B------:R-:W-:Y:S01]  /*77560*/  PRMT R28, R55, 0x7771, RZ ;  /* 0x00007771371c7816 */ /* 0x000fe200000000ff */
[----:B------:R-:W2:Y:S04]  /*77570*/  LDL.LU.64 R32, [R1+0x1eb0] ;  /* 0x001eb00001207983 */ /* 0x000ea80000300a00 */
[----:B------:R-:W2:Y:S06]  /*77580*/  LDL.LU R57, [R1+0x174] ;  /* 0x0001740001397983 */ /* 0x000eac0000300800 */
[----:B------:R1:W-:Y:S01]  /*77590*/  @P6 STG.E.U8 desc[UR34][R36.64], R28 ;  /* 0x0000001c24006986 */ /* 0x0003e2000c101122 */
[----:B0-----:R-:W-:Y:S01]  /*775a0*/  ISETP.LT.AND P6, PT, R49, UR5, !P5 ;  /* 0x0000000531007c0c */ /* 0x001fe2000efc1270 */
[----:B------:R-:W0:Y:S01]  /*775b0*/  LDCU UR5, c[0x0][0x398] ;  /* 0x00007300ff0577ac */ /* 0x000e220008000800 */
[----:B-1----:R-:W-:-:S11]  /*775c0*/  PRMT R28, R55, 0x7772, RZ ;  /* 0x00007772371c7816 */ /* 0x002fd600000000ff */
[----:B---3--:R1:W-:Y:S04]  /*775d0*/  @P6 STG.E.U8 desc[UR34][R44.64], R28 ;  /* 0x0000001c2c006986 */ /* 0x0083e8000c101122 */
[----:B-1----:R-:W3:Y:S01]  /*775e0*/  LDL.LU.64 R44, [R1+0x1ea8] ;  /* 0x001ea800012c7983 */ /* 0x002ee20000300a00 */
[----:B0-----:R-:W-:Y:S01]  /*775f0*/  ISETP.LT.AND P5, PT, R39, UR5, !P5 ;  /* 0x0000000527007c0c */ /* 0x001fe2000efa1270 */
[----:B------:R-:W0:Y:S01]  /*77600*/  LDCU UR5, c[0x0][0x398] ;  /* 0x00007300ff0577ac */ /* 0x000e220008000800 */
[----:B------:R-:W-:Y:S01]  /*77610*/  PRMT R28, R55, 0x7773, RZ ;  /* 0x00007773371c7816 */ /* 0x000fe200000000ff */
[----:B------:R-:W3:Y:S10]  /*77620*/  LDL.LU.64 R36, [R1+0x1ea0] ;  /* 0x001ea00001247983 */ /* 0x000ef40000300a00 */
[----:B------:R1:W-:Y:S02]  /*77630*/  @P5 STG.E.U8 desc[UR34][R40.64], R28 ;  /* 0x0000001c28005986 */ /* 0x0003e4000c101122 */
[----:B-1----:R-:W-:-:S02]  /*77640*/  PRMT R28, R54, 0x7770, RZ ;  /* 0x00007770361c7816 */ /* 0x002fc400000000ff */
[----:B----4-:R-:W-:-:S04]  /*77650*/  ISETP.GE.AND P5, PT, R29, UR25, PT ;  /* 0x000000191d007c0c */ /* 0x010fc8000bfa6270 */
[----:B0-----:R-:W-:Y:S01]  /*77660*/  ISETP.LT.AND P6, PT, R42, UR5, !P5 ;  /* 0x000000052a007c0c */ /* 0x001fe2000efc1270 */
[----:B------:R-:W0:-:S12]  /*77670*/  LDCU UR5, c[0x0][0x398] ;  /* 0x00007300ff0577ac */ /* 0x000e180008000800 */
[----:B------:R1:W-:Y:S04]  /*77680*/  @P6 STG.E.U8 desc[UR34][R50.64], R28 ;  /* 0x0000001c32006986 */ /* 0x0003e8000c101122 */
[----:B-1----:R-:W4:Y:S01]  /*77690*/  LDL.LU.64 R50, [R1+0x1e98] ;  /* 0x001e980001327983 */ /* 0x002f220000300a00 */
[----:B0-----:R-:W-:Y:S01]  /*776a0*/  ISETP.LT.AND P6, PT, R43, UR5, !P5 ;  /* 0x000000052b007c0c */ /* 0x001fe2000efc1270 */
[----:B------:R-:W0:Y:S01]  /*776b0*/  LDCU UR5, c[0x0][0x398] ;  /* 0x00007300ff0577ac */ /* 0x000e220008000800 */
[----:B------:R-:W-:Y:S01]  /*776c0*/  PRMT R28, R54, 0x7771, RZ ;  /* 0x00007771361c7816 */ /* 0x000fe200000000ff */
[----:B------:R-:W4:Y:S04]  /*776d0*/  LDL.LU.64 R40, [R1+0x1dc8] ;  /* 0x001dc80001287983 */ /* 0x000f280000300a00 */
[----:B------:R-:W4:Y:S06]  /*776e0*/  LDL.LU R55, [R1+0x1a8] ;  /* 0x0001a80001377983 */ /* 0x000f2c0000300800 */
[----:B------:R1:W-:Y:S01]  /*776f0*/  @P6 STG.E.U8 desc[UR34][R34.64], R28 ;  /* 0x0000001c22006986 */ /* 0x0003e2000c101122 */
[----:B0-----:R-:W-:Y:S01]  /*77700*/  ISETP.LT.AND P6, PT, R56, UR5, !P5 ;  /* 0x0000000538007c0c */ /* 0x001fe2000efc1270 */
[----:B------:R-:W0:Y:S01]  /*77710*/  LDCU UR5, c[0x0][0x398] ;  /* 0x00007300ff0577ac */ /* 0x000e220008000800 */
[----:B-1----:R-:W-:-:S11]  /*77720*/  PRMT R28, R54, 0x7772, RZ ;  /* 0x00007772361c7816 */ /* 0x002fd600000000ff */
[----:B--2---:R1:W-:Y:S04]  /*77730*/  @P6 STG.E.U8 desc[UR34][R46.64], R28 ;  /* 0x0000001c2e006986 */ /* 0x0043e8000c101122 */
[----:B-1----:R-:W2:Y:S04]  /*77740*/  LDL.LU.64 R46, [R1+0x1e90] ;  /* 0x001e9000012e7983 */ /* 0x002ea80000300a00 */
[----:B------:R-:W2:Y:S04]  /*77750*/  LDL.LU.64 R34, [R1+0x1e88] ;  /* 0x001e880001227983 */ /* 0x000ea80000300a00 */
[----:B------:R-:W2:Y:S01]  /*77760*/  LDL.LU R29, [R1+0x27a8] ;  /* 0x0027a800011d7983 */ /* 0x000ea20000300800 */
[----:B------:R-:W-:Y:S01]  /*77770*/  ISETP.LT.AND P6, PT, R48, UR32, !P5 ;  /* 0x0000002030007c0c */ /* 0x000fe2000efc1270 */
[----:B------:R-:W2:Y:S01]  /*77780*/  LDCU.64 UR32, c[0x0][0x398] ;  /* 0x00007300ff2077ac */ /* 0x000ea20008000a00 */
[----:B------:R-:W-:-:S11]  /*77790*/  PRMT R28, R54, 0x7773, RZ ;  /* 0x00007773361c7816 */ /* 0x000fd600000000ff */
        /* <DEDUP_REMOVED lines=9> */
[----:B------:R-:W3:Y:S04]  /*77830*/  LDL.LU.64 R32, [R1+0x1e78] ;  /* 0x001e780001207983 */ /* 0x000ee80000300a00 */
[----:B------:R-:W3:Y:S06]  /*77840*/  LDL.LU R54, [R1+0x198] ;  /* 0x0001980001367983 */ /* 0x000eec0000300800 */
[----:B------:R1:W-:Y:S01]  /*77850*/  @P6 STG.E.U8 desc[UR34][R36.64], R28 ;  /* 0x0000001c24006986 */ /* 0x0003e2000c101122 */
[----:B0-----:R-:W-:Y:S01]  /*77860*/  ISETP.LT.AND P6, PT, R49, UR5, !P5 ;  /* 0x0000000531007c0c */ /* 0x001fe2000efc1270 */
[----:B------:R-:W0:Y:S01]  /*77870*/  LDCU UR5, c[0x0][0x398] ;  /* 0x00007300ff0577ac */ /* 0x000e220008000800 */
[----:B-1----:R-:W-:-:S11]  /*77880*/  PRMT R28, R57, 0x7772, RZ ;  /* 0x00007772391c7816 */ /* 0x002fd600000000ff */
[----:B----4-:R1:W-:Y:S04]  /*77890*/  @P6 STG.E.U8 desc[UR34][R50.64], R28 ;  /* 0x0000001c32006986 */ /* 0x0103e8000c101122 */
[----:B-1----:R-:W4:Y:S01]  /*778a0*/  LDL.LU.64 R50, [R1+0x1e50] ;  /* 0x001e500001327983 */ /* 0x002f220000300a00 */
[----:B0-----:R-:W-:Y:S01]  /*778b0*/  ISETP.LT.AND P5, PT, R39, UR5, !P5 ;  /* 0x0000000527007c0c */ /* 0x001fe2000efa1270 */
[----:B------:R-:W0:Y:S01]  /*778c0*/  LDCU UR5, c[0x0][0x398] ;  /* 0x00007300ff0577ac */ /* 0x000e220008000800 */
[----:B------:R-:W-:Y:S01]  /*778d0*/  PRMT R28, R57, 0x7773, RZ ;  /* 0x00007773391c7816 */ /* 0x000fe200000000ff */
[----:B------:R-:W4:Y:S10]  /*778e0*/  LDL.LU.64 R36, [R1+0x1e18] ;  /* 0x001e180001247983 */ /* 0x000f340000300a00 */
[----:B------:R1:W-:Y:S02]  /*778f0*/  @P5 STG.E.U8 desc[UR34][R40.64], R28 ;  /* 0x0000001c28005986 */ /* 0x0003e4000c101122 */
[----:B-1----:R-:W-:-:S02]  /*77900*/  PRMT R28, R55, 0x7770, RZ ;  /* 0x00007770371c7816 */ /* 0x002fc400000000ff */
[----:B--2---:R-:W-:-:S04]  /*77910*/  ISETP.GE.AND P5, PT, R29, UR33, PT ;  /* 0x000000211d007c0c */ /* 0x004fc8000bfa6270 */
[----:B0-----:R-:W-:Y:S01]  /*77920*/  ISETP.LT.AND P6, PT, R42, UR5, !P5 ;  /* 0x000000052a007c0c */ /* 0x001fe2000efc1270 */
[----:B------:R-:W0:-:S12]  /*77930*/  LDCU UR5, c[0x0][0x398] ;  /* 0x00007300ff0577ac */ /* 0x000e180008000800 */
[----:B------:R1:W-:Y:S01]  /*77940*/  @P6 STG.E.U8 desc[UR34][R46.64], R28 ;  /* 0x0000001c2e006986 */ /* 0x0003e2000c101122 */
[----:B0-----:R-:W-:Y:S01]  /*77950*/  ISETP.LT.AND P6, PT, R43, UR5, !P5 ;  /* 0x000000052b007c0c */ /* 0x001fe2000efc1270 */
[----:B------:R-:W0:Y:S02]  /*77960*/  LDCU UR5, c[0x0][0x398] ;  /* 0x00007300ff0577ac */ /* 0x000e240008000800 */
[----:B-1----:R-:W2:Y:S01]  /*77970*/  LDL.LU.64 R46, [R1+0x1e08] ;  /* 0x001e0800012e7983 */ /* 0x002ea20000300a00 */
[----:B------:R-:W-:-:S03]  /*77980*/  PRMT R28, R55, 0x7771, RZ ;  /* 0x00007771371c7816 */ /* 0x000fc600000000ff */
[----:B------:R-:W2:Y:S06]  /*77990*/  LDL.LU.64 R40, [R1+0x1db8] ;  /* 0x001db80001287983 */ /* 0x000eac0000300a00 */
[----:B------:R1:W-:Y:S04]  /*779a0*/  @P6 STG.E.U8 desc[UR34][R34.64], R28 ;  /* 0x0000001c22006986 */ /* 0x0003e8000c101122 */
[----:B------:R-:W2:Y:S01]  /*779b0*/  LDL.LU R57, [R1+0x188] ;  /* 0x0001880001397983 */ /* 0x000ea20000300800 */
[----:B0-----:R-:W-:Y:S01]  /*779c0*/  ISETP.LT.AND P6, PT, R56, UR5, !P5 ;  /* 0x0000000538007c0c */ /* 0x001fe2000efc1270 */
[----:B------:R-:W0:Y:S01]  /*779d0*/  LDCU UR5, c[0x0][0x398] ;  /* 0x00007300ff0577ac */ /* 0x000e220008000800 */
[----:B-1----:R-:W-:-:S11]  /*779e0*/  PRMT R28, R55, 0x7772, RZ ;  /* 0x00007772371c7816 */ /* 0x002fd600000000ff */
[----:B---3--:R1:W-:Y:S04]  /*779f0*/  @P6 STG.E.U8 desc[UR34][R44.64], R28 ;  /* 0x0000001c2c006986 */ /* 0x0083e8000c101122 */
[----:B-1----:R-:W3:Y:S04]  /*77a00*/  LDL.LU.64 R44, [R1+0x1e00] ;  /* 0x001e0000012c7983 */ /* 0x002ee80000300a00 */
[----:B------:R-:W3:Y:S04]  /*77a10*/  LDL.LU.64 R34, [R1+0x1df8] ;  /* 0x001df80001227983 */ /* 0x000ee80000300a00 */
[----:B------:R-:W3:Y:S01]  /*77a20*/  LDL.LU R29, [R1+0x27ac] ;  /* 0x0027ac00011d7983 */ /* 0x000ee20000300800 */
[----:B------:R-:W-:Y:S01]  /*77a30*/  ISETP.LT.AND P6, PT, R48, UR30, !P5 ;  /* 0x0000001e30007c0c */ /* 0x000fe2000efc1270 */
[----:B------:R-:W3:Y:S01]  /*77a40*/  LDCU.64 UR30, c[0x0][0x398] ;  /* 0x00007300ff1e77ac */ /* 0x000ee20008000a00 */
[----:B------:R-:W-:-:S11]  /*77a50*/  PRMT R28, R55, 0x7773, RZ ;  /* 0x00007773371c7816 */ /* 0x000fd600000000ff */
        /* <DEDUP_REMOVED lines=21> */
[----:B------:R1:W-:Y:S02]  /*77bb0*/  @P5 STG.E.U8 desc[UR34][R40.64], R28 ;  /* 0x0000001c28005986 */ /* 0x0003e4000c101122 */
[----:B-1----:R-:W-:Y:S02]  /*77bc0*/  PRMT R28, R57, 0x7770, RZ ;  /* 0x00007770391c7816 */ /* 0x002fe400000000ff */
[----:B---3--:R-:W-:-:S04]  /*77bd0*/  ISETP.GE.AND P5, PT, R29, UR31, PT ;  /* 0x0000001f1d007c0c */ /* 0x008fc8000bfa6270 */
        /* <DEDUP_REMOVED lines=610> */
[----:B------:R-:W0:Y:S02]  /*7a200*/  LDCU UR5, c[0x0][0x398] ;  /* 0x00007300ff0577ac */ /* 0x000e240008000800 */
[----:B------:R-:W4:Y:S01]  /*7a210*/  LDL.LU.64 R36, [R1+0x18f8] ;  /* 0x0018f80001247983 */ /* 0x000f220000300a00 */
[----:B------:R-:W-:-:S09]  /*7a220*/  PRMT R28, R57, 0x7773, RZ ;  /* 0x00007773391c7816 */ /* 0x000fd200000000ff */
[----:B------:R1:W-:Y:S04]  /*7a230*/  @P5 STG.E.U8 desc[UR34][R40.64], R28 ;  /* 0x0000001c28005986 */ /* 0x0003e8000c101122 */
[----:B-1----:R-:W4:Y:S01]  /*7a240*/  LDL.LU.64 R40, [R1+0x18f0] ;  /* 0x0018f00001287983 */ /* 0x002f220000300a00 */
[----:B------:R-:W-:Y:S02]  /*7a250*/  PRMT R28, R55, 0x7770, RZ ;  /* 0x00007770371c7816 */ /* 0x000fe400000000ff */
[----:B--2---:R-:W-:-:S04]  /*7a260*/  ISETP.GE.AND P5, PT, R29, UR33, PT ;  /* 0x000000211d007c0c */ /* 0x004fc8000bfa6270 */
[----:B0-----:R-:W-:Y:S01]  /*7a270*/  ISETP.LT.AND P6, PT, R42, UR5, !P5 ;  /* 0x000000052a007c0c */ /* 0x001fe2000efc1270 */
[----:B------:R-:W0:-:S12]  /*7a280*/  LDCU UR5, c[0x0][0x398] ;  /* 0x00007300ff0577ac */ /* 0x000e180008000800 */
[----:B------:R1:W-:Y:S01]  /*7a290*/  @P6 STG.E.U8 desc[UR34][R46.64], R28 ;  /* 0x0000001c2e006986 */ /* 0x0003e2000c101122 */
[----:B0-----:R-:W-:Y:S01]  /*7a2a0*/  ISETP.LT.AND P6, PT, R43, UR5, !P5 ;  /* 0x000000052b007c0c */ /* 0x001fe2000efc1270 */
[----:B------:R-:W0:Y:S01]  /*7a2b0*/  LDCU UR5, c[0x0][0x398] ;  /* 0x00007300ff0577ac */ /* 0x000e220008000800 */
[C---:B-1----:R-:W-:Y:S01]  /*7a2c0*/  PRMT R28, R55.reuse, 0x7771, RZ ;  /* 0x00007771371c7816 */ /* 0x042fe200000000ff */
[----:B------:R-:W2:Y:S04]  /*7a2d0*/  LDL.LU.64 R46, [R1+0x18e0] ;  /* 0x0018e000012e7983 */ /* 0x000ea80000300a00 */
[----:B------:R-:W2:Y:S06]  /*7a2e0*/  LDL.LU R57, [R1+0x128] ;  /* 0x0001280001397983 */ /* 0x000eac0000300800 */
[----:B------:R1:W-:Y:S01]  /*7a2f0*/  @P6 STG.E.U8 desc[UR34][R34.64], R28 ;  /* 0x0000001c22006986 */ /* 0x0003e2000c101122 */
        /* <DEDUP_REMOVED lines=24> */
[----:B-1----:R-:W-:-:S11]  /*7a480*/  PRMT R28, R54, 0x7772, RZ ;  /* 0x00007772361c7816 */ /* 0x002fd600000000ff */
[----:B------:R1:W-:Y:S04]  /*7a490*/  @P6 STG.E.U8 desc[UR34][R40.64], R28 ;  /* 0x0000001c28006986 */ /* 0x0003e8000c101122 */
[----:B-1----:R-:W4:Y:S01]  /*7a4a0*/  LDL.LU.64 R40, [R1+0x18a8] ;  /* 0x0018a80001287983 */ /* 0x002f220000300a00 */
[----:B0-----:R-:W-:Y:S01]  /*7a4b0*/  ISETP.LT.AND P5, PT, R39, UR5, !P5 ;  /* 0x0000000527007c0c */ /* 0x001fe2000efa1270 */
[----:B------:R-:W0:Y:S02]  /*7a4c0*/  LDCU UR5, c[0x0][0x398] ;  /* 0x00007300ff0577ac */ /* 0x000e240008000800 */
[----:B------:R-:W4:Y:S01]  /*7a4d0*/  LDL.LU.64 R36, [R1+0x18a0] ;  /* 0x0018a00001247983 */ /* 0x000f220000300a00 */
[----:B------:R-:W-:-:S09]  /*7a4e0*/  PRMT R28, R54, 0x7773, RZ ;  /* 0x00007773361c7816 */ /* 0x000fd200000000ff */
[----:B--2---:R1:W-:Y:S04]  /*7a4f0*/  @P5 STG.E.U8 desc[UR34][R46.64], R28 ;  /* 0x0000001c2e005986 */ /* 0x0043e8000c101122 */
[----:B-1----:R-:W2:Y:S01]  /*7a500*/  LDL.LU.64 R46, [R1+0x1898] ;  /* 0x00189800012e7983 */ /* 0x002ea20000300a00 */
[----:B------:R-:W-:Y:S02]  /*7a510*/  PRMT R28, R57, 0x7770, RZ ;  /* 0x00007770391c7816 */ /* 0x000fe400000000ff */
[----:B---3--:R-:W-:-:S04]  /*7a520*/  ISETP.GE.AND P5, PT, R29, UR31, PT ;  /* 0x0000001f1d007c0c */ /* 0x008fc8000bfa6270 */
[----:B0-----:R-:W-:Y:S01]  /*7a530*/  ISETP.LT.AND P6, PT, R42, UR5, !P5 ;  /* 0x000000052a007c0c */ /* 0x001fe2000efc1270 */
[----:B------:R-:W0:-:S12]  /*7a540*/  LDCU UR5, c[0x0][0x398] ;  /* 0x00007300ff0577ac */ /* 0x000e180008000800 */
[----:B------:R1:W-:Y:S01]  /*7a550*/  @P6 STG.E.U8 desc[UR34][R44.64], R28 ;  /* 0x0000001c2c006986 */ /* 0x0003e2000c101122 */
[----:B0-----:R-:W-:Y:S01]  /*7a560*/  ISETP.LT.AND P6, PT, R43, UR5, !P5 ;  /* 0x000000052b007c0c */ /* 0x001fe2000efc1270 */
[----:B------:R-:W0:Y:S01]  /*7a570*/  LDCU UR5, c[0x0][0x398] ;  /* 0x00007300ff0577ac */ /* 0x000e220008000800 */
[C---:B-1----:R-:W-:Y:S01]  /*7a580*/  PRMT R28, R57.reuse, 0x7771, RZ ;  /* 0x00007771391c7816 */ /* 0x042fe200000000ff */
[----:B------:R-:W3:Y:S04]  /*7a590*/  LDL.LU.64 R44, [R1+0x1888] ;  /* 0x00188800012c7983 */ /* 0x000ee80000300a00 */
[----:B------:R-:W3:Y:S06]  /*7a5a0*/  LDL.LU R54, [R1+0x108] ;  /* 0x0001080001367983 */ /* 0x000eec0000300800 */
[----:B------:R1:W-:Y:S01]  /*7a5b0*/  @P6 STG.E.U8 desc[UR34][R34.64], R28 ;  /* 0x0000001c22006986 */ /* 0x0003e2000c101122 */
        /* <DEDUP_REMOVED lines=28> */
[----:B-1----:R-:W2:Y:S04]  /*7a780*/  LDL.LU.64 R46, [R1+0x1858] ;  /* 0x00185800012e7983 */ /* 0x002ea80000300a00 */
[----:B------:R-:W2:Y:S01]  /*7a790*/  LDL.LU.64 R36, [R1+0x1850] ;  /* 0x0018500001247983 */ /* 0x000ea20000300a00 */
[----:B------:R-:W-:-:S05]  /*7a7a0*/  PRMT R28, R55, 0x7773, RZ ;  /* 0x00007773371c7816 */ /* 0x000fca00000000ff */
[----:B---3--:R1:W-:Y:S04]  /*7a7b0*/  @P5 STG.E.U8 desc[UR34][R44.64], R28 ;  /* 0x0000001c2c005986 */ /* 0x0083e8000c101122 */
[----:B-1----:R-:W3:Y:S01]  /*7a7c0*/  LDL.LU.64 R44, [R1+0x1848] ;  /* 0x00184800012c7983 */ /* 0x002ee20000300a00 */
[----:B------:R-:W-:Y:S02]  /*7a7d0*/  PRMT R28, R54, 0x7770, RZ ;  /* 0x00007770361c7816 */ /* 0x000fe400000000ff */
        /* <DEDUP_REMOVED lines=8> */
[----:B------:R-:W4:Y:S10]  /*7a860*/  LDL.LU R55, [R1+0x12c] ;  /* 0x00012c0001377983 */ /* 0x000f340000300800 */
[----:B------:R1:W-:Y:S01]  /*7a870*/  @P6 STG.E.U8 desc[UR34][R34.64], R28 ;  /* 0x0000001c22006986 */ /* 0x0003e2000c101122 */
[----:B0-----:R-:W-:Y:S01]  /*7a880*/  ISETP.LT.AND P6, PT, R56, UR5, !P5 ;  /* 0x0000000538007c0c */ /* 0x001fe2000efc1270 */
[----:B------:R-:W0:Y:S01]  /*7a890*/  LDCU UR5, c[0x0][0x398] ;  /* 0x00007300ff0577ac */ /* 0x000e220008000800 */
[----:B-1----:R-:W-:-:S11]  /*7a8a0*/  PRMT R28, R54, 0x7772, RZ ;  /* 0x00007772361c7816 */ /* 0x002fd600000000ff */
[----:B------:R1:W-:Y:S04]  /*7a8b0*/  @P6 STG.E.U8 desc[UR34][R40.64], R28 ;  /* 0x0000001c28006986 */ /* 0x0003e8000c101122 */
[----:B-1----:R-:W4:Y:S04]  /*7a8c0*/  LDL.LU.64 R40, [R1+0x1830] ;  /* 0x0018300001287983 */ /* 0x002f280000300a00 */
[----:B------:R-:W4:Y:S04]  /*7a8d0*/  LDL.LU.64 R34, [R1+0x1828] ;  /* 0x0018280001227983 */ /* 0x000f280000300a00 */
[----:B------:R-:W4:Y:S01]  /*7a8e0*/  LDL.LU R29, [R1+0x2804] ;  /* 0x00280400011d7983 */ /* 0x000f220000300800 */
[----:B------:R-:W-:Y:S01]  /*7a8f0*/  ISETP.LT.AND P6, PT, R48, UR32, !P5 ;  /* 0x0000002030007c0c */ /* 0x000fe2000efc1270 */
[----:B------:R-:W1:Y:S01]  /*7a900*/  LDCU.64 UR32, c[0x0][0x398] ;  /* 0x00007300ff2077ac */ /* 0x000e620008000a00 */
        /* <DEDUP_REMOVED lines=15> */
[----:B-1----:R-:W-:-:S02]  /*7aa00*/  PRMT R28, R57, 0x7772, RZ ;  /* 0x00007772391c7816 */ /* 0x002fc400000000ff */
[----:B0-----:R-:W-:Y:S01]  /*7aa10*/  ISETP.LT.AND P5, PT, R39, UR5, !P5 ;  /* 0x0000000527007c0c */ /* 0x001fe2000efa1270 */
[----:B------:R-:W0:Y:S08]  /*7aa20*/  LDCU UR5, c[0x0][0x398] ;  /* 0x00007300ff0577ac */ /* 0x000e300008000800 */
[----:B---3--:R1:W-:Y:S04]  /*7aa30*/  @P6 STG.E.U8 desc[UR34][R44.64], R28 ;  /* 0x0000001c2c006986 */ /* 0x0083e8000c101122 */
[----:B-1----:R-:W3:Y:S01]  /*7aa40*/  LDL.LU.64 R44, [R1+0x1800] ;  /* 0x00180000012c7983 */ /* 0x002ee20000300a00 */
[----:B------:R-:W-:-:S05]  /*7aa50*/  PRMT R28, R57, 0x7773, RZ ;  /* 0x00007773391c7816 */ /* 0x000fca00000000ff */
[----:B----4-:R1:W-:Y:S04]  /*7aa60*/  @P5 STG.E.U8 desc[UR34][R50.64], R28 ;  /* 0x0000001c32005986 */ /* 0x0103e8000c101122 */
[----:B-1----:R-:W4:Y:S04]  /*7aa70*/  LDL.LU.64 R50, [R1+0x17f8] ;  /* 0x0017f80001327983 */ /* 0x002f280000300a00 */
[----:B------:R-:W4:Y:S01]  /*7aa80*/  LDL.LU.64 R36, [R1+0x17f0] ;  /* 0x0017f00001247983 */ /* 0x000f220000300a00 */
[----:B------:R-:W-:Y:S02]  /*7aa90*/  PRMT R28, R55, 0x7770, RZ ;  /* 0x00007770371c7816 */ /* 0x000fe400000000ff */
[----:B------:R-:W-:-:S04]  /*7aaa0*/  ISETP.GE.AND P5, PT, R29, UR33, PT ;  /* 0x000000211d007c0c */ /* 0x000fc8000bfa6270 */
[----:B0-----:R-:W-:Y:S01]  /*7aab0*/  ISETP.LT.AND P6, PT, R42, UR5, !P5 ;  /* 0x000000052a007c0c */ /* 0x001fe2000efc1270 */
[----:B------:R-:W0:-:S12]  /*7aac0*/  LDCU UR5, c[0x0][0x398] ;  /* 0x00007300ff0577ac */ /* 0x000e180008000800 */
[----:B------:R1:W-:Y:S01]  /*7aad0*/  @P6 STG.E.U8 desc[UR34][R40.64], R28 ;  /* 0x0000001c28006986 */ /* 0x0003e2000c101122 */
[----:B0-----:R-:W-:Y:S01]  /*7aae0*/  ISETP.LT.AND P6, PT, R43, UR5, !P5 ;  /* 0x000000052b007c0c */ /* 0x001fe2000efc1270 */
[----:B------:R-:W0:Y:S02]  /*7aaf0*/  LDCU UR5, c[0x0][0x398] ;  /* 0x00007300ff0577ac */ /* 0x000e240008000800 */
[----:B-1----:R-:W4:Y:S01]  /*7ab00*/  LDL.LU.64 R40, [R1+0x17e0] ;  /* 0x0017e00001287983 */ /* 0x002f220000300a00 */
[----:B------:R-:W-:-:S03]  /*7ab10*/  PRMT R28, R55, 0x7771, RZ ;  /* 0x00007771371c7816 */ /* 0x000fc600000000ff */
        /* <DEDUP_REMOVED lines=16> */
[----:B---3--:R1:W-:Y:S01]  /*7ac20*/  @P6 STG.E.U8 desc[UR34][R44.64], R28 ;  /* 0x0000001c2c006986 */ /* 0x0083e2000c101122 */
[----:B0-----:R-:W-:Y:S01]  /*7ac30*/  ISETP.LT.AND P6, PT, R61, UR5, !P5 ;  /* 0x000000053d007c0c */ /* 0x001fe2000efc1270 */
[----:B------:R-:W0:Y:S02]  /*7ac40*/  LDCU UR5, c[0x0][0x398] ;  /* 0x00007300ff0577ac */ /* 0x000e240008000800 */
[----:B-1----:R-:W3:Y:S01]  /*7ac50*/  LDL.LU.64 R44, [R1+0x17b8] ;  /* 0x0017b800012c7983 */ /* 0x002ee20000300a00 */
[----:B------:R-:W-:-:S09]  /*7ac60*/  PRMT R28, R54, 0x7771, RZ ;  /* 0x00007771361c7816 */ /* 0x000fd200000000ff */
[----:B----4-:R1:W-:Y:S04]  /*7ac70*/  @P6 STG.E.U8 desc[UR34][R50.64], R28 ;  /* 0x0000001c32006986 */ /* 0x0103e8000c101122 */
[----:B-1----:R-:W4:Y:S04]  /*7ac80*/  LDL.LU.64 R50, [R1+0x17b0] ;  /* 0x0017b00001327983 */ /* 0x002f280000300a00 */
[----:B------:R-:W4:Y:S01]  /*7ac90*/  LDL.LU R55, [R1+0xfc] ;  /* 0x0000fc0001377983 */ /* 0x000f220000300800 */
[----:B0-----:R-:W-:Y:S01]  /*7aca0*/  ISETP.LT.AND P6, PT, R49, UR5, !P5 ;  /* 0x0000000531007c0c */ /* 0x001fe2000efc1270 */
[----:B------:R-:W0:Y:S02]  /*7acb0*/  LDCU UR5, c[0x0][0x398] ;  /* 0x00007300ff0577ac */ /* 0x000e240008000800 */
[----:B------:R-:W4:Y:S01]  /*7acc0*/  LDL.LU.64 R32, [R1+0x17a8] ;  /* 0x0017a80001207983 */ /* 0x000f220000300a00 */
[----:B------:R-:W-:-:S09]  /*7acd0*/  PRMT R28, R54, 0x7772, RZ ;  /* 0x00007772361c7816 */ /* 0x000fd200000000ff */
[----:B------:R1:W-:Y:S04]  /*7ace0*/  @P6 STG.E.U8 desc[UR34][R36.64], R28 ;  /* 0x0000001c24006986 */ /* 0x0003e8000c101122 */
[----:B-1----:R-:W4:Y:S01]  /*7acf0*/  LDL.LU.64 R36, [R1+0x17a0] ;  /* 0x0017a00001247983 */ /* 0x002f220000300a00 */
[----:B0-----:R-:W-:Y:S01]  /*7ad00*/  ISETP.LT.AND P5, PT, R39, UR5, !P5 ;  /* 0x0000000527007c0c */ /* 0x001fe2000efa1270 */
[----:B------:R-:W0:Y:S01]  /*7ad10*/  LDCU UR5, c[0x0][0x398] ;  /* 0x00007300ff0577ac */ /* 0x000e220008000800 */
[----:B------:R-:W-:-:S11]  /*7ad20*/  PRMT R28, R54, 0x7773, RZ ;  /* 0x00007773361c7816 */ /* 0x000fd600000000ff */
        /* <DEDUP_REMOVED lines=16> */
[----:B---3--:R1:W-:Y:S01]  /*7ae30*/  @P6 STG.E.U8 desc[UR34][R44.64], R28 ;  /* 0x0000001c2c006986 */ /* 0x0083e2000c101122 */
[----:B------:R-:W-:Y:S01]  /*7ae40*/  ISETP.LT.AND P6, PT, R48, UR24, !P5 ;  /* 0x0000001830007c0c */ /* 0x000fe2000efc1270 */
[----:B------:R-:W3:Y:S01]  /*7ae50*/  LDCU.64 UR24, c[0x0][0x398] ;  /* 0x00007300ff1877ac */ /* 0x000ee20008000a00 */
[----:B-1----:R-:W-:Y:S01]  /*7ae60*/  PRMT R28, R57, 0x7773, RZ ;  /* 0x00007773391c7816 */ /* 0x002fe200000000ff */
[----:B------:R-:W3:Y:S10]  /*7ae70*/  LDL.LU.64 R44, [R1+0x1780] ;  /* 0x00178000012c7983 */ /* 0x000ef40000300a00 */
[----:B----4-:R1:W-:Y:S04]  /*7ae80*/  @P6 STG.E.U8 desc[UR34][R50.64], R28 ;  /* 0x0000001c32006986 */ /* 0x0103e8000c101122 */
[----:B-1----:R-:W4:Y:S04]  /*7ae90*/  LDL.LU.64 R50, [R1+0x1778] ;  /* 0x0017780001327983 */ /* 0x002f280000300a00 */
[----:B------:R-:W3:Y:S01]  /*7aea0*/  LDL.LU R29, [R1+0x2814] ;  /* 0x00281400011d7983 */ /* 0x000ee20000300800 */
[----:B0-----:R-:W-:Y:S01]  /*7aeb0*/  ISETP.LT.AND P6, PT, R60, UR5, !P5 ;  /* 0x000000053c007c0c */ /* 0x001fe2000efc1270 */
[----:B------:R-:W0:Y:S01]  /*7aec0*/  LDCU UR5, c[0x0][0x398] ;  /* 0x00007300ff0577ac */ /* 0x000e220008000800 */
[----:B------:R-:W-:Y:S01]  /*7aed0*/  PRMT R28, R55, 0x7770, RZ ;  /* 0x00007770371c7816 */ /* 0x000fe200000000ff */
[----:B------:R-:W4:Y:S10]  /*7aee0*/  LDL.LU.64 R34, [R1+0x1768] ;  /* 0x0017680001227983 */ /* 0x000f340000300a00 */
[----:B------:R1:W-:Y:S01]  /*7aef0*/  @P6 STG.E.U8 desc[UR34][R32.64], R28 ;  /* 0x0000001c20006986 */ /* 0x0003e2000c101122 */
[----:B0-----:R-:W-:Y:S01]  /*7af00*/  ISETP.LT.AND P6, PT, R61, UR5, !P5 ;  /* 0x000000053d007c0c */ /* 0x001fe2000efc1270 */
[----:B------:R-:W0:Y:S01]  /*7af10*/  LDCU UR5, c[0x0][0x398] ;  /* 0x00007300ff0577ac */ /* 0x000e220008000800 */
[----:B-1----:R-:W-:-:S11]  /*7af20*/  PRMT R28, R55, 0x7771, RZ ;  /* 0x00007771371c7816 */ /* 0x002fd600000000ff */
[----:B------:R1:W-:Y:S04]  /*7af30*/  @P6 STG.E.U8 desc[UR34][R36.64], R28 ;  /* 0x0000001c24006986 */ /* 0x0003e8000c101122 */
        /* <DEDUP_REMOVED lines=11> */
[----:B--2---:R1:W-:Y:S02]  /*7aff0*/  @P5 STG.E.U8 desc[UR34][R46.64], R28 ;  /* 0x0000001c2e005986 */ /* 0x0043e4000c101122 */
[----:B-1----:R-:W-:Y:S02]  /*7b000*/  PRMT R28, R54, 0x7770, RZ ;  /* 0x00007770361c7816 */ /* 0x002fe400000000ff */
[----:B------:R-:W2:Y:S01]  /*7b010*/  LDL.LU.64 R46, [R1+0x1748] ;  /* 0x00174800012e7983 */ /* 0x000ea20000300a00 */
[----:B---3--:R-:W-:-:S04]  /*7b020*/  ISETP.GE.AND P5, PT, R29, UR25, PT ;  /* 0x000000191d007c0c */ /* 0x008fc8000bfa6270 */
[----:B0-----:R-:W-:Y:S01]  /*7b030*/  ISETP.LT.AND P6, PT, R42, UR5, !P5 ;  /* 0x000000052a007c0c */ /* 0x001fe2000efc1270 */
[----:B------:R-:W0:-:S12]  /*7b040*/  LDCU UR5, c[0x0][0x398] ;  /* 0x00007300ff0577ac */ /* 0x000e180008000800 */
[----:B------:R1:W-:Y:S01]  /*7b050*/  @P6 STG.E.U8 desc[UR34][R44.64], R28 ;  /* 0x0000001c2c006986 */ /* 0x0003e2000c101122 */
[----:B0-----:R-:W-:Y:S01]  /*7b060*/  ISETP.LT.AND P6, PT, R43, UR5, !P5 ;  /* 0x000000052b007c0c */ /* 0x001fe2000efc1270 */
[----:B------:R-:W0:Y:S01]  /*7b070*/  LDCU UR5, c[0x0][0x398] ;  /* 0x00007300ff0577ac */ /* 0x000e220008000800 */
[----:B-1----:R-:W-:Y:S01]  /*7b080*/  PRMT R28, R54, 0x7771, RZ ;  /* 0x00007771361c7816 */ /* 0x002fe200000000ff */
[----:B------:R-:W3:Y:S04]  /*7b090*/  LDL.LU.64 R44, [R1+0x1738] ;  /* 0x00173800012c7983 */ /* 0x000ee80000300a00 */
[----:B------:R-:W3:Y:S06]  /*7b0a0*/  LDL.LU R55, [R1+0xc0] ;  /* 0x0000c00001377983 */ /* 0x000eec0000300800 */
[----:B----4-:R1:W-:Y:S01]  /*7b0b0*/  @P6 STG.E.U8 desc[UR34][R50.64], R28 ;  /* 0x0000001c32006986 */ /* 0x0103e2000c101122 */
[----:B0-----:R-:W-:Y:S01]  /*7b0c0*/  ISETP.LT.AND P6, PT, R56, UR5, !P5 ;  /* 0x0000000538007c0c */ /* 0x001fe2000efc1270 */
[----:B------:R-:W0:Y:S01]  /*7b0d0*/  LDCU UR5, c[0x0][0x398] ;  /* 0x00007300ff0577ac */ /* 0x000e220008000800 */
[----:B-1----:R-:W-:Y:S01]  /*7b0e0*/  PRMT R28, R54, 0x7772, RZ ;  /* 0x00007772361c7816 */ /* 0x002fe200000000ff */
[----:B------:R-:W4:Y:S10]  /*7b0f0*/  LDL.LU.64 R50, [R1+0x1730] ;  /* 0x0017300001327983 */ /* 0x000f340000300a00 */
[----:B------:R1:W-:Y:S01]  /*7b100*/  @P6 STG.E.U8 desc[UR34][R34.64], R28 ;  /* 0x0000001c22006986 */ /* 0x0003e2000c101122 */
[----:B------:R-:W-:Y:S01]  /*7b110*/  ISETP.LT.AND P6, PT, R48, UR32, !P5 ;  /* 0x0000002030007c0c */ /* 0x000fe2000efc1270 */
[----:B------:R-:W0:Y:S01]  /*7b120*/  LDCU.64 UR32, c[0x0][0x398] ;  /* 0x00007300ff2077ac */ /* 0x000e220008000a00 */
[----:B-1----:R-:W-:-:S11]  /*7b130*/  PRMT R28, R54, 0x7773, RZ ;  /* 0x00007773361c7816 */ /* 0x002fd600000000ff */
[----:B------:R1:W-:Y:S04]  /*7b140*/  @P6 STG.E.U8 desc[UR34][R36.64], R28 ;  /* 0x0000001c24006986 */ /* 0x0003e8000c101122 */
[----:B-1----:R-:W4:Y:S04]  /*7b150*/  LDL.LU.64 R36, [R1+0x1728] ;  /* 0x0017280001247983 */ /* 0x002f280000300a00 */
[----:B------:R-:W4:Y:S04]  /*7b160*/  LDL.LU R29, [R1+0x2818] ;  /* 0x00281800011d7983 */ /* 0x000f280000300800 */
[----:B------:R-:W4:Y:S01]  /*7b170*/  LDL.LU.64 R34, [R1+0x1710] ;  /* 0x0017100001227983 */ /* 0x000f220000300a00 */
[----:B0-----:R-:W-:Y:S01]  /*7b180*/  ISETP.LT.AND P6, PT, R60, UR5, !P5 ;  /* 0x000000053c007c0c */ /* 0x001fe2000efc1270 */
[----:B------:R-:W0:Y:S01]  /*7b190*/  LDCU UR5, c[0x0][0x398] ;  /* 0x00007300ff0577ac */ /* 0x000e220008000800 */
        /* <DEDUP_REMOVED lines=9> */
[----:B------:R-:W-:Y:S02]  /*7b230*/  PRMT R28, R57, 0x7772, RZ ;  /* 0x00007772391c7816 */ /* 0x000fe400000000ff */
[----:B0-----:R-:W-:Y:S01]  /*7b240*/  ISETP.LT.AND P5, PT, R39, UR5, !P5 ;  /* 0x0000000527007c0c */ /* 0x001fe2000efa1270 */
[----:B------:R-:W0:Y:S08]  /*7b250*/  LDCU UR5, c[0x0][0x398] ;  /* 0x00007300ff0577ac */ /* 0x000e300008000800 */
[----:B--2---:R1:W-:Y:S04]  /*7b260*/  @P6 STG.E.U8 desc[UR34][R46.64], R28 ;  /* 0x0000001c2e006986 */ /* 0x0043e8000c101122 */
[----:B-1----:R-:W2:Y:S01]  /*7b270*/  LDL.LU.64 R46, [R1+0x1700] ;  /* 0x00170000012e7983 */ /* 0x002ea20000300a00 */
[----:B------:R-:W-:-:S05]  /*7b280*/  PRMT R28, R57, 0x7773, RZ ;  /* 0x00007773391c7816 */ /* 0x000fca00000000ff */
[----:B---3--:R1:W-:Y:S04]  /*7b290*/  @P5 STG.E.U8 desc[UR34][R44.64], R28 ;  /* 0x0000001c2c005986 */ /* 0x0083e8000c101122 */
[----:B-1----:R-:W3:Y:S01]  /*7b2a0*/  LDL.LU.64 R44, [R1+0x16f8] ;  /* 0x0016f800012c7983 */ /* 0x002ee20000300a00 */
[----:B------:R-:W-:-:S03]  /*7b2b0*/  PRMT R28, R55, 0x7770, RZ ;  /* 0x00007770371c7816 */ /* 0x000fc600000000ff */
[----:B------:R-:W3:Y:S01]  /*7b2c0*/  LDL.LU.64 R32, [R1+0x16f0] ;  /* 0x0016f00001207983 */ /* 0x000ee20000300a00 */
[----:B----4-:R-:W-:Y:S01]  /*7b2d0*/  ISETP.GE.AND P5, PT, R29, UR51, PT ;  /* 0x000000331d007c0c */ /* 0x010fe2000bfa6270 */
[----:B------:R-:W1:Y:S03]  /*7b2e0*/  LDCU UR51, c[0x0][0x39c] ;  /* 0x00007380ff3377ac */ /* 0x000e660008000800 */
[----:B0-----:R-:W-:Y:S01]  /*7b2f0*/  ISETP.LT.AND P6, PT, R42, UR5, !P5 ;  /* 0x000000052a007c0c */ /* 0x001fe2000efc1270 */
[----:B------:R-:W0:-:S12]  /*7b300*/  LDCU UR5, c[0x0][0x398] ;  /* 0x00007300ff0577ac */ /* 0x000e180008000800 */
[----:B------:R4:W-:Y:S01]  /*7b310*/  @P6 STG.E.U8 desc[UR34][R50.64], R28 ;  /* 0x0000001c32006986 */ /* 0x0009e2000c101122 */
[----:B0-----:R-:W-:Y:S01]  /*7b320*/  ISETP.LT.AND P6, PT, R43, UR5, !P5 ;  /* 0x000000052b007c0c */ /* 0x001fe2000efc1270 */
[----:B------:R-:W0:Y:S02]  /*7b330*/  LDCU UR5, c[0x0][0x398] ;  /* 0x00007300ff0577ac */ /* 0x000e240008000800 */
[----:B----4-:R-:W4:Y:S01]  /*7b340*/  LDL.LU.64 R50, [R1+0x16e0] ;  /* 0x0016e00001327983 */ /* 0x010f220000300a00 */
[----:B------:R-:W-:-:S03]  /*7b350*/  PRMT R28, R55, 0x7771, RZ ;  /* 0x00007771371c7816 */ /* 0x000fc600000000ff */
[----:B------:R-:W4:Y:S06]  /*7b360*/  LDL.LU R57, [R1+0xe4] ;  /* 0x0000e40001397983 */ /* 0x000f2c0000300800 */
[----:B------:R1:W-:Y:S01]  /*7b370*/  @P6 STG.E.U8 desc[UR34][R36.64], R28 ;  /* 0x0000001c24006986 */ /* 0x0003e2000c101122 */
[----:B0-----:R-:W-:Y:S01]  /*7b380*/  ISETP.LT.AND P6, PT, R56, UR5, !P5 ;  /* 0x0000000538007c0c */ /* 0x001fe2000efc1270 */
[----:B------:R-:W0:Y:S02]  /*7b390*/  LDCU UR5, c[0x0][0x398] ;  /* 0x00007300ff0577ac */ /* 0x000e240008000800 */
[----:B-1----:R-:W4:Y:S01]  /*7b3a0*/  LDL.LU.64 R36, [R1+0x16d8] ;  /* 0x0016d80001247983 */ /* 0x002f220000300a00 */
[----:B------:R-:W-:-:S09]  /*7b3b0*/  PRMT R28, R55, 0x7772, RZ ;  /* 0x00007772371c7816 */ /* 0x000fd200000000ff */
[----:B------:R1:W-:Y:S02]  /*7b3c0*/  @P6 STG.E.U8 desc[UR34][R34.64], R28 ;  /* 0x0000001c22006986 */ /* 0x0003e4000c101122 */
[----:B-1----:R-:W-:Y:S02]  /*7b3d0*/  PRMT R28, R55, 0x7773, RZ ;  /* 0x00007773371c7816 */ /* 0x002fe400000000ff */
[----:B------:R-:W4:Y:S01]  /*7b3e0*/  LDL.LU.64 R54, [R1+0x16d0] ;  /* 0x0016d00001367983 */ /* 0x000f220000300a00 */
[----:B------:R-:W-:Y:S01]  /*7b3f0*/  ISETP.LT.AND P6, PT, R48, UR30, !P5 ;  /* 0x0000001e30007c0c */ /* 0x000fe2000efc1270 */
[----:B------:R-:W1:-:S12]  /*7b400*/  LDCU.64 UR30, c[0x0][0x398] ;  /* 0x00007300ff1e77ac */ /* 0x000e580008000a00 */
[----:B------:R0:W-:Y:S04]  /*7b410*/  @P6 STG.E.U8 desc[UR34][R40.64], R28 ;  /* 0x0000001c28006986 */ /* 0x0001e8000c101122 */
[----:B0-----:R-:W4:Y:S01]  /*7b420*/  LDL.LU.64 R40, [R1+0x16b8] ;  /* 0x0016b80001287983 */ /* 0x001f220000300a00 */
[----:B------:R-:W-:Y:S01]  /*7b430*/  ISETP.LT.AND P6, PT, R60, UR5, !P5 ;  /* 0x000000053c007c0c */ /* 0x000fe2000efc1270 */
[----:B------:R-:W0:Y:S01]  /*7b440*/  LDCU UR5, c[0x0][0x398] ;  /* 0x00007300ff0577ac */ /* 0x000e220008000800 */
[----:B------:R-:W-:-:S11]  /*7b450*/  PRMT R28, R59, 0x7770, RZ ;  /* 0x000077703b1c7816 */ /* 0x000fd600000000ff */
[----:B--2---:R2:W-:Y:S01]  /*7b460*/  @P6 STG.E.U8 desc[UR34][R46.64], R28 ;  /* 0x0000001c2e006986 */ /* 0x0045e2000c101122 */
[----:B0-----:R-:W-:Y:S01]  /*7b470*/  ISETP.LT.AND P6, PT, R61, UR5, !P5 ;  /* 0x000000053d007c0c */ /* 0x001fe2000efc1270 */
[----:B------:R-:W0:Y:S01]  /*7b480*/  LDCU UR5, c[0x0][0x398] ;  /* 0x00007300ff0577ac */ /* 0x000e220008000800 */
[----:B--2---:R-:W-:Y:S01]  /*7b490*/  PRMT R28, R59, 0x7771, RZ ;  /* 0x000077713b1c7816 */ /* 0x004fe200000000ff */
[----:B------:R-:W2:Y:S10]  /*7b4a0*/  LDL.LU.64 R46, [R1+0x16b0] ;  /* 0x0016b000012e7983 */ /* 0x000eb40000300a00 */
[----:B---3--:R3:W-:Y:S01]  /*7b4b0*/  @P6 STG.E.U8 desc[UR34][R44.64], R28 ;  /* 0x0000001c2c006986 */ /* 0x0087e2000c101122 */
[----:B0-----:R-:W-:Y:S01]  /*7b4c0*/  ISETP.LT.AND P6, PT, R49, UR5, !P5 ;  /* 0x0000000531007c0c */ /* 0x001fe2000efc1270 */
[----:B------:R-:W0:Y:S01]  /*7b4d0*/  LDCU UR5, c[0x0][0x398] ;  /* 0x00007300ff0577ac */ /* 0x000e220008000800 */
[----:B---3--:R-:W-:Y:S01]  /*7b4e0*/  PRMT R28, R59, 0x7772, RZ ;  /* 0x000077723b1c7816 */ /* 0x008fe200000000ff */
[----:B------:R-:W3:Y:S01]  /*7b4f0*/  LDL.LU.64 R44, [R1+0x16a8] ;  /* 0x0016a800012c7983 */ /* 0x000ee20000300a00 */
[----:B0-----:R-:W-:Y:S01]  /*7b500*/  ISETP.LT.AND P5, PT, R39, UR5, !P5 ;  /* 0x0000000527007c0c */ /* 0x001fe2000efa1270 */
[----:B------:R-:W0:Y:S08]  /*7b510*/  LDCU UR5, c[0x0][0x398] ;  /* 0x00007300ff0577ac */ /* 0x000e300008000800 */
[----:B------:R1:W-:Y:S02]  /*7b520*/  @P6 STG.E.U8 desc[UR34][R32.64], R28 ;  /* 0x0000001c20006986 */ /* 0x0003e4000c101122 */
[----:B-1----:R-:W-:-:S02]  /*7b530*/  PRMT R28, R59, 0x7773, RZ ;  /* 0x000077733b1c7816 */ /* 0x002fc400000000ff */
[----:B------:R-:W3:Y:S04]  /*7b540*/  LDL.LU R59, [R1+0x2a90] ;  /* 0x002a9000013b7983 */ /* 0x000ee80000300800 */
[----:B----4-:R1:W-:Y:S01]  /*7b550*/  @P5 STG.E.U8 desc[UR34][R50.64], R28 ;  /* 0x0000001c32005986 */ /* 0x0103e2000c101122 */
[----:B0-----:R-:W-:Y:S01]  /*7b560*/  ISETP.LT.AND P5, PT, R42, UR5, !P4 ;  /* 0x000000052a007c0c */ /* 0x001fe2000e7a1270 */
[----:B------:R-:W0:Y:S01]  /*7b570*/  LDCU UR5, c[0x0][0x398] ;  /* 0x00007300ff0577ac */ /* 0x000e220008000800 */
[----:B-1----:R-:W-:Y:S01]  /*7b580*/  PRMT R28, R57, 0x7770, RZ ;  /* 0x00007770391c7816 */ /* 0x002fe200000000ff */
[----:B------:R-:W4:Y:S10]  /*7b590*/  LDL.LU.64 R50, [R1+0x16a0] ;  /* 0x0016a00001327983 */ /* 0x000f340000300a00 */
        /* <DEDUP_REMOVED lines=8> */
[----:B------:R-:W-:-:S11]  /*7b620*/  PRMT R28, R57, 0x7772, RZ ;  /* 0x00007772391c7816 */ /* 0x000fd600000000ff */
[----:B------:R1:W-:Y:S02]  /*7b630*/  @P5 STG.E.U8 desc[UR34][R40.64], R28 ;  /* 0x0000001c28005986 */ /* 0x0003e4000c101122 */
[----:B-1----:R-:W-:Y:S02]  /*7b640*/  PRMT R28, R57, 0x7773, RZ ;  /* 0x00007773391c7816 */ /* 0x002fe400000000ff */
[----:B------:R-:W4:Y:S01]  /*7b650*/  LDL.LU.64 R56, [R1+0x1688] ;  /* 0x0016880001387983 */ /* 0x000f220000300a00 */
[----:B------:R-:W-:Y:S01]  /*7b660*/  ISETP.LT.AND P5, PT, R48, UR24, !P4 ;  /* 0x0000001830007c0c */ /* 0x000fe2000e7a1270 */
[----:B------:R-:W1:Y:S02]  /*7b670*/  LDCU.64 UR24, c[0x0][0x398] ;  /* 0x00007300ff1877ac */ /* 0x000e640008000a00 */
[----:B------:R-:W4:Y:S04]  /*7b680*/  LDL.LU R39, [R1+0xc4] ;  /* 0x0000c40001277983 */ /* 0x000f280000300800 */
[----:B------:R-:W4:Y:S04]  /*7b690*/  LDL.LU.64 R30, [R1+0x1680] ;  /* 0x00168000011e7983 */ /* 0x000f280000300a00 */
[----:B------:R-:W4:Y:S04]  /*7b6a0*/  LDL.LU.64 R34, [R1+0x1678] ;  /* 0x0016780001227983 */ /* 0x000f280000300a00 */
[----:B------:R-:W4:Y:S04]  /*7b6b0*/  LDL.LU.64 R32, [R1+0x1668] ;  /* 0x0016680001207983 */ /* 0x000f280000300a00 */
[----:B--2---:R2:W-:Y:S01]  /*7b6c0*/  @P5 STG.E.U8 desc[UR34][R46.64], R28 ;  /* 0x0000001c2e005986 */ /* 0x0045e2000c101122 */
[----:B0-----:R-:W-:Y:S01]  /*7b6d0*/  ISETP.LT.AND P5, PT, R60, UR5, !P4 ;  /* 0x000000053c007c0c */ /* 0x001fe2000e7a1270 */
[----:B------:R-:W0:Y:S02]  /*7b6e0*/  LDCU UR5, c[0x0][0x398] ;  /* 0x00007300ff0577ac */ /* 0x000e240008000800 */
[----:B------:R-:W4:Y:S04]  /*7b6f0*/  LDL.LU.64 R36, [R1+0x1660] ;  /* 0x0016600001247983 */ /* 0x000f280000300a00 */
[----:B------:R-:W4:Y:S04]  /*7b700*/  LDL.LU R60, [R1+0xb4] ;  /* 0x0000b400013c7983 */ /* 0x000f280000300800 */
[----:B------:R-:W4:Y:S04]  /*7b710*/  LDL.LU.64 R42, [R1+0x1658] ;  /* 0x00165800012a7983 */ /* 0x000f280000300a00 */
[----:B------:R-:W4:Y:S04]  /*7b720*/  LDL.LU.64 R40, [R1+0x1650] ;  /* 0x0016500001287983 */ /* 0x000f280000300a00 */
[----:B--2---:R-:W2:Y:S01]  /*7b730*/  LDL.LU.64 R46, [R1+0x1648] ;  /* 0x00164800012e7983 */ /* 0x004ea20000300a00 */
[----:B---3--:R-:W-:-:S05]  /*7b740*/  PRMT R28, R59, 0x7770, RZ ;  /* 0x000077703b1c7816 */ /* 0x008fca00000000ff */
[----:B------:R3:W-:Y:S01]  /*7b750*/  @P5 STG.E.U8 desc[UR34][R44.64], R28 ;  /* 0x0000001c2c005986 */ /* 0x0007e2000c101122 */
[----:B0-----:R-:W-:Y:S01]  /*7b760*/  ISETP.LT.AND P5, PT, R61, UR5, !P4 ;  /* 0x000000053d007c0c */ /* 0x001fe2000e7a1270 */
[----:B------:R-:W0:Y:S02]  /*7b770*/  LDCU UR5, c[0x0][0x398] ;  /* 0x00007300ff0577ac */ /* 0x000e240008000800 */
[----:B------:R-:W2:Y:S01]  /*7b780*/  LDL.LU R61, [R1+0xe8] ;  /* 0x0000e800013d7983 */ /* 0x000ea20000300800 */
[----:B---3--:R-:W-:-:S03]  /*7b790*/  PRMT R28, R59, 0x7771, RZ ;  /* 0x000077713b1c7816 */ /* 0x008fc600000000ff */
[----:B------:R-:W3:Y:S01]  /*7b7a0*/  LDL.LU.64 R44, [R1+0x1638] ;  /* 0x00163800012c7983 */ /* 0x000ee20000300a00 */
[----:B0-----:R-:W-:Y:S01]  /*7b7b0*/  ISETP.LT.AND P4, PT, R49, UR5, !P4 ;  /* 0x0000000531007c0c */ /* 0x001fe2000e781270 */
[----:B------:R-:W0:Y:S04]  /*7b7c0*/  LDCU UR5, c[0x0][0x39c] ;  /* 0x00007380ff0577ac */ /* 0x000e280008000800 */
[----:B----4-:R4:W-:Y:S02]  /*7b7d0*/  @P5 STG.E.U8 desc[UR34][R50.64], R28 ;  /* 0x0000001c32005986 */ /* 0x0109e4000c101122 */
[C---:B----4-:R-:W-:Y:S02]  /*7b7e0*/  PRMT R28, R59.reuse, 0x7772, RZ ;  /* 0x000077723b1c7816 */ /* 0x050fe400000000ff */
[----:B------:R-:W4:Y:S04]  /*7b7f0*/  LDL.LU.64 R50, [R1+0x1630] ;  /* 0x0016300001327983 */ /* 0x000f280000300a00 */
[----:B------:R-:W2:Y:S04]  /*7b800*/  LDL.LU.64 R48, [R1+0x1628] ;  /* 0x0016280001307983 */ /* 0x000ea80000300a00 */
[----:B------:R0:W-:Y:S04]  /*7b810*/  @P4 STG.E.U8 desc[UR34][R54.64], R28 ;  /* 0x0000001c36004986 */ /* 0x0001e8000c101122 */
[----:B0-----:R-:W2:Y:S01]  /*7b820*/  LDL.LU.64 R54, [R1+0x1610] ;  /* 0x0016100001367983 */ /* 0x001ea20000300a00 */
[----:B------:R-:W-:-:S03]  /*7b830*/  PRMT R28, R59, 0x7773, RZ ;  /* 0x000077733b1c7816 */ /* 0x000fc600000000ff */
[----:B------:R-:W2:Y:S04]  /*7b840*/  LDL.LU R59, [R1+0x2a8c] ;  /* 0x002a8c00013b7983 */ /* 0x000ea80000300800 */
[----:B------:R0:W-:Y:S04]  /*7b850*/  @P3 STG.E.U8 desc[UR34][R56.64], R28 ;  /* 0x0000001c38003986 */ /* 0x0001e8000c101122 */
[----:B0-----:R-:W3:Y:S01]  /*7b860*/  LDL.LU.64 R56, [R1+0x1608] ;  /* 0x0016080001387983 */ /* 0x001ee20000300a00 */
[----:B------:R-:W-:-:S05]  /*7b870*/  PRMT R28, R39, 0x7770, RZ ;  /* 0x00007770271c7816 */ /* 0x000fca00000000ff */
[----:B------:R0:W-:Y:S02]  /*7b880*/  @P2 STG.E.U8 desc[UR34][R30.64], R28 ;  /* 0x0000001c1e002986 */ /* 0x0001e4000c101122 */
[----:B0-----:R-:W-:-:S05]  /*7b890*/  PRMT R28, R39, 0x7771, RZ ;  /* 0x00007771271c7816 */ /* 0x001fca00000000ff */
[----:B------:R0:W-:Y:S02]  /*7b8a0*/  @P1 STG.E.U8 desc[UR34][R34.64], R28 ;  /* 0x0000001c22001986 */ /* 0x0001e4000c101122 */
[----:B0-----:R-:W-:-:S05]  /*7b8b0*/  PRMT R28, R39, 0x7772, RZ ;  /* 0x00007772271c7816 */ /* 0x001fca00000000ff */
[----:B------:R0:W-:Y:S02]  /*7b8c0*/  @P0 STG.E.U8 desc[UR34][R32.64], R28 ;  /* 0x0000001c20000986 */ /* 0x0001e4000c101122 */
[----:B0-----:R-:W-:Y:S02]  /*7b8d0*/  PRMT R28, R39, 0x7773, RZ ;  /* 0x00007773271c7816 */ /* 0x001fe400000000ff */
[C---:B------:R-:W-:Y:S02]  /*7b8e0*/  LOP3.LUT P1, RZ, R0.reuse, 0x20, RZ, 0xc0, !PT ;  /* 0x0000002000ff7812 */ /* 0x040fe4000782c0ff */
[C---:B------:R-:W-:Y:S02]  /*7b8f0*/  LOP3.LUT P2, RZ, R0.reuse, 0x40, RZ, 0xc0, !PT ;  /* 0x0000004000ff7812 */ /* 0x040fe4000784c0ff */
[C---:B------:R-:W-:Y:S02]  /*7b900*/  LOP3.LUT P3, RZ, R0.reuse, 0x80, RZ, 0xc0, !PT ;  /* 0x0000008000ff7812 */ /* 0x040fe4000786c0ff */
[----:B------:R-:W-:-:S02]  /*7b910*/  LOP3.LUT P4, RZ, R0, 0x100, RZ, 0xc0, !PT ;  /* 0x0000010000ff7812 */ /* 0x000fc4000788c0ff */
[C---:B------:R-:W-:Y:S02]  /*7b920*/  LOP3.LUT P5, RZ, R0.reuse, 0x200, RZ, 0xc0, !PT ;  /* 0x0000020000ff7812 */ /* 0x040fe400078ac0ff */
[----:B------:R-:W-:Y:S02]  /*7b930*/  LOP3.LUT P6, RZ, R0, 0x400, RZ, 0xc0, !PT ;  /* 0x0000040000ff7812 */ /* 0x000fe400078cc0ff */
[----:B--2---:R-:W-:-:S13]  /*7b940*/  LOP3.LUT P0, RZ, R59, 0x8000000, RZ, 0xc0, !PT ;  /* 0x080000003bff7812 */ /* 0x004fda000780c0ff */
[----:B------:R0:W-:Y:S01]  /*7b950*/  @P0 STG.E.U8 desc[UR34][R36.64], R28 ;  /* 0x0000001c24000986 */ /* 0x0001e2000c101122 */
[----:B------:R-:W-:Y:S02]  /*7b960*/  LOP3.LUT P0, RZ, R59, 0x4000000, RZ, 0xc0, !PT ;  /* 0x040000003bff7812 */ /* 0x000fe4000780c0ff */
[----:B0-----:R-:W-:-:S11]  /*7b970*/  PRMT R28, R60, 0x7770, RZ ;  /* 0x000077703c1c7816 */ /* 0x001fd600000000ff */
[----:B------:R0:W-:Y:S02]  /*7b980*/  @P0 STG.E.U8 desc[UR34][R42.64], R28 ;  /* 0x0000001c2a000986 */ /* 0x0001e4000c101122 */
[----:B0-----:R-:W-:-:S05]  /*7b990*/  PRMT R28, R60, 0x7771, RZ ;  /* 0x000077713c1c7816 */ /* 0x001fca00000000ff */
[----:B------:R0:W-:Y:S02]  /*7b9a0*/  @P1 STG.E.U8 desc[UR34][R40.64], R28 ;  /* 0x0000001c28001986 */ /* 0x0001e4000c101122 */
[----:B0-----:R-:W-:-:S05]  /*7b9b0*/  PRMT R28, R60, 0x7772, RZ ;  /* 0x000077723c1c7816 */ /* 0x001fca00000000ff */
[----:B------:R0:W-:Y:S02]  /*7b9c0*/  @P2 STG.E.U8 desc[UR34][R46.64], R28 ;  /* 0x0000001c2e002986 */ /* 0x0001e4000c101122 */
[----:B0-----:R-:W-:-:S05]  /*7b9d0*/  PRMT R28, R60, 0x7773, RZ ;  /* 0x000077733c1c7816 */ /* 0x001fca00000000ff */
[----:B---3--:R0:W-:Y:S01]  /*7b9e0*/  @P3 STG.E.U8 desc[UR34][R44.64], R28 ;  /* 0x0000001c2c003986 */ /* 0x0081e2000c101122 */
[----:B------:R-:W-:Y:S02]  /*7b9f0*/  LOP3.LUT P0, RZ, R59, 0x2000000, RZ, 0xc0, !PT ;  /* 0x020000003bff7812 */ /* 0x000fe4000780c0ff */
[----:B0-----:R-:W-:-:S05]  /*7ba00*/  PRMT R28, R61, 0x7770, RZ ;  /* 0x000077703d1c7816 */ /* 0x001fca00000000ff */
[----:B----4-:R0:W-:Y:S02]  /*7ba10*/  @P4 STG.E.U8 desc[UR34][R50.64], R28 ;  /* 0x0000001c32004986 */ /* 0x0101e4000c101122 */
[----:B0-----:R-:W-:-:S05]  /*7ba20*/  PRMT R28, R61, 0x7771, RZ ;  /* 0x000077713d1c7816 */ /* 0x001fca00000000ff */
[----:B------:R0:W-:Y:S02]  /*7ba30*/  @P5 STG.E.U8 desc[UR34][R48.64], R28 ;  /* 0x0000001c30005986 */ /* 0x0001e4000c101122 */
[----:B0-----:R-:W-:-:S05]  /*7ba40*/  PRMT R28, R61, 0x7772, RZ ;  /* 0x000077723d1c7816 */ /* 0x001fca00000000ff */
[----:B------:R0:W-:Y:S02]  /*7ba50*/  @P6 STG.E.U8 desc[UR34][R54.64], R28 ;  /* 0x0000001c36006986 */ /* 0x0001e4000c101122 */
[----:B0-----:R-:W-:-:S05]  /*7ba60*/  PRMT R28, R61, 0x7773, RZ ;  /* 0x000077733d1c7816 */ /* 0x001fca00000000ff */
[----:B------:R0:W-:Y:S04]  /*7ba70*/  @P0 STG.E.U8 desc[UR34][R56.64], R28 ;  /* 0x0000001c38000986 */ /* 0x0001e8000c101122 */
[----:B0-----:R-:W2:Y:S04]  /*7ba80*/  LDL.LU.64 R56, [R1+0x1600] ;  /* 0x0016000001387983 */ /* 0x001ea80000300a00 */
[----:B------:R-:W3:Y:S04]  /*7ba90*/  LDL.LU.64 R46, [R1+0x15f8] ;  /* 0x0015f800012e7983 */ /* 0x000ee80000300a00 */
[----:B------:R-:W4:Y:S04]  /*7baa0*/  LDL.LU.64 R44, [R1+0x15f0] ;  /* 0x0015f000012c7983 */ /* 0x000f280000300a00 */
[----:B------:R-:W2:Y:S04]  /*7bab0*/  LDL.LU R60, [R1+0xd8] ;  /* 0x0000d800013c7983 */ /* 0x000ea80000300800 */
[----:B------:R-:W3:Y:S04]  /*7bac0*/  LDL.LU.64 R50, [R1+0x15e0] ;  /* 0x0015e00001327983 */ /* 0x000ee80000300a00 */
[----:B------:R-:W3:Y:S01]  /*7bad0*/  LDL.LU.64 R48, [R1+0x15d8] ;  /* 0x0015d80001307983 */ /* 0x000ee20000300a00 */
[----:B------:R-:W-:-:S03]  /*7bae0*/  LOP3.LUT P4, RZ, R0, 0x1000, RZ, 0xc0, !PT ;  /* 0x0000100000ff7812 */ /* 0x000fc6000788c0ff */
[----:B------:R-:W3:Y:S01]  /*7baf0*/  LDL.LU.64 R54, [R1+0x15d0] ;  /* 0x0015d00001367983 */ /* 0x000ee20000300a00 */
[----:B------:R-:W-:Y:S02]  /*7bb00*/  LOP3.LUT P1, RZ, R0, 0x1000000, RZ, 0xc0, !PT ;  /* 0x0100000000ff7812 */ /* 0x000fe4000782c0ff */
[----:B------:R-:W-:-:S11]  /*7bb10*/  LOP3.LUT R59, R59, 0xfffdffff, RZ, 0xc0, !PT ;  /* 0xfffdffff3b3b7812 */ /* 0x000fd600078ec0ff */
[----:B------:R-:W-:Y:S02]  /*7bb20*/  @P1 LOP3.LUT R59, R59, 0x20000, RZ, 0xfc, !PT ;  /* 0x000200003b3b1812 */ /* 0x000fe400078efcff */
        /* <DEDUP_REMOVED lines=10> */
[----:B------:R-:W-:Y:S02]  /*7bbd0*/  LOP3.LUT R59, R59, 0xffdfffff, RZ, 0xc0, !PT ;  /* 0xffdfffff3b3b7812 */ /* 0x000fe400078ec0ff */
[----:B--2---:R-:W-:-:S05]  /*7bbe0*/  PRMT R28, R60, 0x7770, RZ ;  /* 0x000077703c1c7816 */ /* 0x004fca00000000ff */
[----:B------:R0:W-:Y:S04]  /*7bbf0*/  @P4 STG.E.U8 desc[UR34][R56.64], R28 ;  /* 0x0000001c38004986 */ /* 0x0001e8000c101122 */
[----:B0-----:R-:W2:Y:S01]  /*7bc00*/  LDL.LU.64 R56, [R1+0x15b8] ;  /* 0x0015b80001387983 */ /* 0x001ea20000300a00 */
[----:B------:R-:W-:Y:S02]  /*7bc10*/  @P1 LOP3.LUT R59, R59, 0x200000, RZ, 0xfc, !PT ;  /* 0x002000003b3b1812 */ /* 0x000fe400078efcff */
[----:B------:R-:W-:Y:S01]  /*7bc20*/  LOP3.LUT P1, RZ, R0, 0x80000, RZ, 0xc0, !PT ;  /* 0x0008000000ff7812 */ /* 0x000fe2000782c0ff */
[----:B------:R-:W2:Y:S01]  /*7bc30*/  LDL.LU R61, [R1+0xb8] ;  /* 0x0000b800013d7983 */ /* 0x000ea20000300800 */
[----:B------:R-:W-:-:S03]  /*7bc40*/  LOP3.LUT R59, R59, 0xffbfffff, RZ, 0xc0, !PT ;  /* 0xffbfffff3b3b7812 */ /* 0x000fc600078ec0ff */
[----:B------:R-:W2:Y:S01]  /*7bc50*/  LDL.LU.64 R34, [R1+0x15b0] ;  /* 0x0015b00001227983 */ /* 0x000ea20000300a00 */
[C---:B------:R-:W-:Y:S02]  /*7bc60*/  LOP3.LUT P5, RZ, R0.reuse, 0x2000, RZ, 0xc0, !PT ;  /* 0x0000200000ff7812 */ /* 0x040fe400078ac0ff */
[C---:B------:R-:W-:Y:S01]  /*7bc70*/  LOP3.LUT P6, RZ, R0.reuse, 0x4000, RZ, 0xc0, !PT ;  /* 0x0000400000ff7812 */ /* 0x040fe200078cc0ff */
[----:B------:R-:W2:Y:S04]  /*7bc80*/  LDL.LU.64 R32, [R1+0x15a8] ;  /* 0x0015a80001207983 */ /* 0x000ea80000300a00 */
[----:B------:R-:W-:Y:S01]  /*7bc90*/  @P1 LOP3.LUT R59, R59, 0x400000, RZ, 0xfc, !PT ;  /* 0x004000003b3b1812 */ /* 0x000fe200078efcff */
[----:B------:R-:W2:Y:S01]  /*7bca0*/  LDL.LU.64 R38, [R1+0x15a0] ;  /* 0x0015a00001267983 */ /* 0x000ea20000300a00 */
[----:B------:R-:W-:-:S02]  /*7bcb0*/  LOP3.LUT P1, RZ, R0, 0x40000, RZ, 0xc0, !PT ;  /* 0x0004000000ff7812 */ /* 0x000fc4000782c0ff */
[----:B------:R-:W-:Y:S01]  /*7bcc0*/  LOP3.LUT R59, R59, 0xff7fffff, RZ, 0xc0, !PT ;  /* 0xff7fffff3b3b7812 */ /* 0x000fe200078ec0ff */
[----:B------:R-:W2:Y:S01]  /*7bcd0*/  LDL.LU.64 R36, [R1+0x1598] ;  /* 0x0015980001247983 */ /* 0x000ea20000300a00 */
[----:B------:R-:W-:Y:S02]  /*7bce0*/  PRMT R28, R60, 0x7771, RZ ;  /* 0x000077713c1c7816 */ /* 0x000fe400000000ff */
[C---:B------:R-:W-:Y:S01]  /*7bcf0*/  LOP3.LUT P0, RZ, R0.reuse, 0x8000, RZ, 0xc0, !PT ;  /* 0x0000800000ff7812 */ /* 0x040fe2000780c0ff */
[----:B------:R-:W2:Y:S06]  /*7bd00*/  LDL.LU.64 R42, [R1+0x1588] ;  /* 0x00158800012a7983 */ /* 0x000eac0000300a00 */
[----:B------:R-:W-:Y:S01]  /*7bd10*/  @P1 LOP3.LUT R59, R59, 0x800000, RZ, 0xfc, !PT ;  /* 0x008000003b3b1812 */ /* 0x000fe200078efcff */
[----:B---3--:R0:W-:Y:S01]  /*7bd20*/  @P5 STG.E.U8 desc[UR34][R46.64], R28 ;  /* 0x0000001c2e005986 */ /* 0x0081e2000c101122 */
[----:B------:R-:W-:-:S02]  /*7bd30*/  LOP3.LUT P1, RZ, R0, 0x20000, RZ, 0xc0, !PT ;  /* 0x0002000000ff7812 */ /* 0x000fc4000782c0ff */
[----:B------:R-:W-:Y:S01]  /*7bd40*/  LOP3.LUT R59, R59, 0xfeffffff, RZ, 0xc0, !PT ;  /* 0xfeffffff3b3b7812 */ /* 0x000fe200078ec0ff */
[----:B------:R-:W3:Y:S01]  /*7bd50*/  LDL.LU.64 R40, [R1+0x1580] ;  /* 0x0015800001287983 */ /* 0x000ee20000300a00 */
[----:B0-----:R-:W-:-:S03]  /*7bd60*/  PRMT R28, R60, 0x7772, RZ ;  /* 0x000077723c1c7816 */ /* 0x001fc600000000ff */
[----:B------:R-:W3:Y:S06]  /*7bd70*/  LDL.LU.64 R46, [R1+0x1578] ;  /* 0x00157800012e7983 */ /* 0x000eec0000300a00 */
[----:B------:R-:W-:Y:S02]  /*7bd80*/  @P1 LOP3.LUT R59, R59, 0x1000000, RZ, 0xfc, !PT ;  /* 0x010000003b3b1812 */ /* 0x000fe400078efcff */
[----:B------:R-:W-:Y:S01]  /*7bd90*/  LOP3.LUT P1, RZ, R0, 0x10000, RZ, 0xc0, !PT ;  /* 0x0001000000ff7812 */ /* 0x000fe2000782c0ff */
[----:B----4-:R0:W-:Y:S02]  /*7bda0*/  @P6 STG.E.U8 desc[UR34][R44.64], R28 ;  /* 0x0000001c2c006986 */ /* 0x0101e4000c101122 */
[----:B0-----:R-:W-:-:S02]  /*7bdb0*/  PRMT R28, R60, 0x7773, RZ ;  /* 0x000077733c1c7816 */ /* 0x001fc400000000ff */
[----:B------:R-:W4:Y:S04]  /*7bdc0*/  LDL.LU.64 R44, [R1+0x1568] ;  /* 0x00156800012c7983 */ /* 0x000f280000300a00 */
[----:B------:R0:W-:Y:S02]  /*7bdd0*/  @P0 STG.E.U8 desc[UR34][R50.64], R28 ;  /* 0x0000001c32000986 */ /* 0x0001e4000c101122 */
[----:B0-----:R-:W-:Y:S02]  /*7bde0*/  PRMT R28, R2, 0x7770, RZ ;  /* 0x00007770021c7816 */ /* 0x001fe400000000ff */
[----:B------:R-:W3:Y:S04]  /*7bdf0*/  LDL.LU.64 R50, [R1+0x1560] ;  /* 0x0015600001327983 */ /* 0x000ee80000300a00 */
[----:B------:R0:W-:Y:S01]  /*7be00*/  @P1 STG.E.U8 desc[UR34][R48.64], R28 ;  /* 0x0000001c30001986 */ /* 0x0001e2000c101122 */
[----:B------:R-:W-:-:S03]  /*7be10*/  LOP3.LUT P1, RZ, R59, 0x1000000, RZ, 0xc0, !PT ;  /* 0x010000003bff7812 */ /* 0x000fc6000782c0ff */
[----:B------:R-:W3:Y:S01]  /*7be20*/  LDL.LU R60, [R1+0xdc] ;  /* 0x0000dc00013c7983 */ /* 0x000ee20000300800 */
[----:B0-----:R-:W-:-:S03]  /*7be30*/  PRMT R28, R2, 0x7771, RZ ;  /* 0x00007771021c7816 */ /* 0x001fc600000000ff */
[----:B------:R-:W3:Y:S06]  /*7be40*/  LDL.LU.64 R48, [R1+0x1558] ;  /* 0x0015580001307983 */ /* 0x000eec0000300a00 */
[----:B------:R0:W-:Y:S01]  /*7be50*/  @P1 STG.E.U8 desc[UR34][R54.64], R28 ;  /* 0x0000001c36001986 */ /* 0x0001e2000c101122 */
[----:B------:R-:W-:Y:S02]  /*7be60*/  LOP3.LUT P1, RZ, R59, 0x800000, RZ, 0xc0, !PT ;  /* 0x008000003bff7812 */ /* 0x000fe4000782c0ff */
[C---:B0-----:R-:W-:Y:S01]  /*7be70*/  PRMT R28, R2.reuse, 0x7772, RZ ;  /* 0x00007772021c7816 */ /* 0x041fe200000000ff */
[----:B------:R-:W3:Y:S10]  /*7be80*/  LDL.LU.64 R54, [R1+0x1550] ;  /* 0x0015500001367983 */ /* 0x000ef40000300a00 */
[----:B--2---:R0:W-:Y:S04]  /*7be90*/  @P1 STG.E.U8 desc[UR34][R56.64], R28 ;  /* 0x0000001c38001986 */ /* 0x0041e8000c101122 */
[----:B0-----:R-:W2:Y:S01]  /*7bea0*/  LDL.LU.64 R56, [R1+0x1548] ;  /* 0x0015480001387983 */ /* 0x001ea20000300a00 */
[----:B------:R-:W-:-:S03]  /*7beb0*/  PRMT R28, R2, 0x7773, RZ ;  /* 0x00007773021c7816 */ /* 0x000fc600000000ff */
[----:B------:R-:W2:Y:S01]  /*7bec0*/  LDL.LU R2, [R1+0x2a88] ;  /* 0x002a880001027983 */ /* 0x000ea20000300800 */
[----:B------:R-:W-:-:S13]  /*7bed0*/  LOP3.LUT P1, RZ, R59, 0x400000, RZ, 0xc0, !PT ;  /* 0x004000003bff7812 */ /* 0x000fda000782c0ff */
[----:B------:R0:W-:Y:S01]  /*7bee0*/  @P1 STG.E.U8 desc[UR34][R34.64], R28 ;  /* 0x0000001c22001986 */ /* 0x0001e2000c101122 */
[----:B------:R-:W-:Y:S02]  /*7bef0*/  LOP3.LUT P1, RZ, R59, 0x200000, RZ, 0xc0, !PT ;  /* 0x002000003bff7812 */ /* 0x000fe4000782c0ff */
[----:B0-----:R-:W-:-:S11]  /*7bf00*/  PRMT R28, R61, 0x7770, RZ ;  /* 0x000077703d1c7816 */ /* 0x001fd600000000ff */
        /* <DEDUP_REMOVED lines=11> */
[C---:B------:R-:W-:Y:S02]  /*7bfc0*/  LOP3.LUT P2, RZ, R0.reuse, 0x2000000, RZ, 0xc0, !PT ;  /* 0x0200000000ff7812 */ /* 0x040fe4000784c0ff */
[C---:B------:R-:W-:Y:S02]  /*7bfd0*/  LOP3.LUT P3, RZ, R0.reuse, 0x4000000, RZ, 0xc0, !PT ;  /* 0x0400000000ff7812 */ /* 0x040fe4000786c0ff */
[C---:B------:R-:W-:Y:S02]  /*7bfe0*/  LOP3.LUT P4, RZ, R0.reuse, 0x8000000, RZ, 0xc0, !PT ;  /* 0x0800000000ff7812 */ /* 0x040fe4000788c0ff */
[C---:B------:R-:W-:Y:S02]  /*7bff0*/  LOP3.LUT P5, RZ, R0.reuse, 0x10000000, RZ, 0xc0, !PT ;  /* 0x1000000000ff7812 */ /* 0x040fe400078ac0ff */
[----:B------:R-:W-:-:S02]  /*7c000*/  LOP3.LUT P6, RZ, R0, 0x20000000, RZ, 0xc0, !PT ;  /* 0x2000000000ff7812 */ /* 0x000fc400078cc0ff */
[----:B------:R-:W-:Y:S02]  /*7c010*/  LOP3.LUT P0, RZ, R0, 0x40000000, RZ, 0xc0, !PT ;  /* 0x4000000000ff7812 */ /* 0x000fe4000780c0ff */
[----:B--2---:R-:W-:-:S05]  /*7c020*/  PRMT R28, R2, 0x7770, RZ ;  /* 0x00007770021c7816 */ /* 0x004fca00000000ff */
[----:B---3--:R0:W-:Y:S02]  /*7c030*/  @P1 STG.E.U8 desc[UR34][R40.64], R28 ;  /* 0x0000001c28001986 */ /* 0x0081e4000c101122 */
[----:B0-----:R-:W-:-:S05]  /*7c040*/  PRMT R28, R2, 0x7771, RZ ;  /* 0x00007771021c7816 */ /* 0x001fca00000000ff */
[----:B------:R0:W-:Y:S02]  /*7c050*/  @P2 STG.E.U8 desc[UR34][R46.64], R28 ;  /* 0x0000001c2e002986 */ /* 0x0001e4000c101122 */
[----:B0-----:R-:W-:-:S05]  /*7c060*/  PRMT R28, R2, 0x7772, RZ ;  /* 0x00007772021c7816 */ /* 0x001fca00000000ff */
[----:B----4-:R0:W-:Y:S02]  /*7c070*/  @P3 STG.E.U8 desc[UR34][R44.64], R28 ;  /* 0x0000001c2c003986 */ /* 0x0101e4000c101122 */
[----:B0-----:R-:W-:Y:S02]  /*7c080*/  PRMT R28, R2, 0x7773, RZ ;  /* 0x00007773021c7816 */ /* 0x001fe400000000ff */
[----:B------:R-:W2:Y:S04]  /*7c090*/  LDL.LU R2, [R1+0x2a84] ;  /* 0x002a840001027983 */ /* 0x000ea80000300800 */
[----:B------:R0:W-:Y:S02]  /*7c0a0*/  @P4 STG.E.U8 desc[UR34][R50.64], R28 ;  /* 0x0000001c32004986 */ /* 0x0001e4000c101122 */
[----:B0-----:R-:W-:-:S05]  /*7c0b0*/  PRMT R28, R60, 0x7770, RZ ;  /* 0x000077703c1c7816 */ /* 0x001fca00000000ff */
[----:B------:R0:W-:Y:S02]  /*7c0c0*/  @P5 STG.E.U8 desc[UR34][R48.64], R28 ;  /* 0x0000001c30005986 */ /* 0x0001e4000c101122 */
[----:B0-----:R-:W-:-:S05]  /*7c0d0*/  PRMT R28, R60, 0x7771, RZ ;  /* 0x000077713c1c7816 */ /* 0x001fca00000000ff */
[----:B------:R0:W-:Y:S02]  /*7c0e0*/  @P6 STG.E.U8 desc[UR34][R54.64], R28 ;  /* 0x0000001c36006986 */ /* 0x0001e4000c101122 */
[----:B0-----:R-:W-:-:S05]  /*7c0f0*/  PRMT R28, R60, 0x7772, RZ ;  /* 0x000077723c1c7816 */ /* 0x001fca00000000ff */
[----:B------:R0:W-:Y:S04]  /*7c100*/  @P0 STG.E.U8 desc[UR34][R56.64], R28 ;  /* 0x0000001c38000986 */ /* 0x0001e8000c101122 */
[----:B0-----:R-:W3:Y:S04]  /*7c110*/  LDL.LU.64 R56, [R1+0x1538] ;  /* 0x0015380001387983 */ /* 0x001ee80000300a00 */
[----:B------:R-:W4:Y:S04]  /*7c120*/  LDL.LU.64 R46, [R1+0x1530] ;  /* 0x00153000012e7983 */ /* 0x000f280000300a00 */
[----:B------:R-:W2:Y:S04]  /*7c130*/  LDL.LU.64 R44, [R1+0x1528] ;  /* 0x00152800012c7983 */ /* 0x000ea80000300a00 */
[----:B------:R-:W2:Y:S04]  /*7c140*/  LDL.LU.64 R50, [R1+0x1510] ;  /* 0x0015100001327983 */ /* 0x000ea80000300a00 */
[----:B------:R-:W2:Y:S04]  /*7c150*/  LDL.LU R61, [R1+0xcc] ;  /* 0x0000cc00013d7983 */ /* 0x000ea80000300800 */
[----:B------:R-:W2:Y:S04]  /*7c160*/  LDL.LU.64 R48, [R1+0x1508] ;  /* 0x0015080001307983 */ /* 0x000ea80000300a00 */
[----:B------:R-:W2:Y:S04]  /*7c170*/  LDL.LU.64 R54, [R1+0x1500] ;  /* 0x0015000001367983 */ /* 0x000ea80000300a00 */
[----:B------:R-:W2:Y:S01]  /*7c180*/  LDL.LU R35, [R1+0xbc] ;  /* 0x0000bc0001237983 */ /* 0x000ea20000300800 */
[----:B------:R-:W-:-:S02]  /*7c190*/  LOP3.LUT P4, RZ, R0, 0x80000000, RZ, 0xc0, !PT ;  /* 0x8000000000ff7812 */ /* 0x000fc4000788c0ff */
[----:B------:R-:W-:Y:S02]  /*7c1a0*/  PRMT R28, R60, 0x7773, RZ ;  /* 0x000077733c1c7816 */ /* 0x000fe400000000ff */
[----:B------:R-:W-:-:S09]  /*7c1b0*/  LOP3.LUT R59, R59, 0xfffffdff, RZ, 0xc0, !PT ;  /* 0xfffffdff3b3b7812 */ /* 0x000fd200078ec0ff */
[----:B---3--:R0:W-:Y:S04]  /*7c1c0*/  @P4 STG.E.U8 desc[UR34][R56.64], R28 ;  /* 0x0000001c38004986 */ /* 0x0081e8000c101122 */
[----:B0-----:R-:W3:Y:S04]  /*7c1d0*/  LDL.LU.64 R56, [R1+0x14f8] ;  /* 0x0014f80001387983 */ /* 0x001ee80000300a00 */
[----:B------:R-:W3:Y:S04]  /*7c1e0*/  LDL.LU.64 R30, [R1+0x14f0] ;  /* 0x0014f000011e7983 */ /* 0x000ee80000300a00 */
[----:B------:R-:W3:Y:S04]  /*7c1f0*/  LDL.LU.64 R32, [R1+0x14e0] ;  /* 0x0014e00001207983 */ /* 0x000ee80000300a00 */
[----:B------:R-:W3:Y:S04]  /*7c200*/  LDL.LU R60, [R1+0xa0] ;  /* 0x0000a000013c7983 */ /* 0x000ee80000300800 */
[----:B------:R-:W3:Y:S04]  /*7c210*/  LDL.LU.64 R38, [R1+0x14d8] ;  /* 0x0014d80001267983 */ /* 0x000ee80000300a00 */
[----:B------:R-:W3:Y:S04]  /*7c220*/  LDL.LU.64 R36, [R1+0x14d0] ;  /* 0x0014d00001247983 */ /* 0x000ee80000300a00 */
[----:B------:R-:W3:Y:S01]  /*7c230*/  LDL.LU.64 R42, [R1+0x14b8] ;  /* 0x0014b800012a7983 */ /* 0x000ee20000300a00 */
[----:B--2---:R-:W-:-:S02]  /*7c240*/  LOP3.LUT P5, RZ, R2, 0x1, RZ, 0xc0, !PT ;  /* 0x0000000102ff7812 */ /* 0x004fc400078ac0ff */
[C---:B------:R-:W-:Y:S01]  /*7c250*/  LOP3.LUT P6, RZ, R2.reuse, 0x2, RZ, 0xc0, !PT ;  /* 0x0000000202ff7812 */ /* 0x040fe200078cc0ff */
[----:B------:R-:W2:Y:S01]  /*7c260*/  LDL.LU.64 R40, [R1+0x14b0] ;  /* 0x0014b00001287983 */ /* 0x000ea20000300a00 */
[----:B------:R-:W-:Y:S02]  /*7c270*/  PRMT R28, R61, 0x7770, RZ ;  /* 0x000077703d1c7816 */ /* 0x000fe400000000ff */
[----:B------:R-:W-:-:S07]  /*7c280*/  LOP3.LUT P0, RZ, R2, 0x4, RZ, 0xc0, !PT ;  /* 0x0000000402ff7812 */ /* 0x000fce000780c0ff */
[----:B----4-:R0:W-:Y:S02]  /*7c290*/  @P5 STG.E.U8 desc[UR34][R46.64], R28 ;  /* 0x0000001c2e005986 */ /* 0x0101e4000c101122 */
[C---:B0-----:R-:W-:Y:S02]  /*7c2a0*/  PRMT R28, R61.reuse, 0x7771, RZ ;  /* 0x000077713d1c7816 */ /* 0x041fe400000000ff */
[----:B------:R-:W4:Y:S04]  /*7c2b0*/  LDL.LU.64 R46, [R1+0x14a8] ;  /* 0x0014a800012e7983 */ /* 0x000f280000300a00 */
[----:B------:R0:W-:Y:S02]  /*7c2c0*/  @P6 STG.E.U8 desc[UR34][R44.64], R28 ;  /* 0x0000001c2c006986 */ /* 0x0001e4000c101122 */
[----:B0-----:R-:W-:-:S02]  /*7c2d0*/  PRMT R28, R61, 0x7772, RZ ;  /* 0x000077723d1c7816 */ /* 0x001fc400000000ff */
[----:B------:R-:W2:Y:S04]  /*7c2e0*/  LDL.LU.64 R44, [R1+0x14a0] ;  /* 0x0014a000012c7983 */ /* 0x000ea80000300a00 */
[----:B------:R0:W-:Y:S04]  /*7c2f0*/  @P0 STG.E.U8 desc[UR34][R50.64], R28 ;  /* 0x0000001c32000986 */ /* 0x0001e8000c101122 */
[----:B0-----:R-:W2:Y:S01]  /*7c300*/  LDL.LU.64 R50, [R1+0x1498] ;  /* 0x0014980001327983 */ /* 0x001ea20000300a00 */
[----:B------:R-:W-:-:S13]  /*7c310*/  LOP3.LUT P1, RZ, R2, 0x800, RZ, 0xc0, !PT ;  /* 0x0000080002ff7812 */ /* 0x000fda000782c0ff */
        /* <DEDUP_REMOVED lines=21> */
[----:B------:R-:W-:Y:S02]  /*7c470*/  PRMT R28, R61, 0x7773, RZ ;  /* 0x000077733d1c7816 */ /* 0x000fe400000000ff */
[----:B------:R-:W4:Y:S07]  /*7c480*/  LDL.LU R61, [R1+0x80] ;  /* 0x00008000013d7983 */ /* 0x000f2e0000300800 */
[----:B------:R-:W-:-:S02]  /*7c490*/  @P1 LOP3.LUT R59, R59, 0x10000, RZ, 0xfc, !PT ;  /* 0x000100003b3b1812 */ /* 0x000fc400078efcff */
[----:B------:R-:W-:-:S13]  /*7c4a0*/  LOP3.LUT P1, RZ, R2, 0x8, RZ, 0xc0, !PT ;  /* 0x0000000802ff7812 */ /* 0x000fda000782c0ff */
[----:B------:R0:W-:Y:S01]  /*7c4b0*/  @P1 STG.E.U8 desc[UR34][R48.64], R28 ;  /* 0x0000001c30001986 */ /* 0x0001e2000c101122 */
[----:B------:R-:W-:Y:S02]  /*7c4c0*/  LOP3.LUT P1, RZ, R59, 0x10000, RZ, 0xc0, !PT ;  /* 0x000100003bff7812 */ /* 0x000fe4000782c0ff */
[----:B0-----:R-:W-:Y:S01]  /*7c4d0*/  PRMT R28, R35, 0x7770, RZ ;  /* 0x00007770231c7816 */ /* 0x001fe200000000ff */
[----:B------:R-:W4:Y:S10]  /*7c4e0*/  LDL.LU.64 R48, [R1+0x1488] ;  /* 0x0014880001307983 */ /* 0x000f340000300a00 */
[----:B------:R0:W-:Y:S01]  /*7c4f0*/  @P1 STG.E.U8 desc[UR34][R54.64], R28 ;  /* 0x0000001c36001986 */ /* 0x0001e2000c101122 */
[----:B------:R-:W-:-:S02]  /*7c500*/  LOP3.LUT P1, RZ, R59, 0x8000, RZ, 0xc0, !PT ;  /* 0x000080003bff7812 */ /* 0x000fc4000782c0ff */
[----:B0-----:R-:W-:Y:S01]  /*7c510*/  PRMT R28, R35, 0x7771, RZ ;  /* 0x00007771231c7816 */ /* 0x001fe200000000ff */
[----:B------:R-:W4:Y:S10]  /*7c520*/  LDL.LU.64 R54, [R1+0x1480] ;  /* 0x0014800001367983 */ /* 0x000f340000300a00 */
[----:B---3--:R0:W-:Y:S01]  /*7c530*/  @P1 STG.E.U8 desc[UR34][R56.64], R28 ;  /* 0x0000001c38001986 */ /* 0x0081e2000c101122 */
[----:B------:R-:W-:-:S03]  /*7c540*/  LOP3.LUT P1, RZ, R59, 0x4000, RZ, 0xc0, !PT ;  /* 0x000040003bff7812 */ /* 0x000fc6000782c0ff */
[----:B0-----:R-:W3:Y:S01]  /*7c550*/  LDL.LU.64 R56, [R1+0x1478] ;  /* 0x0014780001387983 */ /* 0x001ee20000300a00 */
[----:B------:R-:W-:-:S09]  /*7c560*/  PRMT R28, R35, 0x7772, RZ ;  /* 0x00007772231c7816 */ /* 0x000fd200000000ff */
        /* <DEDUP_REMOVED lines=15> */
[----:B------:R-:W-:Y:S02]  /*7c660*/  LOP3.LUT P3, RZ, R2, 0x2000, RZ, 0xc0, !PT ;  /* 0x0000200002ff7812 */ /* 0x000fe4000786c0ff */
[----:B0-----:R-:W-:-:S07]  /*7c670*/  PRMT R28, R60, 0x7773, RZ ;  /* 0x000077733c1c7816 */ /* 0x001fce00000000ff */
[----:B--2---:R0:W-:Y:S01]  /*7c680*/  @P1 STG.E.U8 desc[UR34][R40.64], R28 ;  /* 0x0000001c28001986 */ /* 0x0041e2000c101122 */
[----:B------:R-:W-:Y:S02]  /*7c690*/  LOP3.LUT P4, RZ, R2, 0x4000, RZ, 0xc0, !PT ;  /* 0x0000400002ff7812 */ /* 0x000fe4000788c0ff */
[----:B0-----:R-:W-:-:S05]  /*7c6a0*/  PRMT R28, R3, 0x7770, RZ ;  /* 0x00007770031c7816 */ /* 0x001fca00000000ff */
[----:B----4-:R0:W-:Y:S02]  /*7c6b0*/  @P2 STG.E.U8 desc[UR34][R46.64], R28 ;  /* 0x0000001c2e002986 */ /* 0x0101e4000c101122 */
[----:B0-----:R-:W-:-:S05]  /*7c6c0*/  PRMT R28, R3, 0x7771, RZ ;  /* 0x00007771031c7816 */ /* 0x001fca00000000ff */
[----:B------:R0:W-:Y:S02]  /*7c6d0*/  @P3 STG.E.U8 desc[UR34][R44.64], R28 ;  /* 0x0000001c2c003986 */ /* 0x0001e4000c101122 */
[----:B0-----:R-:W-:-:S05]  /*7c6e0*/  PRMT R28, R3, 0x7772, RZ ;  /* 0x00007772031c7816 */ /* 0x001fca00000000ff */
[----:B------:R0:W-:Y:S02]  /*7c6f0*/  @P4 STG.E.U8 desc[UR34][R50.64], R28 ;  /* 0x0000001c32004986 */ /* 0x0001e4000c101122 */
[----:B0-----:R-:W-:Y:S02]  /*7c700*/  PRMT R28, R3, 0x7773, RZ ;  /* 0x00007773031c7816 */ /* 0x001fe400000000ff */
[----:B------:R-:W2:Y:S04]  /*7c710*/  LDL.LU R3, [R1+0x2a80] ;  /* 0x002a800001037983 */ /* 0x000ea80000300800 */
[----:B------:R-:W4:Y:S01]  /*7c720*/  LDL.LU.64 R46, [R1+0x1468] ;  /* 0x00146800012e7983 */ /* 0x000f220000300a00 */
[C---:B------:R-:W-:Y:S02]  /*7c730*/  LOP3.LUT P5, RZ, R2.reuse, 0x8000, RZ, 0xc0, !PT ;  /* 0x0000800002ff7812 */ /* 0x040fe400078ac0ff */
[----:B------:R-:W-:-:S02]  /*7c740*/  LOP3.LUT P6, RZ, R2, 0x10000, RZ, 0xc0, !PT ;  /* 0x0001000002ff7812 */ /* 0x000fc400078cc0ff */
[----:B------:R-:W-:-:S09]  /*7c750*/  LOP3.LUT P0, RZ, R2, 0x20000, RZ, 0xc0, !PT ;  /* 0x0002000002ff7812 */ /* 0x000fd2000780c0ff */
[----:B------:R0:W-:Y:S02]  /*7c760*/  @P5 STG.E.U8 desc[UR34][R48.64], R28 ;  /* 0x0000001c30005986 */ /* 0x0001e4000c101122 */
[----:B0-----:R-:W-:-:S05]  /*7c770*/  PRMT R28, R61, 0x7770, RZ ;  /* 0x000077703d1c7816 */ /* 0x001fca00000000ff */
[----:B------:R0:W-:Y:S02]  /*7c780*/  @P6 STG.E.U8 desc[UR34][R54.64], R28 ;  /* 0x0000001c36006986 */ /* 0x0001e4000c101122 */
[----:B0-----:R-:W-:-:S05]  /*7c790*/  PRMT R28, R61, 0x7771, RZ ;  /* 0x000077713d1c7816 */ /* 0x001fca00000000ff */
[----:B---3--:R0:W-:Y:S04]  /*7c7a0*/  @P0 STG.E.U8 desc[UR34][R56.64], R28 ;  /* 0x0000001c38000986 */ /* 0x0081e8000c101122 */
[----:B0-----:R-:W3:Y:S04]  /*7c7b0*/  LDL.LU.64 R56, [R1+0x1460] ;  /* 0x0014600001387983 */ /* 0x001ee80000300a00 */
[----:B------:R-:W2:Y:S04]  /*7c7c0*/  LDL.LU.64 R48, [R1+0x1458] ;  /* 0x0014580001307983 */ /* 0x000ea80000300a00 */
[----:B------:R-:W2:Y:S04]  /*7c7d0*/  LDL.LU.64 R40, [R1+0x1450] ;  /* 0x0014500001287983 */ /* 0x000ea80000300a00 */
[----:B------:R-:W2:Y:S04]  /*7c7e0*/  LDL.LU.64 R44, [R1+0x1448] ;  /* 0x00144800012c7983 */ /* 0x000ea80000300a00 */
[----:B------:R-:W2:Y:S01]  /*7c7f0*/  LDL.LU R51, [R1+0x70] ;  /* 0x0000700001337983 */ /* 0x000ea20000300800 */
[----:B------:R-:W-:-:S03]  /*7c800*/  LOP3.LUT P4, RZ, R2, 0x40000, RZ, 0xc0, !PT ;  /* 0x0004000002ff7812 */ /* 0x000fc6000788c0ff */
[----:B------:R-:W2:Y:S01]  /*7c810*/  LDL.LU.64 R54, [R1+0x1438] ;  /* 0x0014380001367983 */ /* 0x000ea20000300a00 */
[----:B------:R-:W-:-:S09]  /*7c820*/  PRMT R28, R61, 0x7772, RZ ;  /* 0x000077723d1c7816 */ /* 0x000fd200000000ff */
[----:B----4-:R0:W-:Y:S04]  /*7c830*/  @P4 STG.E.U8 desc[UR34][R46.64], R28 ;  /* 0x0000001c2e004986 */ /* 0x0101e8000c101122 */
[----:B0-----:R-:W4:Y:S01]  /*7c840*/  LDL.LU R46, [R1+0xa4] ;  /* 0x0000a400012e7983 */ /* 0x001f220000300800 */
[----:B------:R-:W-:-:S03]  /*7c850*/  PRMT R28, R61, 0x7773, RZ ;  /* 0x000077733d1c7816 */ /* 0x000fc600000000ff */
[----:B------:R-:W4:Y:S01]  /*7c860*/  LDL.LU.64 R60, [R1+0x1430] ;  /* 0x00143000013c7983 */ /* 0x000f220000300a00 */
[----:B------:R-:W-:Y:S02]  /*7c870*/  LOP3.LUT P1, RZ, R2, 0x40000000, RZ, 0xc0, !PT ;  /* 0x4000000002ff7812 */ /* 0x000fe4000782c0ff */
[----:B------:R-:W-:-:S11]  /*7c880*/  LOP3.LUT R59, R59, 0xfffffffd, RZ, 0xc0, !PT ;  /* 0xfffffffd3b3b7812 */ /* 0x000fd600078ec0ff */
[----:B------:R-:W-:Y:S02]  /*7c890*/  @P1 LOP3.LUT R59, R59, 0x2, RZ, 0xfc, !PT ;  /* 0x000000023b3b1812 */ /* 0x000fe400078efcff */
[C---:B------:R-:W-:Y:S02]  /*7c8a0*/  LOP3.LUT P1, RZ, R2.reuse, 0x20000000, RZ, 0xc0, !PT ;  /* 0x2000000002ff7812 */ /* 0x040fe4000782c0ff */
[----:B------:R-:W-:Y:S02]  /*7c8b0*/  LOP3.LUT R59, R59, 0xfffffffb, RZ, 0xc0, !PT ;  /* 0xfffffffb3b3b7812 */ /* 0x000fe400078ec0ff */
[----:B------:R-:W-:-:S09]  /*7c8c0*/  LOP3.LUT P5, RZ, R2, 0x80000, RZ, 0xc0, !PT ;  /* 0x0008000002ff7812 */ /* 0x000fd200078ac0ff */
[----:B------:R-:W-:Y:S02]  /*7c8d0*/  @P1 LOP3.LUT R59, R59, 0x4, RZ, 0xfc, !PT ;  /* 0x000000043b3b1812 */ /* 0x000fe400078efcff */
[----:B------:R-:W-:Y:S02]  /*7c8e0*/  LOP3.LUT P1, RZ, R2, 0x10000000, RZ, 0xc0, !PT ;  /* 0x1000000002ff7812 */ /* 0x000fe4000782c0ff */
[----:B------:R-:W-:-:S11]  /*7c8f0*/  LOP3.LUT R59, R59, 0xfffffff7, RZ, 0xc0, !PT ;  /* 0xfffffff73b3b7812 */ /* 0x000fd600078ec0ff */
[----:B------:R-:W-:Y:S02]  /*7c900*/  @P1 LOP3.LUT R59, R59, 0x8, RZ, 0xfc, !PT ;  /* 0x000000083b3b1812 */ /* 0x000fe400078efcff */
        /* <DEDUP_REMOVED lines=10> */
[----:B------:R-:W-:Y:S01]  /*7c9b0*/  LOP3.LUT P1, RZ, R2, 0x1000000, RZ, 0xc0, !PT ;  /* 0x0100000002ff7812 */ /* 0x000fe2000782c0ff */
[----:B---3--:R0:W-:Y:S04]  /*7c9c0*/  @P5 STG.E.U8 desc[UR34][R56.64], R28 ;  /* 0x0000001c38005986 */ /* 0x0081e8000c101122 */
[----:B0-----:R-:W3:Y:S04]  /*7c9d0*/  LDL.LU.64 R56, [R1+0x1428] ;  /* 0x0014280001387983 */ /* 0x001ee80000300a00 */
[----:B------:R-:W3:Y:S01]  /*7c9e0*/  LDL.LU.64 R30, [R1+0x1410] ;  /* 0x00141000011e7983 */ /* 0x000ee20000300a00 */
[----:B--2---:R-:W-:-:S03]  /*7c9f0*/  PRMT R28, R51, 0x7770, RZ ;  /* 0x00007770331c7816 */ /* 0x004fc600000000ff */
[----:B------:R-:W2:Y:S04]  /*7ca00*/  LDL.LU.64 R34, [R1+0x1408] ;  /* 0x0014080001227983 */ /* 0x000ea80000300a00 */
[----:B------:R0:W-:Y:S01]  /*7ca10*/  @P6 STG.E.U8 desc[UR34][R48.64], R28 ;  /* 0x0000001c30006986 */ /* 0x0001e2000c101122 */
[----:B------:R-:W-:-:S03]  /*7ca20*/  LOP3.LUT R59, R59, 0xffffff7f, RZ, 0xc0, !PT ;  /* 0xffffff7f3b3b7812 */ /* 0x000fc600078ec0ff */
[----:B0-----:R-:W2:Y:S04]  /*7ca30*/  LDL.LU R48, [R1+0x94] ;  /* 0x0000940001307983 */ /* 0x001ea80000300800 */
[----:B------:R-:W2:Y:S01]  /*7ca40*/  LDL.LU.64 R32, [R1+0x1400] ;  /* 0x0014000001207983 */ /* 0x000ea20000300a00 */
[----:B------:R-:W-:Y:S02]  /*7ca50*/  @P1 LOP3.LUT R59, R59, 0x80, RZ, 0xfc, !PT ;  /* 0x000000803b3b1812 */ /* 0x000fe400078efcff */
[C---:B------:R-:W-:Y:S01]  /*7ca60*/  LOP3.LUT P1, RZ, R2.reuse, 0x800000, RZ, 0xc0, !PT ;  /* 0x0080000002ff7812 */ /* 0x040fe2000782c0ff */
[----:B------:R-:W2:Y:S01]  /*7ca70*/  LDL.LU.64 R38, [R1+0x13f8] ;  /* 0x0013f80001267983 */ /* 0x000ea20000300a00 */
[----:B------:R-:W-:Y:S02]  /*7ca80*/  LOP3.LUT P0, RZ, R2, 0x200000, RZ, 0xc0, !PT ;  /* 0x0020000002ff7812 */ /* 0x000fe4000780c0ff */
[----:B------:R-:W-:Y:S01]  /*7ca90*/  LOP3.LUT R59, R59, 0xfffffeff, RZ, 0xc0, !PT ;  /* 0xfffffeff3b3b7812 */ /* 0x000fe200078ec0ff */
[----:B------:R-:W2:Y:S01]  /*7caa0*/  LDL.LU R49, [R1+0x84] ;  /* 0x0000840001317983 */ /* 0x000ea20000300800 */
[----:B------:R-:W-:-:S03]  /*7cab0*/  PRMT R28, R51, 0x7771, RZ ;  /* 0x00007771331c7816 */ /* 0x000fc600000000ff */
[----:B------:R-:W2:Y:S04]  /*7cac0*/  LDL.LU.64 R36, [R1+0x13f0] ;  /* 0x0013f00001247983 */ /* 0x000ea80000300a00 */
[----:B------:R-:W-:Y:S01]  /*7cad0*/  @P1 LOP3.LUT R59, R59, 0x100, RZ, 0xfc, !PT ;  /* 0x000001003b3b1812 */ /* 0x000fe200078efcff */
[----:B------:R-:W2:Y:S01]  /*7cae0*/  LDL.LU.64 R42, [R1+0x13e0] ;  /* 0x0013e000012a7983 */ /* 0x000ea20000300a00 */
[----:B------:R-:W-:-:S03]  /*7caf0*/  LOP3.LUT P1, RZ, R2, 0x400000, RZ, 0xc0, !PT ;  /* 0x0040000002ff7812 */ /* 0x000fc6000782c0ff */
[----:B------:R0:W-:Y:S02]  /*7cb00*/  @P0 STG.E.U8 desc[UR34][R40.64], R28 ;  /* 0x0000001c28000986 */ /* 0x0001e4000c101122 */
[----:B0-----:R-:W-:Y:S02]  /*7cb10*/  PRMT R28, R51, 0x7772, RZ ;  /* 0x00007772331c7816 */ /* 0x001fe400000000ff */
[----:B------:R-:W2:Y:S06]  /*7cb20*/  LDL.LU.64 R40, [R1+0x13d8] ;  /* 0x0013d80001287983 */ /* 0x000eac0000300a00 */
[----:B------:R0:W-:Y:S01]  /*7cb30*/  @P1 STG.E.U8 desc[UR34][R44.64], R28 ;  /* 0x0000001c2c001986 */ /* 0x0001e2000c101122 */
[----:B------:R-:W-:-:S02]  /*7cb40*/  LOP3.LUT P1, RZ, R59, 0x100, RZ, 0xc0, !PT ;  /* 0x000001003bff7812 */ /* 0x000fc4000782c0ff */
[----:B0-----:R-:W-:Y:S01]  /*7cb50*/  PRMT R28, R51, 0x7773, RZ ;  /* 0x00007773331c7816 */ /* 0x001fe200000000ff */
[----:B------:R-:W2:Y:S10]  /*7cb60*/  LDL.LU.64 R44, [R1+0x13d0] ;  /* 0x0013d000012c7983 */ /* 0x000eb40000300a00 */
[----:B------:R0:W-:Y:S01]  /*7cb70*/  @P1 STG.E.U8 desc[UR34][R54.64], R28 ;  /* 0x0000001c36001986 */ /* 0x0001e2000c101122 */
[----:B------:R-:W-:-:S03]  /*7cb80*/  LOP3.LUT P1, RZ, R59, 0x80, RZ, 0xc0, !PT ;  /* 0x000000803bff7812 */ /* 0x000fc6000782c0ff */
[----:B------:R-:W2:Y:S04]  /*7cb90*/  LDL.LU.64 R50, [R1+0x13a8] ;  /* 0x0013a80001327983 */ /* 0x000ea80000300a00 */
[----:B0-----:R-:W2:Y:S04]  /*7cba0*/  LDL.LU.64 R54, [R1+0x13a0] ;  /* 0x0013a00001367983 */ /* 0x001ea80000300a00 */
[----:B------:R-:W2:Y:S01]  /*7cbb0*/  LDL.LU R47, [R1+0x74] ;  /* 0x00007400012f7983 */ /* 0x000ea20000300800 */
[----:B----4-:R-:W-:-:S05]  /*7cbc0*/  PRMT R28, R46, 0x7770, RZ ;  /* 0x000077702e1c7816 */ /* 0x010fca00000000ff */
[----:B------:R0:W-:Y:S04]  /*7cbd0*/  @P1 STG.E.U8 desc[UR34][R60.64], R28 ;  /* 0x0000001c3c001986 */ /* 0x0001e8000c101122 */
[----:B0-----:R-:W4:Y:S01]  /*7cbe0*/  LDL.LU.64 R60, [R1+0x1398] ;  /* 0x00139800013c7983 */ /* 0x001f220000300a00 */
[----:B------:R-:W-:Y:S02]  /*7cbf0*/  LOP3.LUT P1, RZ, R59, 0x40, RZ, 0xc0, !PT ;  /* 0x000000403bff7812 */ /* 0x000fe4000782c0ff */
[----:B------:R-:W-:Y:S02]  /*7cc00*/  PRMT R28, R46, 0x7771, RZ ;  /* 0x000077712e1c7816 */ /* 0x000fe400000000ff */
[----:B------:R-:W-:Y:S02]  /*7cc10*/  LOP3.LUT P2, RZ, R2, 0x80000000, RZ, 0xc0, !PT ;  /* 0x8000000002ff7812 */ /* 0x000fe4000784c0ff */
[----:B------:R-:W-:-:S02]  /*7cc20*/  LOP3.LUT P3, RZ, R3, 0x1, RZ, 0xc0, !PT ;  /* 0x0000000103ff7812 */ /* 0x000fc4000786c0ff */
[C---:B------:R-:W-:Y:S02]  /*7cc30*/  LOP3.LUT P4, RZ, R3.reuse, 0x2, RZ, 0xc0, !PT ;  /* 0x0000000203ff7812 */ /* 0x040fe4000788c0ff */
[C---:B------:R-:W-:Y:S02]  /*7cc40*/  LOP3.LUT P5, RZ, R3.reuse, 0x4, RZ, 0xc0, !PT ;  /* 0x0000000403ff7812 */ /* 0x040fe400078ac0ff */
[C---:B------:R-:W-:Y:S02]  /*7cc50*/  LOP3.LUT P6, RZ, R3.reuse, 0x8, RZ, 0xc0, !PT ;  /* 0x0000000803ff7812 */ /* 0x040fe400078cc0ff */
[----:B------:R-:W-:Y:S01]  /*7cc60*/  LOP3.LUT P0, RZ, R3, 0x10, RZ, 0xc0, !PT ;  /* 0x0000001003ff7812 */ /* 0x000fe2000780c0ff */
[----:B---3--:R0:W-:Y:S01]  /*7cc70*/  @P1 STG.E.U8 desc[UR34][R56.64], R28 ;  /* 0x0000001c38001986 */ /* 0x0081e2000c101122 */
[C---:B------:R-:W-:Y:S02]  /*7cc80*/  LOP3.LUT P1, RZ, R59.reuse, 0x20, RZ, 0xc0, !PT ;  /* 0x000000203bff7812 */ /* 0x040fe4000782c0ff */
[----:B0-----:R-:W-:Y:S01]  /*7cc90*/  PRMT R28, R46, 0x7772, RZ ;  /* 0x000077722e1c7816 */ /* 0x001fe200000000ff */
[----:B------:R-:W3:Y:S10]  /*7cca0*/  LDL.LU.64 R56, [R1+0x2a78] ;  /* 0x002a780001387983 */ /* 0x000ef40000300a00 */
[----:B------:R0:W-:Y:S01]  /*7ccb0*/  @P1 STG.E.U8 desc[UR34][R30.64], R28 ;  /* 0x0000001c1e001986 */ /* 0x0001e2000c101122 */
[----:B------:R-:W-:-:S02]  /*7ccc0*/  LOP3.LUT P1, RZ, R59, 0x10, RZ, 0xc0, !PT ;  /* 0x000000103bff7812 */ /* 0x000fc4000782c0ff */
[----:B0-----:R-:W-:-:S11]  /*7ccd0*/  PRMT R28, R46, 0x7773, RZ ;  /* 0x000077732e1c7816 */ /* 0x001fd600000000ff */
[----:B--2---:R0:W-:Y:S01]  /*7cce0*/  @P1 STG.E.U8 desc[UR34][R34.64], R28 ;  /* 0x0000001c22001986 */ /* 0x0041e2000c101122 */
        /* <DEDUP_REMOVED lines=20> */
[----:B----4-:R0:W-:Y:S04]  /*7ce30*/  @P0 STG.E.U8 desc[UR34][R60.64], R28 ;  /* 0x0000001c3c000986 */ /* 0x0101e8000c101122 */
[----:B0-----:R-:W2:Y:S04]  /*7ce40*/  LDL.LU.64 R60, [R1+0x13c8] ;  /* 0x0013c800013c7983 */ /* 0x001ea80000300a00 */
[----:B------:R-:W4:Y:S04]  /*7ce50*/  LDL.LU.64 R40, [R1+0x13c0] ;  /* 0x0013c00001287983 */ /* 0x000f280000300a00 */
[----:B------:R-:W3:Y:S04]  /*7ce60*/  LDL.LU.64 R44, [R1+0x1390] ;  /* 0x00139000012c7983 */ /* 0x000ee80000300a00 */
[----:B------:R-:W3:Y:S04]  /*7ce70*/  LDL.LU.64 R50, [R1+0x1388] ;  /* 0x0013880001327983 */ /* 0x000ee80000300a00 */
[----:B------:R-:W3:Y:S04]  /*7ce80*/  LDL.LU.64 R48, [R1+0x1380] ;  /* 0x0013800001307983 */ /* 0x000ee80000300a00 */
[----:B------:R-:W3:Y:S04]  /*7ce90*/  LDL.LU.64 R54, [R1+0x1370] ;  /* 0x0013700001367983 */ /* 0x000ee80000300a00 */
[----:B------:R-:W3:Y:S01]  /*7cea0*/  LDL.LU R31, [R1+0xa8] ;  /* 0x0000a800011f7983 */ /* 0x000ee20000300800 */
[----:B------:R-:W-:-:S02]  /*7ceb0*/  LOP3.LUT P4, RZ, R3, 0x20, RZ, 0xc0, !PT ;  /* 0x0000002003ff7812 */ /* 0x000fc4000788c0ff */
[----:B------:R-:W-:Y:S02]  /*7cec0*/  PRMT R28, R47, 0x7771, RZ ;  /* 0x000077712f1c7816 */ /* 0x000fe400000000ff */
        /* <DEDUP_REMOVED lines=13> */
[----:B------:R-:W-:Y:S01]  /*7cfa0*/  LOP3.LUT P1, RZ, R3, 0x2000, RZ, 0xc0, !PT ;  /* 0x0000200003ff7812 */ /* 0x000fe2000782c0ff */
[----:B--2---:R0:W-:Y:S04]  /*7cfb0*/  @P4 STG.E.U8 desc[UR34][R60.64], R28 ;  /* 0x0000001c3c004986 */ /* 0x0041e8000c101122 */
[----:B0-----:R-:W2:Y:S01]  /*7cfc0*/  LDL.LU.64 R60, [R1+0x1368] ;  /* 0x00136800013c7983 */ /* 0x001ea20000300a00 */
[----:B------:R-:W-:-:S03]  /*7cfd0*/  PRMT R28, R47, 0x7772, RZ ;  /* 0x000077722f1c7816 */ /* 0x000fc600000000ff */
[----:B------:R-:W2:Y:S04]  /*7cfe0*/  LDL.LU R46, [R1+0x98] ;  /* 0x00009800012e7983 */ /* 0x000ea80000300800 */
[----:B----4-:R0:W-:Y:S04]  /*7cff0*/  @P5 STG.E.U8 desc[UR34][R40.64], R28 ;  /* 0x0000001c28005986 */ /* 0x0101e8000c101122 */
[----:B0-----:R-:W4:Y:S01]  /*7d000*/  LDL.LU.64 R28, [R1+0x1360] ;  /* 0x00136000011c7983 */ /* 0x001f220000300a00 */
[----:B------:R-:W-:-:S03]  /*7d010*/  LOP3.LUT R2, R2, 0xdfffffff, RZ, 0xc0, !PT ;  /* 0xdfffffff02027812 */ /* 0x000fc600078ec0ff */
[----:B------:R-:W4:Y:S01]  /*7d020*/  LDL.LU.64 R34, [R1+0x1358] ;  /* 0x0013580001227983 */ /* 0x000f220000300a00 */
[----:B------:R-:W-:Y:S02]  /*7d030*/  @P1 LOP3.LUT R2, R2, 0x20000000, RZ, 0xfc, !PT ;  /* 0x2000000002021812 */ /* 0x000fe400078efcff */
[----:B------:R-:W-:Y:S01]  /*7d040*/  LOP3.LUT P1, RZ, R3, 0x1000, RZ, 0xc0, !PT ;  /* 0x0000100003ff7812 */ /* 0x000fe2000782c0ff */
[----:B------:R-:W4:Y:S01]  /*7d050*/  LDL.LU.64 R32, [R1+0x1350] ;  /* 0x0013500001207983 */ /* 0x000f220000300a00 */
[----:B------:R-:W-:-:S03]  /*7d060*/  LOP3.LUT R2, R2, 0xbfffffff, RZ, 0xc0, !PT ;  /* 0xbfffffff02027812 */ /* 0x000fc600078ec0ff */
[----:B------:R-:W4:Y:S08]  /*7d070*/  LDL.LU.64 R38, [R1+0x1340] ;  /* 0x0013400001267983 */ /* 0x000f300000300a00 */
[----:B------:R-:W-:Y:S02]  /*7d080*/  @P1 LOP3.LUT R2, R2, 0x40000000, RZ, 0xfc, !PT ;  /* 0x4000000002021812 */ /* 0x000fe400078efcff */
[----:B------:R-:W-:-:S02]  /*7d090*/  LOP3.LUT P1, RZ, R3, 0x800, RZ, 0xc0, !PT ;  /* 0x0000080003ff7812 */ /* 0x000fc4000782c0ff */
[----:B------:R-:W-:Y:S02]  /*7d0a0*/  LOP3.LUT R2, R2, 0x7fffffff, RZ, 0xc0, !PT ;  /* 0x7fffffff02027812 */ /* 0x000fe400078ec0ff */
[----:B------:R-:W-:Y:S02]  /*7d0b0*/  PRMT R30, R47, 0x7773, RZ ;  /* 0x000077732f1e7816 */ /* 0x000fe400000000ff */
[----:B------:R-:W4:Y:S01]  /*7d0c0*/  LDL.LU R47, [R1+0x88] ;  /* 0x00008800012f7983 */ /* 0x000f220000300800 */
[----:B------:R-:W-:-:S03]  /*7d0d0*/  LOP3.LUT P6, RZ, R3, 0x80, RZ, 0xc0, !PT ;  /* 0x0000008003ff7812 */ /* 0x000fc600078cc0ff */
[----:B------:R-:W4:Y:S03]  /*7d0e0*/  LDL.LU.64 R36, [R1+0x1338] ;  /* 0x0013380001247983 */ /* 0x000f260000300a00 */
[----:B------:R-:W-:Y:S01]  /*7d0f0*/  @P1 LOP3.LUT R2, R2, 0x80000000, RZ, 0xfc, !PT ;  /* 0x8000000002021812 */ /* 0x000fe200078efcff */
[----:B------:R-:W4:Y:S01]  /*7d100*/  LDL.LU.64 R42, [R1+0x1330] ;  /* 0x00133000012a7983 */ /* 0x000f220000300a00 */
[C---:B------:R-:W-:Y:S02]  /*7d110*/  LOP3.LUT P1, RZ, R3.reuse, 0x400, RZ, 0xc0, !PT ;  /* 0x0000040003ff7812 */ /* 0x040fe4000782c0ff */
[----:B------:R-:W-:Y:S01]  /*7d120*/  LOP3.LUT P0, RZ, R3, 0x100, RZ, 0xc0, !PT ;  /* 0x0000010003ff7812 */ /* 0x000fe2000780c0ff */
[----:B------:R-:W4:Y:S01]  /*7d130*/  LDL.LU.64 R40, [R1+0x1320] ;  /* 0x0013200001287983 */ /* 0x000f220000300a00 */
[----:B------:R-:W-:-:S03]  /*7d140*/  LOP3.LUT R59, R59, 0xfffffffe, RZ, 0xc0, !PT ;  /* 0xfffffffe3b3b7812 */ /* 0x000fc600078ec0ff */
[----:B---3--:R0:W-:Y:S06]  /*7d150*/  @P6 STG.E.U8 desc[UR34][R44.64], R30 ;  /* 0x0000001e2c006986 */ /* 0x0081ec000c101122 */
[----:B------:R-:W-:Y:S02]  /*7d160*/  @P1 LOP3.LUT R59, R59, 0x1, RZ, 0xfc, !PT ;  /* 0x000000013b3b1812 */ /* 0x000fe400078efcff */
[----:B------:R-:W-:Y:S02]  /*7d170*/  LOP3.LUT P1, RZ, R3, 0x200, RZ, 0xc0, !PT ;  /* 0x0000020003ff7812 */ /* 0x000fe4000782c0ff */
[C---:B0-----:R-:W-:Y:S01]  /*7d180*/  PRMT R30, R31.reuse, 0x7770, RZ ;  /* 0x000077701f1e7816 */ /* 0x041fe200000000ff */
[----:B------:R-:W3:Y:S04]  /*7d190*/  LDL.LU.64 R44, [R1+0x1318] ;  /* 0x00131800012c7983 */ /* 0x000ee80000300a00 */
[----:B------:R0:W-:Y:S02]  /*7d1a0*/  @P0 STG.E.U8 desc[UR34][R50.64], R30 ;  /* 0x0000001e32000986 */ /* 0x0001e4000c101122 */
[----:B0-----:R-:W-:-:S02]  /*7d1b0*/  PRMT R30, R31, 0x7771, RZ ;  /* 0x000077711f1e7816 */ /* 0x001fc400000000ff */
[----:B------:R-:W3:Y:S04]  /*7d1c0*/  LDL.LU.64 R50, [R1+0x1310] ;  /* 0x0013100001327983 */ /* 0x000ee80000300a00 */
[----:B------:R0:W-:Y:S01]  /*7d1d0*/  @P1 STG.E.U8 desc[UR34][R48.64], R30 ;  /* 0x0000001e30001986 */ /* 0x0001e2000c101122 */
[----:B------:R-:W-:Y:S02]  /*7d1e0*/  LOP3.LUT P1, RZ, R59, 0x1, RZ, 0xc0, !PT ;  /* 0x000000013bff7812 */ /* 0x000fe4000782c0ff */
[----:B------:R-:W-:Y:S01]  /*7d1f0*/  PRMT R59, R31, 0x7772, RZ ;  /* 0x000077721f3b7816 */ /* 0x000fe200000000ff */
[----:B0-----:R-:W3:Y:S10]  /*7d200*/  LDL.LU.64 R48, [R1+0x1308] ;  /* 0x0013080001307983 */ /* 0x001ef40000300a00 */
[----:B------:R0:W-:Y:S01]  /*7d210*/  @P1 STG.E.U8 desc[UR34][R54.64], R59 ;  /* 0x0000003b36001986 */ /* 0x0001e2000c101122 */
[----:B------:R-:W-:-:S03]  /*7d220*/  LOP3.LUT P1, RZ, R2, 0x80000000, RZ, 0xc0, !PT ;  /* 0x8000000002ff7812 */ /* 0x000fc6000782c0ff */
[----:B0-----:R-:W3:Y:S01]  /*7d230*/  LDL.LU.64 R54, [R1+0x1300] ;  /* 0x0013000001367983 */ /* 0x001ee20000300a00 */
[----:B------:R-:W-:-:S09]  /*7d240*/  PRMT R59, R31, 0x7773, RZ ;  /* 0x000077731f3b7816 */ /* 0x000fd200000000ff */
[----:B--2---:R0:W-:Y:S04]  /*7d250*/  @P1 STG.E.U8 desc[UR34][R60.64], R59 ;  /* 0x0000003b3c001986 */ /* 0x0041e8000c101122 */
[----:B0-----:R-:W2:Y:S01]  /*7d260*/  LDL.LU.64 R60, [R1+0x12e8] ;  /* 0x0012e800013c7983 */ /* 0x001ea20000300a00 */
[----:B------:R-:W-:Y:S02]  /*7d270*/  LOP3.LUT P1, RZ, R2, 0x40000000, RZ, 0xc0, !PT ;  /* 0x4000000002ff7812 */ /* 0x000fe4000782c0ff */
[----:B------:R-:W-:-:S11]  /*7d280*/  PRMT R59, R46, 0x7770, RZ ;  /* 0x000077702e3b7816 */ /* 0x000fd600000000ff */
[----:B----4-:R0:W-:Y:S01]  /*7d290*/  @P1 STG.E.U8 desc[UR34][R28.64], R59 ;  /* 0x0000003b1c001986 */ /* 0x0101e2000c101122 */
        /* <DEDUP_REMOVED lines=16> */
[----:B------:R0:W-:Y:S01]  /*7d3a0*/  @P1 STG.E.U8 desc[UR34][R42.64], R59 ;  /* 0x0000003b2a001986 */ /* 0x0001e2000c101122 */
[----:B------:R-:W-:Y:S02]  /*7d3b0*/  LOP3.LUT P4, RZ, R3, 0x100000, RZ, 0xc0, !PT ;  /* 0x0010000003ff7812 */ /* 0x000fe4000788c0ff */
[----:B0-----:R-:W-:-:S05]  /*7d3c0*/  PRMT R59, R47, 0x7772, RZ ;  /* 0x000077722f3b7816 */ /* 0x001fca00000000ff */
[----:B------:R0:W-:Y:S01]  /*7d3d0*/  @P2 STG.E.U8 desc[UR34][R40.64], R59 ;  /* 0x0000003b28002986 */ /* 0x0001e2000c101122 */
[----:B------:R-:W-:Y:S02]  /*7d3e0*/  LOP3.LUT P5, RZ, R3, 0x200000, RZ, 0xc0, !PT ;  /* 0x0020000003ff7812 */ /* 0x000fe400078ac0ff */
[----:B0-----:R-:W-:-:S05]  /*7d3f0*/  PRMT R59, R47, 0x7773, RZ ;  /* 0x000077732f3b7816 */ /* 0x001fca00000000ff */
[----:B---3--:R0:W-:Y:S01]  /*7d400*/  @P3 STG.E.U8 desc[UR34][R44.64], R59 ;  /* 0x0000003b2c003986 */ /* 0x0081e2000c101122 */
[----:B------:R-:W-:Y:S02]  /*7d410*/  LOP3.LUT P6, RZ, R3, 0x400000, RZ, 0xc0, !PT ;  /* 0x0040000003ff7812 */ /* 0x000fe400078cc0ff */
[----:B0-----:R-:W-:-:S05]  /*7d420*/  PRMT R59, R56, 0x7770, RZ ;  /* 0x00007770383b7816 */ /* 0x001fca00000000ff */
[----:B------:R0:W-:Y:S01]  /*7d430*/  @P4 STG.E.U8 desc[UR34][R50.64], R59 ;  /* 0x0000003b32004986 */ /* 0x0001e2000c101122 */
[----:B------:R-:W-:Y:S02]  /*7d440*/  LOP3.LUT P0, RZ, R3, 0x800000, RZ, 0xc0, !PT ;  /* 0x0080000003ff7812 */ /* 0x000fe4000780c0ff */
[----:B0-----:R-:W-:-:S05]  /*7d450*/  PRMT R59, R56, 0x7771, RZ ;  /* 0x00007771383b7816 */ /* 0x001fca00000000ff */
[----:B------:R0:W-:Y:S02]  /*7d460*/  @P5 STG.E.U8 desc[UR34][R48.64], R59 ;  /* 0x0000003b30005986 */ /* 0x0001e4000c101122 */
[----:B0-----:R-:W-:-:S05]  /*7d470*/  PRMT R59, R56, 0x7772, RZ ;  /* 0x00007772383b7816 */ /* 0x001fca00000000ff */
[----:B------:R0:W-:Y:S02]  /*7d480*/  @P6 STG.E.U8 desc[UR34][R54.64], R59 ;  /* 0x0000003b36006986 */ /* 0x0001e4000c101122 */
[----:B0-----:R-:W-:Y:S02]  /*7d490*/  PRMT R59, R56, 0x7773, RZ ;  /* 0x00007773383b7816 */ /* 0x001fe400000000ff */
[----:B------:R-:W3:Y:S04]  /*7d4a0*/  LDL.LU R56, [R1+0x2a70] ;  /* 0x002a700001387983 */ /* 0x000ee80000300800 */
[----:B--2---:R0:W-:Y:S04]  /*7d4b0*/  @P0 STG.E.U8 desc[UR34][R60.64], R59 ;  /* 0x0000003b3c000986 */ /* 0x0041e8000c101122 */
[----:B0-----:R-:W2:Y:S04]  /*7d4c0*/  LDL.LU.64 R60, [R1+0x12e0] ;  /* 0x0012e000013c7983 */ /* 0x001ea80000300a00 */
[----:B------:R-:W4:Y:S04]  /*7d4d0*/  LDL.LU.64 R40, [R1+0x12d8] ;  /* 0x0012d80001287983 */ /* 0x000f280000300a00 */
[----:B------:R-:W2:Y:S04]  /*7d4e0*/  LDL.LU.64 R46, [R1+0x12c8] ;  /* 0x0012c800012e7983 */ /* 0x000ea80000300a00 */
[----:B------:R-:W2:Y:S04]  /*7d4f0*/  LDL.LU R45, [R1+0xac] ;  /* 0x0000ac00012d7983 */ /* 0x000ea80000300800 */
[----:B------:R-:W3:Y:S04]  /*7d500*/  LDL.LU.64 R48, [R1+0x12c0] ;  /* 0x0012c00001307983 */ /* 0x000ee80000300a00 */
[----:B------:R-:W3:Y:S04]  /*7d510*/  LDL.LU.64 R50, [R1+0x12b8] ;  /* 0x0012b80001327983 */ /* 0x000ee80000300a00 */
[----:B------:R-:W3:Y:S04]  /*7d520*/  LDL.LU.64 R54, [R1+0x12b0] ;  /* 0x0012b00001367983 */ /* 0x000ee80000300a00 */
[----:B------:R-:W3:Y:S01]  /*7d530*/  LDL.LU R38, [R1+0x9c] ;  /* 0x00009c0001267983 */ /* 0x000ee20000300800 */
[----:B------:R-:W-:-:S02]  /*7d540*/  LOP3.LUT P4, RZ, R3, 0x1000000, RZ, 0xc0, !PT ;  /* 0x0100000003ff7812 */ /* 0x000fc4000788c0ff */
[----:B------:R-:W-:Y:S02]  /*7d550*/  LOP3.LUT R2, R2, 0xfffdffff, RZ, 0xc0, !PT ;  /* 0xfffdffff02027812 */ /* 0x000fe400078ec0ff */
[C---:B------:R-:W-:Y:S02]  /*7d560*/  LOP3.LUT P5, RZ, R3.reuse, 0x2000000, RZ, 0xc0, !PT ;  /* 0x0200000003ff7812 */ /* 0x040fe400078ac0ff */
[C---:B------:R-:W-:Y:S02]  /*7d570*/  LOP3.LUT P6, RZ, R3.reuse, 0x4000000, RZ, 0xc0, !PT ;  /* 0x0400000003ff7812 */ /* 0x040fe400078cc0ff */
[----:B------:R-:W-:Y:S02]  /*7d580*/  LOP3.LUT P0, RZ, R3, 0x8000000, RZ, 0xc0, !PT ;  /* 0x0800000003ff7812 */ /* 0x000fe4000780c0ff */
[----:B--2---:R-:W-:-:S05]  /*7d590*/  PRMT R59, R45, 0x7770, RZ ;  /* 0x000077702d3b7816 */ /* 0x004fca00000000ff */
[----:B------:R0:W-:Y:S04]  /*7d5a0*/  @P4 STG.E.U8 desc[UR34][R60.64], R59 ;  /* 0x0000003b3c004986 */ /* 0x0001e8000c101122 */
[----:B0-----:R-:W2:Y:S01]  /*7d5b0*/  LDL.LU.64 R60, [R1+0x12a8] ;  /* 0x0012a800013c7983 */ /* 0x001ea20000300a00 */
[----:B---3--:R-:W-:-:S03]  /*7d5c0*/  LOP3.LUT P1, RZ, R56, 0x10, RZ, 0xc0, !PT ;  /* 0x0000001038ff7812 */ /* 0x008fc6000782c0ff */
[----:B------:R-:W3:Y:S04]  /*7d5d0*/  LDL.LU.64 R30, [R1+0x1290] ;  /* 0x00129000011e7983 */ /* 0x000ee80000300a00 */
[----:B------:R-:W3:Y:S04]  /*7d5e0*/  LDL.LU.64 R28, [R1+0x1288] ;  /* 0x00128800011c7983 */ /* 0x000ee80000300a00 */
[----:B------:R-:W3:Y:S02]  /*7d5f0*/  LDL.LU R39, [R1+0x8c] ;  /* 0x00008c0001277983 */ /* 0x000ee40000300800 */
[----:B------:R-:W-:-:S02]  /*7d600*/  @P1 LOP3.LUT R2, R2, 0x20000, RZ, 0xfc, !PT ;  /* 0x0002000002021812 */ /* 0x000fc400078efcff */
[----:B------:R-:W-:Y:S01]  /*7d610*/  LOP3.LUT P1, RZ, R56, 0x8, RZ, 0xc0, !PT ;  /* 0x0000000838ff7812 */ /* 0x000fe2000782c0ff */
[----:B------:R-:W3:Y:S01]  /*7d620*/  LDL.LU.64 R34, [R1+0x1280] ;  /* 0x0012800001227983 */ /* 0x000ee20000300a00 */
[----:B------:R-:W-:-:S03]  /*7d630*/  LOP3.LUT R2, R2, 0xfffbffff, RZ, 0xc0, !PT ;  /* 0xfffbffff02027812 */ /* 0x000fc600078ec0ff */
[----:B------:R-:W3:Y:S01]  /*7d640*/  LDL.LU.64 R32, [R1+0x1270] ;  /* 0x0012700001207983 */ /* 0x000ee20000300a00 */
[----:B------:R-:W-:-:S03]  /*7d650*/  PRMT R59, R45, 0x7771, RZ ;  /* 0x000077712d3b7816 */ /* 0x000fc600000000ff */
[----:B------:R-:W3:Y:S04]  /*7d660*/  LDL.LU.64 R36, [R1+0x1268] ;  /* 0x0012680001247983 */ /* 0x000ee80000300a00 */
        /* <DEDUP_REMOVED lines=14> */
[----:B------:R-:W-:Y:S01]  /*7d750*/  LOP3.LUT R2, R2, 0xff7fffff, RZ, 0xc0, !PT ;  /* 0xff7fffff02027812 */ /* 0x000fe200078ec0ff */
[----:B----4-:R0:W-:Y:S10]  /*7d760*/  @P5 STG.E.U8 desc[UR34][R40.64], R59 ;  /* 0x0000003b28005986 */ /* 0x0101f4000c101122 */
[----:B------:R-:W-:-:S02]  /*7d770*/  @P1 LOP3.LUT R2, R2, 0x800000, RZ, 0xfc, !PT ;  /* 0x0080000002021812 */ /* 0x000fc400078efcff */
[----:B------:R-:W-:Y:S02]  /*7d780*/  LOP3.LUT P1, RZ, R3, 0x20000000, RZ, 0xc0, !PT ;  /* 0x2000000003ff7812 */ /* 0x000fe4000782c0ff */
[----:B0-----:R-:W-:Y:S02]  /*7d790*/  PRMT R59, R45, 0x7772, RZ ;  /* 0x000077722d3b7816 */ /* 0x001fe400000000ff */
[----:B------:R-:W-:-:S03]  /*7d7a0*/  LOP3.LUT R2, R2, 0xfeffffff, RZ, 0xc0, !PT ;  /* 0xfeffffff02027812 */ /* 0x000fc600078ec0ff */
[----:B------:R0:W-:Y:S06]  /*7d7b0*/  @P6 STG.E.U8 desc[UR34][R46.64], R59 ;  /* 0x0000003b2e006986 */ /* 0x0001ec000c101122 */
[----:B------:R-:W-:Y:S02]  /*7d7c0*/  @P1 LOP3.LUT R2, R2, 0x1000000, RZ, 0xfc, !PT ;  /* 0x0100000002021812 */ /* 0x000fe400078efcff */
[----:B0-----:R-:W-:Y:S02]  /*7d7d0*/  PRMT R59, R45, 0x7773, RZ ;  /* 0x000077732d3b7816 */ /* 0x001fe400000000ff */
[----:B------:R-:W-:-:S03]  /*7d7e0*/  LOP3.LUT P1, RZ, R3, 0x10000000, RZ, 0xc0, !PT ;  /* 0x1000000003ff7812 */ /* 0x000fc6000782c0ff */
[----:B------:R0:W-:Y:S04]  /*7d7f0*/  @P0 STG.E.U8 desc[UR34][R48.64], R59 ;  /* 0x0000003b30000986 */ /* 0x0001e8000c101122 */
[----:B0-----:R-:W4:Y:S01]  /*7d800*/  LDL.LU R48, [R1+0x7c] ;  /* 0x00007c0001307983 */ /* 0x001f220000300800 */
[----:B------:R-:W-:-:S03]  /*7d810*/  PRMT R59, R38, 0x7770, RZ ;  /* 0x00007770263b7816 */ /* 0x000fc600000000ff */
[----:B------:R-:W4:Y:S04]  /*7d820*/  LDL.LU.64 R42, [R1+0x1260] ;  /* 0x00126000012a7983 */ /* 0x000f280000300a00 */
[----:B------:R-:W4:Y:S04]  /*7d830*/  LDL.LU.64 R40, [R1+0x1258] ;  /* 0x0012580001287983 */ /* 0x000f280000300a00 */
[----:B------:R0:W-:Y:S01]  /*7d840*/  @P1 STG.E.U8 desc[UR34][R50.64], R59 ;  /* 0x0000003b32001986 */ /* 0x0001e2000c101122 */
[----:B------:R-:W-:-:S03]  /*7d850*/  LOP3.LUT P1, RZ, R2, 0x1000000, RZ, 0xc0, !PT ;  /* 0x0100000002ff7812 */ /* 0x000fc6000782c0ff */
[----:B------:R-:W4:Y:S04]  /*7d860*/  LDL.LU.64 R46, [R1+0x1250] ;  /* 0x00125000012e7983 */ /* 0x000f280000300a00 */
[----:B------:R-:W4:Y:S01]  /*7d870*/  LDL.LU.64 R44, [R1+0x1240] ;  /* 0x00124000012c7983 */ /* 0x000f220000300a00 */
[----:B0-----:R-:W-:-:S03]  /*7d880*/  PRMT R59, R38, 0x7771, RZ ;  /* 0x00007771263b7816 */ /* 0x001fc600000000ff */
[----:B------:R-:W4:Y:S04]  /*7d890*/  LDL.LU R49, [R1+0x60] ;  /* 0x0000600001317983 */ /* 0x000f280000300800 */
[----:B------:R0:W-:Y:S01]  /*7d8a0*/  @P1 STG.E.U8 desc[UR34][R54.64], R59 ;  /* 0x0000003b36001986 */ /* 0x0001e2000c101122 */
[----:B------:R-:W-:-:S03]  /*7d8b0*/  LOP3.LUT P1, RZ, R2, 0x800000, RZ, 0xc0, !PT ;  /* 0x0080000002ff7812 */ /* 0x000fc6000782c0ff */
[----:B------:R-:W4:Y:S04]  /*7d8c0*/  LDL.LU.64 R50, [R1+0x1238] ;  /* 0x0012380001327983 */ /* 0x000f280000300a00 */
[----:B0-----:R-:W4:Y:S01]  /*7d8d0*/  LDL.LU.64 R54, [R1+0x1230] ;  /* 0x0012300001367983 */ /* 0x001f220000300a00 */
[----:B------:R-:W-:-:S05]  /*7d8e0*/  PRMT R59, R38, 0x7772, RZ ;  /* 0x00007772263b7816 */ /* 0x000fca00000000ff */
[----:B--2---:R0:W-:Y:S04]  /*7d8f0*/  @P1 STG.E.U8 desc[UR34][R60.64], R59 ;  /* 0x0000003b3c001986 */ /* 0x0041e8000c101122 */
[----:B0-----:R-:W2:Y:S01]  /*7d900*/  LDL.LU.64 R60, [R1+0x1220] ;  /* 0x00122000013c7983 */ /* 0x001ea20000300a00 */
[----:B------:R-:W-:Y:S02]  /*7d910*/  LOP3.LUT P1, RZ, R2, 0x400000, RZ, 0xc0, !PT ;  /* 0x0040000002ff7812 */ /* 0x000fe4000782c0ff */
[----:B------:R-:W-:-:S11]  /*7d920*/  PRMT R59, R38, 0x7773, RZ ;  /* 0x00007773263b7816 */ /* 0x000fd600000000ff */
[----:B---3--:R0:W-:Y:S01]  /*7d930*/  @P1 STG.E.U8 desc[UR34][R30.64], R59 ;  /* 0x0000003b1e001986 */ /* 0x0081e2000c101122 */
        /* <DEDUP_REMOVED lines=19> */
[----:B----4-:R-:W-:-:S05]  /*7da70*/  PRMT R59, R48, 0x7770, RZ ;  /* 0x00007770303b7816 */ /* 0x010fca00000000ff */
        /* <DEDUP_REMOVED lines=12> */
[----:B--2---:R0:W-:Y:S04]  /*7db40*/  @P0 STG.E.U8 desc[UR34][R60.64], R59 ;  /* 0x0000003b3c000986 */ /* 0x0041e8000c101122 */
[----:B0-----:R-:W2:Y:S04]  /*7db50*/  LDL.LU.64 R60, [R1+0x1218] ;  /* 0x00121800013c7983 */ /* 0x001ea80000300a00 */
[----:B------:R-:W3:Y:S04]  /*7db60*/  LDL.LU.64 R40, [R1+0x1210] ;  /* 0x0012100001287983 */ /* 0x000ee80000300a00 */
[----:B------:R-:W4:Y:S04]  /*7db70*/  LDL.LU.64 R46, [R1+0x1208] ;  /* 0x00120800012e7983 */ /* 0x000f280000300a00 */
[----:B------:R-:W3:Y:S04]  /*7db80*/  LDL.LU.64 R44, [R1+0x1200] ;  /* 0x00120000012c7983 */ /* 0x000ee80000300a00 */
[----:B------:R-:W3:Y:S04]  /*7db90*/  LDL.LU R48, [R1+0x50] ;  /* 0x0000500001307983 */ /* 0x000ee80000300800 */
[----:B------:R-:W3:Y:S01]  /*7dba0*/  LDL.LU.64 R50, [R1+0x11e8] ;  /* 0x0011e80001327983 */ /* 0x000ee20000300a00 */
[----:B------:R-:W-:-:S03]  /*7dbb0*/  LOP3.LUT P4, RZ, R56, 0x800, RZ, 0xc0, !PT ;  /* 0x0000080038ff7812 */ /* 0x000fc6000788c0ff */
[----:B------:R-:W3:Y:S01]  /*7dbc0*/  LDL.LU.64 R54, [R1+0x11e0] ;  /* 0x0011e00001367983 */ /* 0x000ee20000300a00 */
[----:B------:R-:W-:Y:S02]  /*7dbd0*/  PRMT R59, R49, 0x7773, RZ ;  /* 0x00007773313b7816 */ /* 0x000fe400000000ff */
        /* <DEDUP_REMOVED lines=14> */
[----:B0-----:R-:W2:Y:S04]  /*7dcc0*/  LDL.LU.64 R60, [R1+0x11d8] ;  /* 0x0011d800013c7983 */ /* 0x001ea80000300a00 */
[----:B------:R-:W2:Y:S01]  /*7dcd0*/  LDL.LU.64 R28, [R1+0x11c8] ;  /* 0x0011c800011c7983 */ /* 0x000ea20000300a00 */
[----:B------:R-:W-:-:S02]  /*7dce0*/  LOP3.LUT R2, R2, 0xffffdfff, RZ, 0xc0, !PT ;  /* 0xffffdfff02027812 */ /* 0x000fc400078ec0ff */
[----:B------:R-:W-:Y:S01]  /*7dcf0*/  LOP3.LUT P5, RZ, R56, 0x1000, RZ, 0xc0, !PT ;  /* 0x0000100038ff7812 */ /* 0x000fe200078ac0ff */
[----:B------:R-:W2:Y:S01]  /*7dd00*/  LDL.LU.64 R34, [R1+0x11c0] ;  /* 0x0011c00001227983 */ /* 0x000ea20000300a00 */
[----:B------:R-:W-:Y:S02]  /*7dd10*/  @P1 LOP3.LUT R2, R2, 0x2000, RZ, 0xfc, !PT ;  /* 0x0000200002021812 */ /* 0x000fe400078efcff */
[----:B------:R-:W-:Y:S01]  /*7dd20*/  LOP3.LUT P1, RZ, R56, 0x40000, RZ, 0xc0, !PT ;  /* 0x0004000038ff7812 */ /* 0x000fe2000782c0ff */
[----:B------:R-:W2:Y:S01]  /*7dd30*/  LDL.LU R49, [R1+0x30] ;  /* 0x0000300001317983 */ /* 0x000ea20000300800 */
[----:B------:R-:W-:Y:S02]  /*7dd40*/  LOP3.LUT R2, R2, 0xffffbfff, RZ, 0xc0, !PT ;  /* 0xffffbfff02027812 */ /* 0x000fe400078ec0ff */
[----:B------:R-:W-:Y:S01]  /*7dd50*/  LOP3.LUT P6, RZ, R56, 0x2000, RZ, 0xc0, !PT ;  /* 0x0000200038ff7812 */ /* 0x000fe200078cc0ff */
[----:B------:R-:W2:Y:S01]  /*7dd60*/  LDL.LU.64 R32, [R1+0x11b8] ;  /* 0x0011b80001207983 */ /* 0x000ea20000300a00 */
[----:B---3--:R-:W-:-:S02]  /*7dd70*/  PRMT R59, R48, 0x7770, RZ ;  /* 0x00007770303b7816 */ /* 0x008fc400000000ff */
[----:B------:R-:W-:Y:S01]  /*7dd80*/  LOP3.LUT P0, RZ, R56, 0x4000, RZ, 0xc0, !PT ;  /* 0x0000400038ff7812 */ /* 0x000fe2000780c0ff */
[----:B------:R-:W3:Y:S04]  /*7dd90*/  LDL.LU.64 R38, [R1+0x11b0] ;  /* 0x0011b00001267983 */ /* 0x000ee80000300a00 */
[----:B------:R-:W-:Y:S01]  /*7dda0*/  @P1 LOP3.LUT R2, R2, 0x4000, RZ, 0xfc, !PT ;  /* 0x0000400002021812 */ /* 0x000fe200078efcff */
[----:B------:R0:W-:Y:S01]  /*7ddb0*/  @P5 STG.E.U8 desc[UR34][R40.64], R59 ;  /* 0x0000003b28005986 */ /* 0x0001e2000c101122 */
[----:B------:R-:W-:Y:S02]  /*7ddc0*/  LOP3.LUT P1, RZ, R56, 0x20000, RZ, 0xc0, !PT ;  /* 0x0002000038ff7812 */ /* 0x000fe4000782c0ff */
[----:B------:R-:W-:Y:S01]  /*7ddd0*/  LOP3.LUT R2, R2, 0xffff7fff, RZ, 0xc0, !PT ;  /* 0xffff7fff02027812 */ /* 0x000fe200078ec0ff */
[----:B------:R-:W3:Y:S04]  /*7dde0*/  LDL.LU.64 R36, [R1+0x1180] ;  /* 0x0011800001247983 */ /* 0x000ee80000300a00 */
[----:B------:R-:W3:Y:S01]  /*7ddf0*/  LDL.LU.64 R42, [R1+0x1168] ;  /* 0x00116800012a7983 */ /* 0x000ee20000300a00 */
[----:B0-----:R-:W-:-:S03]  /*7de00*/  PRMT R59, R48, 0x7771, RZ ;  /* 0x00007771303b7816 */ /* 0x001fc600000000ff */
[----:B------:R-:W3:Y:S02]  /*7de10*/  LDL.LU.64 R40, [R1+0x1160] ;  /* 0x0011600001287983 */ /* 0x000ee40000300a00 */
[----:B------:R-:W-:Y:S02]  /*7de20*/  @P1 LOP3.LUT R2, R2, 0x8000, RZ, 0xfc, !PT ;  /* 0x0000800002021812 */ /* 0x000fe400078efcff */
[----:B------:R-:W-:Y:S02]  /*7de30*/  LOP3.LUT P1, RZ, R56, 0x10000, RZ, 0xc0, !PT ;  /* 0x0001000038ff7812 */ /* 0x000fe4000782c0ff */
[----:B------:R-:W-:Y:S01]  /*7de40*/  LOP3.LUT R2, R2, 0xfffeffff, RZ, 0xc0, !PT ;  /* 0xfffeffff02027812 */ /* 0x000fe200078ec0ff */
[----:B----4-:R0:W-:Y:S10]  /*7de50*/  @P6 STG.E.U8 desc[UR34][R46.64], R59 ;  /* 0x0000003b2e006986 */ /* 0x0101f4000c101122 */
[----:B------:R-:W-:-:S02]  /*7de60*/  @P1 LOP3.LUT R2, R2, 0x10000, RZ, 0xfc, !PT ;  /* 0x0001000002021812 */ /* 0x000fc400078efcff */
[----:B------:R-:W-:Y:S01]  /*7de70*/  LOP3.LUT P1, RZ, R56, 0x8000, RZ, 0xc0, !PT ;  /* 0x0000800038ff7812 */ /* 0x000fe2000782c0ff */
[----:B0-----:R-:W4:Y:S01]  /*7de80*/  LDL.LU.64 R46, [R1+0x1158] ;  /* 0x00115800012e7983 */ /* 0x001f220000300a00 */
[----:B------:R-:W-:-:S05]  /*7de90*/  PRMT R59, R48, 0x7772, RZ ;  /* 0x00007772303b7816 */ /* 0x000fca00000000ff */
[----:B------:R0:W-:Y:S02]  /*7dea0*/  @P0 STG.E.U8 desc[UR34][R44.64], R59 ;  /* 0x0000003b2c000986 */ /* 0x0001e4000c101122 */
[----:B0-----:R-:W-:Y:S02]  /*7deb0*/  PRMT R59, R48, 0x7773, RZ ;  /* 0x00007773303b7816 */ /* 0x001fe400000000ff */
[----:B------:R-:W3:Y:S04]  /*7dec0*/  LDL.LU.64 R44, [R1+0x1148] ;  /* 0x00114800012c7983 */ /* 0x000ee80000300a00 */
[----:B------:R0:W-:Y:S01]  /*7ded0*/  @P1 STG.E.U8 desc[UR34][R50.64], R59 ;  /* 0x0000003b32001986 */ /* 0x0001e2000c101122 */
[----:B------:R-:W-:-:S03]  /*7dee0*/  LOP3.LUT P1, RZ, R2, 0x10000, RZ, 0xc0, !PT ;  /* 0x0001000002ff7812 */ /* 0x000fc6000782c0ff */
[----:B------:R-:W4:Y:S01]  /*7def0*/  LDL.LU R48, [R1+0x54] ;  /* 0x0000540001307983 */ /* 0x000f220000300800 */
[----:B0-----:R-:W-:-:S03]  /*7df00*/  PRMT R59, R57, 0x7770, RZ ;  /* 0x00007770393b7816 */ /* 0x001fc600000000ff */
[----:B------:R-:W4:Y:S06]  /*7df10*/  LDL.LU.64 R50, [R1+0x1140] ;  /* 0x0011400001327983 */ /* 0x000f2c0000300a00 */
[----:B------:R0:W-:Y:S01]  /*7df20*/  @P1 STG.E.U8 desc[UR34][R54.64], R59 ;  /* 0x0000003b36001986 */ /* 0x0001e2000c101122 */
[C---:B------:R-:W-:Y:S02]  /*7df30*/  LOP3.LUT P1, RZ, R2.reuse, 0x8000, RZ, 0xc0, !PT ;  /* 0x0000800002ff7812 */ /* 0x040fe4000782c0ff */
[----:B0-----:R-:W-:Y:S01]  /*7df40*/  PRMT R59, R57, 0x7771, RZ ;  /* 0x00007771393b7816 */ /* 0x001fe200000000ff */
[----:B------:R-:W4:Y:S10]  /*7df50*/  LDL.LU.64 R54, [R1+0x1138] ;  /* 0x0011380001367983 */ /* 0x000f340000300a00 */
[----:B--2---:R0:W-:Y:S01]  /*7df60*/  @P1 STG.E.U8 desc[UR34][R60.64], R59 ;  /* 0x0000003b3c001986 */ /* 0x0041e2000c101122 */
[----:B------:R-:W-:-:S02]  /*7df70*/  LOP3.LUT P1, RZ, R2, 0x4000, RZ, 0xc0, !PT ;  /* 0x0000400002ff7812 */ /* 0x000fc4000782c0ff */
[C---:B0-----:R-:W-:Y:S01]  /*7df80*/  PRMT R59, R57.reuse, 0x7772, RZ ;  /* 0x00007772393b7816 */ /* 0x041fe200000000ff */
[----:B------:R-:W2:Y:S10]  /*7df90*/  LDL.LU.64 R60, [R1+0x1130] ;  /* 0x00113000013c7983 */ /* 0x000eb40000300a00 */
[----:B------:R0:W-:Y:S02]  /*7dfa0*/  @P1 STG.E.U8 desc[UR34][R28.64], R59 ;  /* 0x0000003b1c001986 */ /* 0x0001e4000c101122 */
[----:B0-----:R-:W-:-:S02]  /*7dfb0*/  PRMT R59, R57, 0x7773, RZ ;  /* 0x00007773393b7816 */ /* 0x001fc400000000ff */
        /* <DEDUP_REMOVED lines=8> */
[----:B---3--:R0:W-:Y:S01]  /*7e040*/  @P1 STG.E.U8 desc[UR34][R38.64], R59 ;  /* 0x0000003b26001986 */ /* 0x0081e2000c101122 */
        /* <DEDUP_REMOVED lines=8> */
[C---:B------:R-:W-:Y:S02]  /*7e0d0*/  LOP3.LUT P4, RZ, R56.reuse, 0x4000000, RZ, 0xc0, !PT ;  /* 0x0400000038ff7812 */ /* 0x040fe4000788c0ff */
[C---:B------:R-:W-:Y:S02]  /*7e0e0*/  LOP3.LUT P5, RZ, R56.reuse, 0x8000000, RZ, 0xc0, !PT ;  /* 0x0800000038ff7812 */ /* 0x040fe400078ac0ff */
[C---:B------:R-:W-:Y:S02]  /*7e0f0*/  LOP3.LUT P6, RZ, R56.reuse, 0x10000000, RZ, 0xc0, !PT ;  /* 0x1000000038ff7812 */ /* 0x040fe400078cc0ff */
[----:B------:R-:W-:Y:S02]  /*7e100*/  LOP3.LUT P0, RZ, R56, 0x20000000, RZ, 0xc0, !PT ;  /* 0x2000000038ff7812 */ /* 0x000fe4000780c0ff */
[----:B--2---:R-:W-:-:S05]  /*7e110*/  PRMT R59, R57, 0x7770, RZ ;  /* 0x00007770393b7816 */ /* 0x004fca00000000ff */
[----:B------:R0:W-:Y:S02]  /*7e120*/  @P2 STG.E.U8 desc[UR34][R40.64], R59 ;  /* 0x0000003b28002986 */ /* 0x0001e4000c101122 */
[----:B0-----:R-:W-:-:S05]  /*7e130*/  PRMT R59, R57, 0x7771, RZ ;  /* 0x00007771393b7816 */ /* 0x001fca00000000ff */
[----:B----4-:R0:W-:Y:S02]  /*7e140*/  @P3 STG.E.U8 desc[UR34][R46.64], R59 ;  /* 0x0000003b2e003986 */ /* 0x0101e4000c101122 */
[----:B0-----:R-:W-:-:S05]  /*7e150*/  PRMT R59, R57, 0x7772, RZ ;  /* 0x00007772393b7816 */ /* 0x001fca00000000ff */
[----:B------:R0:W-:Y:S02]  /*7e160*/  @P4 STG.E.U8 desc[UR34][R44.64], R59 ;  /* 0x0000003b2c004986 */ /* 0x0001e4000c101122 */
[----:B0-----:R-:W-:Y:S02]  /*7e170*/  PRMT R59, R57, 0x7773, RZ ;  /* 0x00007773393b7816 */ /* 0x001fe400000000ff */
[----:B------:R-:W2:Y:S04]  /*7e180*/  LDL.LU R57, [R1+0x2a68] ;  /* 0x002a680001397983 */ /* 0x000ea80000300800 */
        /* <DEDUP_REMOVED lines=9> */
[----:B------:R-:W2:Y:S04]  /*7e220*/  LDL.LU.64 R50, [R1+0x10f0] ;  /* 0x0010f00001327983 */ /* 0x000ea80000300a00 */
[----:B------:R-:W2:Y:S01]  /*7e230*/  LDL.LU R49, [R1+0x44] ;  /* 0x0000440001317983 */ /* 0x000ea20000300800 */
[----:B------:R-:W-:-:S03]  /*7e240*/  LOP3.LUT P4, RZ, R56, 0x40000000, RZ, 0xc0, !PT ;  /* 0x4000000038ff7812 */ /* 0x000fc6000788c0ff */
[----:B------:R-:W4:Y:S01]  /*7e250*/  LDL.LU.64 R54, [R1+0x10e8] ;  /* 0x0010e80001367983 */ /* 0x000f220000300a00 */
[----:B------:R-:W-:Y:S02]  /*7e260*/  PRMT R59, R48, 0x7772, RZ ;  /* 0x00007772303b7816 */ /* 0x000fe400000000ff */
[----:B------:R-:W-:Y:S02]  /*7e270*/  LOP3.LUT R2, R2, 0xfffffffd, RZ, 0xc0, !PT ;  /* 0xfffffffd02027812 */ /* 0x000fe400078ec0ff */
[----:B------:R-:W-:-:S05]  /*7e280*/  LOP3.LUT P5, RZ, R56, 0x80000000, RZ, 0xc0, !PT ;  /* 0x8000000038ff7812 */ /* 0x000fca00078ac0ff */
[----:B---3--:R0:W-:Y:S04]  /*7e290*/  @P4 STG.E.U8 desc[UR34][R60.64], R59 ;  /* 0x0000003b3c004986 */ /* 0x0081e8000c101122 */
[----:B0-----:R-:W3:Y:S04]  /*7e2a0*/  LDL.LU.64 R60, [R1+0x10e0] ;  /* 0x0010e000013c7983 */ /* 0x001ee80000300a00 */
[----:B------:R-:W3:Y:S04]  /*7e2b0*/  LDL.LU.64 R28, [R1+0x10d8] ;  /* 0x0010d800011c7983 */ /* 0x000ee80000300a00 */
[----:B------:R-:W3:Y:S01]  /*7e2c0*/  LDL.LU.64 R34, [R1+0x10d0] ;  /* 0x0010d00001227983 */ /* 0x000ee20000300a00 */
[----:B--2---:R-:W-:-:S13]  /*7e2d0*/  LOP3.LUT P1, RZ, R57, 0x400, RZ, 0xc0, !PT ;  /* 0x0000040039ff7812 */ /* 0x004fda000782c0ff */
        /* <DEDUP_REMOVED lines=18> */
[----:B------:R-:W-:Y:S02]  /*7e400*/  LOP3.LUT P6, RZ, R57, 0x1, RZ, 0xc0, !PT ;  /* 0x0000000139ff7812 */ /* 0x000fe400078cc0ff */
[----:B------:R-:W-:-:S07]  /*7e410*/  PRMT R59, R48, 0x7773, RZ ;  /* 0x00007773303b7816 */ /* 0x000fce00000000ff */
[----:B------:R-:W-:Y:S02]  /*7e420*/  @P1 LOP3.LUT R2, R2, 0x80, RZ, 0xfc, !PT ;  /* 0x0000008002021812 */ /* 0x000fe400078efcff */
[C---:B------:R-:W-:Y:S01]  /*7e430*/  LOP3.LUT P1, RZ, R57.reuse, 0x8, RZ, 0xc0, !PT ;  /* 0x0000000839ff7812 */ /* 0x040fe2000782c0ff */
[----:B----4-:R0:W-:Y:S01]  /*7e440*/  @P5 STG.E.U8 desc[UR34][R40.64], R59 ;  /* 0x0000003b28005986 */ /* 0x0101e2000c101122 */
[----:B------:R-:W-:Y:S02]  /*7e450*/  LOP3.LUT P0, RZ, R57, 0x2, RZ, 0xc0, !PT ;  /* 0x0000000239ff7812 */ /* 0x000fe4000780c0ff */
[----:B------:R-:W-:Y:S02]  /*7e460*/  LOP3.LUT R2, R2, 0xfffffeff, RZ, 0xc0, !PT ;  /* 0xfffffeff02027812 */ /* 0x000fe400078ec0ff */
[----:B0-----:R-:W-:Y:S01]  /*7e470*/  PRMT R59, R49, 0x7770, RZ ;  /* 0x00007770313b7816 */ /* 0x001fe200000000ff */
[----:B------:R-:W2:Y:S06]  /*7e480*/  LDL.LU R40, [R1+0x68] ;  /* 0x0000680001287983 */ /* 0x000eac0000300800 */
[----:B------:R-:W-:-:S02]  /*7e490*/  @P1 LOP3.LUT R2, R2, 0x100, RZ, 0xfc, !PT ;  /* 0x0000010002021812 */ /* 0x000fc400078efcff */
[----:B------:R-:W-:Y:S01]  /*7e4a0*/  LOP3.LUT P1, RZ, R57, 0x4, RZ, 0xc0, !PT ;  /* 0x0000000439ff7812 */ /* 0x000fe2000782c0ff */
[----:B------:R0:W-:Y:S04]  /*7e4b0*/  @P6 STG.E.U8 desc[UR34][R46.64], R59 ;  /* 0x0000003b2e006986 */ /* 0x0001e8000c101122 */
[----:B------:R-:W4:Y:S04]  /*7e4c0*/  LDL.LU.64 R32, [R1+0x10b8] ;  /* 0x0010b80001207983 */ /* 0x000f280000300a00 */
[----:B------:R-:W2:Y:S01]  /*7e4d0*/  LDL.LU.64 R38, [R1+0x10b0] ;  /* 0x0010b00001267983 */ /* 0x000ea20000300a00 */
[----:B0-----:R-:W-:-:S03]  /*7e4e0*/  PRMT R59, R49, 0x7771, RZ ;  /* 0x00007771313b7816 */ /* 0x001fc600000000ff */
[----:B------:R-:W2:Y:S04]  /*7e4f0*/  LDL.LU.64 R36, [R1+0x10a8] ;  /* 0x0010a80001247983 */ /* 0x000ea80000300a00 */
[----:B------:R0:W-:Y:S04]  /*7e500*/  @P0 STG.E.U8 desc[UR34][R44.64], R59 ;  /* 0x0000003b2c000986 */ /* 0x0001e8000c101122 */
[----:B------:R-:W2:Y:S04]  /*7e510*/  LDL.LU.64 R42, [R1+0x1098] ;  /* 0x00109800012a7983 */ /* 0x000ea80000300a00 */
[----:B------:R-:W2:Y:S01]  /*7e520*/  LDL.LU.64 R46, [R1+0x1090] ;  /* 0x00109000012e7983 */ /* 0x000ea20000300a00 */
[----:B0-----:R-:W-:-:S03]  /*7e530*/  PRMT R59, R49, 0x7772, RZ ;  /* 0x00007772313b7816 */ /* 0x001fc600000000ff */
[----:B------:R-:W2:Y:S04]  /*7e540*/  LDL.LU.64 R44, [R1+0x1088] ;  /* 0x00108800012c7983 */ /* 0x000ea80000300a00 */
[----:B------:R0:W-:Y:S01]  /*7e550*/  @P1 STG.E.U8 desc[UR34][R50.64], R59 ;  /* 0x0000003b32001986 */ /* 0x0001e2000c101122 */
[C---:B------:R-:W-:Y:S02]  /*7e560*/  LOP3.LUT P1, RZ, R2.reuse, 0x100, RZ, 0xc0, !PT ;  /* 0x0000010002ff7812 */ /* 0x040fe4000782c0ff */
[----:B0-----:R-:W-:Y:S01]  /*7e570*/  PRMT R59, R49, 0x7773, RZ ;  /* 0x00007773313b7816 */ /* 0x001fe200000000ff */
[----:B------:R-:W2:Y:S10]  /*7e580*/  LDL.LU.64 R50, [R1+0x1080] ;  /* 0x0010800001327983 */ /* 0x000eb40000300a00 */
[----:B------:R0:W-:Y:S01]  /*7e590*/  @P1 STG.E.U8 desc[UR34][R54.64], R59 ;  /* 0x0000003b36001986 */ /* 0x0001e2000c101122 */
[----:B------:R-:W-:-:S03]  /*7e5a0*/  LOP3.LUT P1, RZ, R2, 0x80, RZ, 0xc0, !PT ;  /* 0x0000008002ff7812 */ /* 0x000fc6000782c0ff */
[----:B------:R-:W2:Y:S01]  /*7e5b0*/  LDL.LU.64 R48, [R1+0x1078] ;  /* 0x0010780001307983 */ /* 0x000ea20000300a00 */
[----:B0-----:R-:W-:-:S03]  /*7e5c0*/  PRMT R59, R58, 0x7770, RZ ;  /* 0x000077703a3b7816 */ /* 0x001fc600000000ff */
[----:B------:R-:W2:Y:S04]  /*7e5d0*/  LDL.LU.64 R54, [R1+0x1058] ;  /* 0x0010580001367983 */ /* 0x000ea80000300a00 */
[----:B------:R-:W2:Y:S04]  /*7e5e0*/  LDL.LU R41, [R1+0x48] ;  /* 0x0000480001297983 */ /* 0x000ea80000300800 */
[----:B---3--:R0:W-:Y:S01]  /*7e5f0*/  @P1 STG.E.U8 desc[UR34][R60.64], R59 ;  /* 0x0000003b3c001986 */ /* 0x0081e2000c101122 */
[----:B------:R-:W-:Y:S02]  /*7e600*/  LOP3.LUT P1, RZ, R2, 0x40, RZ, 0xc0, !PT ;  /* 0x0000004002ff7812 */ /* 0x000fe4000782c0ff */
[----:B0-----:R-:W-:Y:S01]  /*7e610*/  PRMT R59, R58, 0x7771, RZ ;  /* 0x000077713a3b7816 */ /* 0x001fe200000000ff */
[----:B------:R-:W3:Y:S10]  /*7e620*/  LDL.LU.64 R60, [R1+0x1050] ;  /* 0x00105000013c7983 */ /* 0x000ef40000300a00 */
[----:B------:R0:W-:Y:S01]  /*7e630*/  @P1 STG.E.U8 desc[UR34][R28.64], R59 ;  /* 0x0000003b1c001986 */ /* 0x0001e2000c101122 */
[----:B------:R-:W-:-:S02]  /*7e640*/  LOP3.LUT P1, RZ, R2, 0x20, RZ, 0xc0, !PT ;  /* 0x0000002002ff7812 */ /* 0x000fc4000782c0ff */
[----:B0-----:R-:W-:-:S11]  /*7e650*/  PRMT R59, R58, 0x7772, RZ ;  /* 0x000077723a3b7816 */ /* 0x001fd600000000ff */
[----:B------:R0:W-:Y:S02]  /*7e660*/  @P1 STG.E.U8 desc[UR34][R34.64], R59 ;  /* 0x0000003b22001986 */ /* 0x0001e4000c101122 */
[----:B0-----:R-:W-:Y:S02]  /*7e670*/  PRMT R59, R58, 0x7773, RZ ;  /* 0x000077733a3b7816 */ /* 0x001fe400000000ff */
[----:B------:R-:W3:Y:S01]  /*7e680*/  LDL.LU R58, [R1+0x2a64] ;  /* 0x002a6400013a7983 */ /* 0x000ee20000300800 */
[----:B------:R-:W-:Y:S02]  /*7e690*/  LOP3.LUT P1, RZ, R2, 0x10, RZ, 0xc0, !PT ;  /* 0x0000001002ff7812 */ /* 0x000fe4000782c0ff */
[C---:B------:R-:W-:Y:S02]  /*7e6a0*/  LOP3.LUT P2, RZ, R57.reuse, 0x800, RZ, 0xc0, !PT ;  /* 0x0000080039ff7812 */ /* 0x040fe4000784c0ff */
[C---:B------:R-:W-:Y:S02]  /*7e6b0*/  LOP3.LUT P3, RZ, R57.reuse, 0x1000, RZ, 0xc0, !PT ;  /* 0x0000100039ff7812 */ /* 0x040fe4000786c0ff */
[----:B------:R-:W-:-:S02]  /*7e6c0*/  LOP3.LUT P4, RZ, R57, 0x2000, RZ, 0xc0, !PT ;  /* 0x0000200039ff7812 */ /* 0x000fc4000788c0ff */
[C---:B------:R-:W-:Y:S02]  /*7e6d0*/  LOP3.LUT P5, RZ, R57.reuse, 0x4000, RZ, 0xc0, !PT ;  /* 0x0000400039ff7812 */ /* 0x040fe400078ac0ff */
[----:B------:R-:W-:-:S03]  /*7e6e0*/  LOP3.LUT P6, RZ, R57, 0x8000, RZ, 0xc0, !PT ;  /* 0x0000800039ff7812 */ /* 0x000fc600078cc0ff */
[----:B----4-:R2:W-:Y:S01]  /*7e6f0*/  @P1 STG.E.U8 desc[UR34][R32.64], R59 ;  /* 0x0000003b20001986 */ /* 0x0105e2000c101122 */
[----:B------:R-:W-:Y:S02]  /*7e700*/  LOP3.LUT P1, RZ, R2, 0x8, RZ, 0xc0, !PT ;  /* 0x0000000802ff7812 */ /* 0x000fe4000782c0ff */
[----:B--2---:R-:W-:-:S11]  /*7e710*/  PRMT R59, R40, 0x7770, RZ ;  /* 0x00007770283b7816 */ /* 0x004fd600000000ff */
        /* <DEDUP_REMOVED lines=9> */
[----:B---3--:R-:W-:-:S05]  /*7e7b0*/  PRMT R59, R58, 0x7770, RZ ;  /* 0x000077703a3b7816 */ /* 0x008fca00000000ff */
[----:B------:R0:W-:Y:S02]  /*7e7c0*/  @P3 STG.E.U8 desc[UR34][R44.64], R59 ;  /* 0x0000003b2c003986 */ /* 0x0001e4000c101122 */
[----:B0-----:R-:W-:-:S05]  /*7e7d0*/  PRMT R59, R58, 0x7771, RZ ;  /* 0x000077713a3b7816 */ /* 0x001fca00000000ff */
[----:B------:R0:W-:Y:S02]  /*7e7e0*/  @P4 STG.E.U8 desc[UR34][R50.64], R59 ;  /* 0x0000003b32004986 */ /* 0x0001e4000c101122 */
[----:B0-----:R-:W-:-:S05]  /*7e7f0*/  PRMT R59, R58, 0x7772, RZ ;  /* 0x000077723a3b7816 */ /* 0x001fca00000000ff */
[----:B------:R0:W-:Y:S02]  /*7e800*/  @P5 STG.E.U8 desc[UR34][R48.64], R59 ;  /* 0x0000003b30005986 */ /* 0x0001e4000c101122 */
[----:B0-----:R-:W-:Y:S02]  /*7e810*/  PRMT R59, R58, 0x7773, RZ ;  /* 0x000077733a3b7816 */ /* 0x001fe400000000ff */
[----:B------:R-:W2:Y:S04]  /*7e820*/  LDL.LU R58, [R1+0x2a60] ;  /* 0x002a6000013a7983 */ /* 0x000ea80000300800 */
[----:B------:R0:W-:Y:S04]  /*7e830*/  @P6 STG.E.U8 desc[UR34][R54.64], R59 ;  /* 0x0000003b36006986 */ /* 0x0001e8000c101122 */
[----:B0-----:R-:W3:Y:S01]  /*7e840*/  LDL.LU.64 R54, [R1+0x1070] ;  /* 0x0010700001367983 */ /* 0x001ee20000300a00 */
[----:B------:R-:W-:-:S02]  /*7e850*/  LOP3.LUT P0, RZ, R57, 0x10000, RZ, 0xc0, !PT ;  /* 0x0001000039ff7812 */ /* 0x000fc4000780c0ff */
[----:B------:R-:W-:-:S11]  /*7e860*/  PRMT R59, R41, 0x7770, RZ ;  /* 0x00007770293b7816 */ /* 0x000fd600000000ff */
[----:B------:R0:W-:Y:S04]  /*7e870*/  @P0 STG.E.U8 desc[UR34][R60.64], R59 ;  /* 0x0000003b3c000986 */ /* 0x0001e8000c101122 */
[----:B0-----:R-:W4:Y:S04]  /*7e880*/  LDL.LU.64 R60, [R1+0x1048] ;  /* 0x00104800013c7983 */ /* 0x001f280000300a00 */
[----:B------:R-:W2:Y:S04]  /*7e890*/  LDL.LU.64 R48, [R1+0x1040] ;  /* 0x0010400001307983 */ /* 0x000ea80000300a00 */
[----:B------:R-:W2:Y:S04]  /*7e8a0*/  LDL.LU.64 R46, [R1+0x1038] ;  /* 0x00103800012e7983 */ /* 0x000ea80000300a00 */
[----:B------:R-:W2:Y:S04]  /*7e8b0*/  LDL.LU.64 R44, [R1+0x1020] ;  /* 0x00102000012c7983 */ /* 0x000ea80000300a00 */
[----:B------:R-:W2:Y:S04]  /*7e8c0*/  LDL.LU.64 R50, [R1+0x1068] ;  /* 0x0010680001327983 */ /* 0x000ea80000300a00 */
[----:B------:R-:W2:Y:S01]  /*7e8d0*/  LDL.LU R34, [R1+0x38] ;  /* 0x0000380001227983 */ /* 0x000ea20000300800 */
[----:B------:R-:W-:-:S02]  /*7e8e0*/  LOP3.LUT P4, RZ, R57, 0x20000, RZ, 0xc0, !PT ;  /* 0x0002000039ff7812 */ /* 0x000fc4000788c0ff */
[----:B------:R-:W-:Y:S02]  /*7e8f0*/  PRMT R59, R41, 0x7771, RZ ;  /* 0x00007771293b7816 */ /* 0x000fe400000000ff */
[----:B------:R-:W-:Y:S02]  /*7e900*/  LOP3.LUT P1, RZ, R57, 0x20000000, RZ, 0xc0, !PT ;  /* 0x2000000039ff7812 */ /* 0x000fe4000782c0ff */
[----:B------:R-:W-:-:S11]  /*7e910*/  LOP3.LUT R3, R3, 0xfdffffff, RZ, 0xc0, !PT ;  /* 0xfdffffff03037812 */ /* 0x000fd600078ec0ff */
[----:B------:R-:W-:Y:S02]  /*7e920*/  @P1 LOP3.LUT R3, R3, 0x2000000, RZ, 0xfc, !PT ;  /* 0x0200000003031812 */ /* 0x000fe400078efcff */
[----:B------:R-:W-:Y:S02]  /*7e930*/  LOP3.LUT P1, RZ, R57, 0x10000000, RZ, 0xc0, !PT ;  /* 0x1000000039ff7812 */ /* 0x000fe4000782c0ff */
[----:B------:R-:W-:Y:S02]  /*7e940*/  LOP3.LUT R3, R3, 0xfbffffff, RZ, 0xc0, !PT ;  /* 0xfbffffff03037812 */ /* 0x000fe400078ec0ff */
[----:B------:R-:W-:-:S09]  /*7e950*/  LOP3.LUT P5, RZ, R57, 0x40000, RZ, 0xc0, !PT ;  /* 0x0004000039ff7812 */ /* 0x000fd200078ac0ff */
[----:B------:R-:W-:Y:S02]  /*7e960*/  @P1 LOP3.LUT R3, R3, 0x4000000, RZ, 0xfc, !PT ;  /* 0x0400000003031812 */ /* 0x000fe400078efcff */
[----:B------:R-:W-:Y:S02]  /*7e970*/  LOP3.LUT P1, RZ, R57, 0x8000000, RZ, 0xc0, !PT ;  /* 0x0800000039ff7812 */ /* 0x000fe4000782c0ff */
[----:B------:R-:W-:-:S11]  /*7e980*/  LOP3.LUT R3, R3, 0xf7ffffff, RZ, 0xc0, !PT ;  /* 0xf7ffffff03037812 */ /* 0x000fd600078ec0ff */
[----:B------:R-:W-:Y:S02]  /*7e990*/  @P1 LOP3.LUT R3, R3, 0x8000000, RZ, 0xfc, !PT ;  /* 0x0800000003031812 */ /* 0x000fe400078efcff */
[----:B------:R-:W-:Y:S02]  /*7e9a0*/  LOP3.LUT P1, RZ, R57, 0x4000000, RZ, 0xc0, !PT ;  /* 0x0400000039ff7812 */ /* 0x000fe4000782c0ff */
[----:B------:R-:W-:Y:S01]  /*7e9b0*/  LOP3.LUT R3, R3, 0xefffffff, RZ, 0xc0, !PT ;  /* 0xefffffff03037812 */ /* 0x000fe200078ec0ff */
[----:B---3--:R0:W-:Y:S04]  /*7e9c0*/  @P4 STG.E.U8 desc[UR34][R54.64], R59 ;  /* 0x0000003b36004986 */ /* 0x0081e8000c101122 */
[----:B0-----:R-:W3:Y:S01]  /*7e9d0*/  LDL.LU.64 R54, [R1+0x1060] ;  /* 0x0010600001367983 */ /* 0x001ee20000300a00 */
[----:B------:R-:W-:-:S03]  /*7e9e0*/  PRMT R59, R41, 0x7772, RZ ;  /* 0x00007772293b7816 */ /* 0x000fc600000000ff */
[----:B------:R-:W3:Y:S02]  /*7e9f0*/  LDL.LU R35, [R1+0x6c] ;  /* 0x00006c0001237983 */ /* 0x000ee40000300800 */
[----:B------:R-:W-:Y:S02]  /*7ea00*/  @P1 LOP3.LUT R3, R3, 0x10000000, RZ, 0xfc, !PT ;  /* 0x1000000003031812 */ /* 0x000fe400078efcff */
[----:B----4-:R0:W-:Y:S01]  /*7ea10*/  @P5 STG.E.U8 desc[UR34][R60.64], R59 ;  /* 0x0000003b3c005986 */ /* 0x0101e2000c101122 */
[----:B------:R-:W-:-:S03]  /*7ea20*/  LOP3.LUT P1, RZ, R57, 0x2000000, RZ, 0xc0, !PT ;  /* 0x0200000039ff7812 */ /* 0x000fc6000782c0ff */
[----:B0-----:R-:W4:Y:S01]  /*7ea30*/  LDL.LU.64 R60, [R1+0x10a0] ;  /* 0x0010a000013c7983 */ /* 0x001f220000300a00 */
[----:B------:R-:W-:-:S03]  /*7ea40*/  LOP3.LUT R3, R3, 0xdfffffff, RZ, 0xc0, !PT ;  /* 0xdfffffff03037812 */ /* 0x000fc600078ec0ff */
[----:B------:R-:W4:Y:S06]  /*7ea50*/  LDL.LU.64 R30, [R1+0x10c8] ;  /* 0x0010c800011e7983 */ /* 0x000f2c0000300a00 */
[----:B------:R-:W-:Y:S02]  /*7ea60*/  @P1 LOP3.LUT R3, R3, 0x20000000, RZ, 0xfc, !PT ;  /* 0x2000000003031812 */ /* 0x000fe400078efcff */
[----:B------:R-:W-:Y:S01]  /*7ea70*/  LOP3.LUT P1, RZ, R57, 0x1000000, RZ, 0xc0, !PT ;  /* 0x0100000039ff7812 */ /* 0x000fe2000782c0ff */
[----:B------:R-:W4:Y:S01]  /*7ea80*/  LDL.LU.64 R28, [R1+0x10c0] ;  /* 0x0010c000011c7983 */ /* 0x000f220000300a00 */
[----:B------:R-:W-:-:S02]  /*7ea90*/  LOP3.LUT R3, R3, 0xbfffffff, RZ, 0xc0, !PT ;  /* 0xbfffffff03037812 */ /* 0x000fc400078ec0ff */
[----:B------:R-:W-:Y:S01]  /*7eaa0*/  LOP3.LUT P6, RZ, R57, 0x80000, RZ, 0xc0, !PT ;  /* 0x0008000039ff7812 */ /* 0x000fe200078cc0ff */
[----:B------:R-:W4:Y:S08]  /*7eab0*/  LDL.LU.64 R32, [R1+0x1100] ;  /* 0x0011000001207983 */ /* 0x000f300000300a00 */
[----:B------:R-:W-:Y:S02]  /*7eac0*/  @P1 LOP3.LUT R3, R3, 0x40000000, RZ, 0xfc, !PT ;  /* 0x4000000003031812 */ /* 0x000fe400078efcff */
[----:B------:R-:W-:-:S02]  /*7ead0*/  LOP3.LUT P1, RZ, R57, 0x800000, RZ, 0xc0, !PT ;  /* 0x0080000039ff7812 */ /* 0x000fc4000782c0ff */
[----:B------:R-:W-:Y:S02]  /*7eae0*/  LOP3.LUT R3, R3, 0x7fffffff, RZ, 0xc0, !PT ;  /* 0x7fffffff03037812 */ /* 0x000fe400078ec0ff */
[----:B------:R-:W-:-:S05]  /*7eaf0*/  PRMT R59, R41, 0x7773, RZ ;  /* 0x00007773293b7816 */ /* 0x000fca00000000ff */
[----:B--2---:R0:W-:Y:S04]  /*7eb00*/  @P6 STG.E.U8 desc[UR34][R48.64], R59 ;  /* 0x0000003b30006986 */ /* 0x0041e8000c101122 */
[----:B------:R-:W-:Y:S02]  /*7eb10*/  @P1 LOP3.LUT R3, R3, 0x80000000, RZ, 0xfc, !PT ;  /* 0x8000000003031812 */ /* 0x000fe400078efcff */
[C---:B------:R-:W-:Y:S01]  /*7eb20*/  LOP3.LUT P1, RZ, R57.reuse, 0x400000, RZ, 0xc0, !PT ;  /* 0x0040000039ff7812 */ /* 0x040fe2000782c0ff */
[----:B0-----:R-:W2:Y:S01]  /*7eb30*/  LDL.LU R48, [R1+0x5c] ;  /* 0x00005c0001307983 */ /* 0x001ea20000300800 */
[----:B------:R-:W-:-:S03]  /*7eb40*/  LOP3.LUT P0, RZ, R57, 0x100000, RZ, 0xc0, !PT ;  /* 0x0010000039ff7812 */ /* 0x000fc6000780c0ff */
[----:B------:R-:W2:Y:S01]  /*7eb50*/  LDL.LU.64 R38, [R1+0x1120] ;  /* 0x0011200001267983 */ /* 0x000ea20000300a00 */
[----:B------:R-:W-:Y:S02]  /*7eb60*/  LOP3.LUT R2, R2, 0xfffffffe, RZ, 0xc0, !PT ;  /* 0xfffffffe02027812 */ /* 0x000fe400078ec0ff */
[----:B------:R-:W-:Y:S01]  /*7eb70*/  PRMT R59, R34, 0x7770, RZ ;  /* 0x00007770223b7816 */ /* 0x000fe200000000ff */
[----:B------:R-:W2:Y:S04]  /*7eb80*/  LDL.LU.64 R36, [R1+0x1150] ;  /* 0x0011500001247983 */ /* 0x000ea80000300a00 */
[----:B------:R-:W-:Y:S02]  /*7eb90*/  @P1 LOP3.LUT R2, R2, 0x1, RZ, 0xfc, !PT ;  /* 0x0000000102021812 */ /* 0x000fe400078efcff */
[----:B------:R-:W-:Y:S01]  /*7eba0*/  LOP3.LUT P1, RZ, R57, 0x200000, RZ, 0xc0, !PT ;  /* 0x0020000039ff7812 */ /* 0x000fe2000782c0ff */
[----:B------:R-:W2:Y:S04]  /*7ebb0*/  LDL.LU R49, [R1+0x4c] ;  /* 0x00004c0001317983 */ /* 0x000ea80000300800 */
[----:B------:R0:W-:Y:S04]  /*7ebc0*/  @P0 STG.E.U8 desc[UR34][R46.64], R59 ;  /* 0x0000003b2e000986 */ /* 0x0001e8000c101122 */
[----:B------:R-:W2:Y:S04]  /*7ebd0*/  LDL.LU.64 R42, [R1+0x1178] ;  /* 0x00117800012a7983 */ /* 0x000ea80000300a00 */
[----:B------:R-:W2:Y:S01]  /*7ebe0*/  LDL.LU.64 R40, [R1+0x1170] ;  /* 0x0011700001287983 */ /* 0x000ea20000300a00 */
[----:B0-----:R-:W-:-:S03]  /*7ebf0*/  PRMT R59, R34, 0x7771, RZ ;  /* 0x00007771223b7816 */ /* 0x001fc600000000ff */
[----:B------:R-:W2:Y:S04]  /*7ec00*/  LDL.LU.64 R46, [R1+0x11d0] ;  /* 0x0011d000012e7983 */ /* 0x000ea80000300a00 */
[----:B------:R0:W-:Y:S01]  /*7ec10*/  @P1 STG.E.U8 desc[UR34][R44.64], R59 ;  /* 0x0000003b2c001986 */ /* 0x0001e2000c101122 */
[----:B------:R-:W-:Y:S02]  /*7ec20*/  LOP3.LUT P1, RZ, R2, 0x1, RZ, 0xc0, !PT ;  /* 0x0000000102ff7812 */ /* 0x000fe4000782c0ff */
[----:B------:R-:W-:Y:S01]  /*7ec30*/  PRMT R2, R34, 0x7772, RZ ;  /* 0x0000777222027816 */ /* 0x000fe200000000ff */
[----:B0-----:R-:W2:Y:S10]  /*7ec40*/  LDL.LU.64 R44, [R1+0x11f8] ;  /* 0x0011f800012c7983 */ /* 0x001eb40000300a00 */
[----:B------:R0:W-:Y:S01]  /*7ec50*/  @P1 STG.E.U8 desc[UR34][R50.64], R2 ;  /* 0x0000000232001986 */ /* 0x0001e2000c101122 */
[----:B------:R-:W-:-:S03]  /*7ec60*/  LOP3.LUT P1, RZ, R3, 0x80000000, RZ, 0xc0, !PT ;  /* 0x8000000003ff7812 */ /* 0x000fc6000782c0ff */
[----:B0-----:R-:W2:Y:S01]  /*7ec70*/  LDL.LU.64 R50, [R1+0x11f0] ;  /* 0x0011f00001327983 */ /* 0x001ea20000300a00 */
[----:B------:R-:W-:-:S09]  /*7ec80*/  PRMT R2, R34, 0x7773, RZ ;  /* 0x0000777322027816 */ /* 0x000fd200000000ff */
[----:B---3--:R0:W-:Y:S04]  /*7ec90*/  @P1 STG.E.U8 desc[UR34][R54.64], R2 ;  /* 0x0000000236001986 */ /* 0x0081e8000c101122 */
[----:B0-----:R-:W3:Y:S01]  /*7eca0*/  LDL.LU.64 R54, [R1+0x1228] ;  /* 0x0012280001367983 */ /* 0x001ee20000300a00 */
[----:B------:R-:W-:Y:S02]  /*7ecb0*/  LOP3.LUT P1, RZ, R3, 0x40000000, RZ, 0xc0, !PT ;  /* 0x4000000003ff7812 */ /* 0x000fe4000782c0ff */
[----:B------:R-:W-:-:S11]  /*7ecc0*/  PRMT R2, R35, 0x7770, RZ ;  /* 0x0000777023027816 */ /* 0x000fd600000000ff */
[----:B----4-:R0:W-:Y:S01]  /*7ecd0*/  @P1 STG.E.U8 desc[UR34][R60.64], R2 ;  /* 0x000000023c001986 */ /* 0x0101e2000c101122 */
[----:B------:R-:W-:Y:S02]  /*7ece0*/  LOP3.LUT P1, RZ, R3, 0x20000000, RZ, 0xc0, !PT ;  /* 0x2000000003ff7812 */ /* 0x000fe4000782c0ff */
[----:B0-----:R-:W-:Y:S01]  /*7ecf0*/  PRMT R2, R35, 0x7771, RZ ;  /* 0x0000777123027816 */ /* 0x001fe200000000ff */
[----:B------:R-:W4:Y:S10]  /*7ed00*/  LDL.LU.64 R60, [R1+0x2a58] ;  /* 0x002a5800013c7983 */ /* 0x000f340000300a00 */
[----:B------:R0:W-:Y:S01]  /*7ed10*/  @P1 STG.E.U8 desc[UR34][R30.64], R2 ;  /* 0x000000021e001986 */ /* 0x0001e2000c101122 */
[----:B------:R-:W-:-:S02]  /*7ed20*/  LOP3.LUT P1, RZ, R3, 0x10000000, RZ, 0xc0, !PT ;  /* 0x1000000003ff7812 */ /* 0x000fc4000782c0ff */
[----:B0-----:R-:W-:-:S11]  /*7ed30*/  PRMT R2, R35, 0x7772, RZ ;  /* 0x0000777223027816 */ /* 0x001fd600000000ff */
[----:B------:R0:W-:Y:S01]  /*7ed40*/  @P1 STG.E.U8 desc[UR34][R28.64], R2 ;  /* 0x000000021c001986 */ /* 0x0001e2000c101122 */
[----:B------:R-:W-:Y:S02]  /*7ed50*/  LOP3.LUT P1, RZ, R3, 0x8000000, RZ, 0xc0, !PT ;  /* 0x0800000003ff7812 */ /* 0x000fe4000782c0ff */
[----:B0-----:R-:W-:-:S11]  /*7ed60*/  PRMT R2, R35, 0x7773, RZ ;  /* 0x0000777323027816 */ /* 0x001fd600000000ff */
[----:B------:R2:W-:Y:S01]  /*7ed70*/  @P1 STG.E.U8 desc[UR34][R32.64], R2 ;  /* 0x0000000220001986 */ /* 0x0005e2000c101122 */
[----:B------:R-:W-:Y:S02]  /*7ed80*/  LOP3.LUT P1, RZ, R3, 0x4000000, RZ, 0xc0, !PT ;  /* 0x0400000003ff7812 */ /* 0x000fe4000782c0ff */
[----:B--2---:R-:W-:-:S11]  /*7ed90*/  PRMT R2, R48, 0x7770, RZ ;  /* 0x0000777030027816 */ /* 0x004fd600000000ff */
        /* <DEDUP_REMOVED lines=20> */
[----:B0-----:R-:W-:-:S05]  /*7eee0*/  PRMT R2, R49, 0x7773, RZ ;  /* 0x0000777331027816 */ /* 0x001fca00000000ff */
[----:B---3--:R0:W-:Y:S04]  /*7eef0*/  @P0 STG.E.U8 desc[UR34][R54.64], R2 ;  /* 0x0000000236000986 */ /* 0x0081e8000c101122 */
[----:B0-----:R-:W2:Y:S04]  /*7ef00*/  LDL.LU.64 R54, [R1+0x1248] ;  /* 0x0012480001367983 */ /* 0x001ea80000300a00 */
[----:B------:R-:W3:Y:S04]  /*7ef10*/  LDL.LU.64 R42, [R1+0x1278] ;  /* 0x00127800012a7983 */ /* 0x000ee80000300a00 */
[----:B------:R-:W2:Y:S04]  /*7ef20*/  LDL.LU.64 R40, [R1+0x12a0] ;  /* 0x0012a00001287983 */ /* 0x000ea80000300a00 */
[----:B------:R-:W2:Y:S04]  /*7ef30*/  LDL.LU R47, [R1+0x3c] ;  /* 0x00003c00012f7983 */ /* 0x000ea80000300800 */
[----:B------:R-:W3:Y:S04]  /*7ef40*/  LDL.LU.64 R44, [R1+0x1298] ;  /* 0x00129800012c7983 */ /* 0x000ee80000300a00 */
[----:B------:R-:W3:Y:S04]  /*7ef50*/  LDL.LU.64 R50, [R1+0x12d0] ;  /* 0x0012d00001327983 */ /* 0x000ee80000300a00 */
[----:B------:R-:W3:Y:S04]  /*7ef60*/  LDL.LU.64 R48, [R1+0x12f8] ;  /* 0x0012f80001307983 */ /* 0x000ee80000300a00 */
[----:B------:R-:W3:Y:S01]  /*7ef70*/  LDL.LU R38, [R1+0x20] ;  /* 0x0000200001267983 */ /* 0x000ee20000300800 */
[----:B------:R-:W-:-:S02]  /*7ef80*/  LOP3.LUT P4, RZ, R58, 0x10, RZ, 0xc0, !PT ;  /* 0x000000103aff7812 */ /* 0x000fc4000788c0ff */
        /* <DEDUP_REMOVED lines=16> */
[----:B0-----:R-:W2:Y:S04]  /*7f090*/  LDL.LU.64 R54, [R1+0x12f0] ;  /* 0x0012f00001367983 */ /* 0x001ea80000300a00 */
[----:B------:R-:W4:Y:S04]  /*7f0a0*/  LDL.LU.64 R30, [R1+0x1328] ;  /* 0x00132800011e7983 */ /* 0x000f280000300a00 */
[----:B------:R-:W4:Y:S04]  /*7f0b0*/  LDL.LU R39, [R1+0x10] ;  /* 0x0000100001277983 */ /* 0x000f280000300800 */
[----:B------:R-:W4:Y:S01]  /*7f0c0*/  LDL.LU.64 R28, [R1+0x1348] ;  /* 0x00134800011c7983 */ /* 0x000f220000300a00 */
[----:B------:R-:W-:-:S02]  /*7f0d0*/  @P1 LOP3.LUT R3, R3, 0x200000, RZ, 0xfc, !PT ;  /* 0x0020000003031812 */ /* 0x000fc400078efcff */
[----:B------:R-:W-:Y:S01]  /*7f0e0*/  LOP3.LUT P1, RZ, R58, 0x800, RZ, 0xc0, !PT ;  /* 0x000008003aff7812 */ /* 0x000fe2000782c0ff */
[----:B------:R-:W4:Y:S01]  /*7f0f0*/  LDL.LU.64 R34, [R1+0x1378] ;  /* 0x0013780001227983 */ /* 0x000f220000300a00 */
[----:B------:R-:W-:-:S03]  /*7f100*/  LOP3.LUT R3, R3, 0xffbfffff, RZ, 0xc0, !PT ;  /* 0xffbfffff03037812 */ /* 0x000fc600078ec0ff */
[----:B------:R-:W4:Y:S01]  /*7f110*/  LDL.LU.64 R32, [R1+0x13b8] ;  /* 0x0013b80001207983 */ /* 0x000f220000300a00 */
[C---:B------:R-:W-:Y:S02]  /*7f120*/  LOP3.LUT P5, RZ, R58.reuse, 0x20, RZ, 0xc0, !PT ;  /* 0x000000203aff7812 */ /* 0x040fe400078ac0ff */
[C---:B------:R-:W-:Y:S01]  /*7f130*/  LOP3.LUT P6, RZ, R58.reuse, 0x40, RZ, 0xc0, !PT ;  /* 0x000000403aff7812 */ /* 0x040fe200078cc0ff */
[----:B------:R-:W4:Y:S04]  /*7f140*/  LDL.LU.64 R36, [R1+0x13b0] ;  /* 0x0013b00001247983 */ /* 0x000f280000300a00 */
[----:B------:R-:W-:Y:S02]  /*7f150*/  @P1 LOP3.LUT R3, R3, 0x400000, RZ, 0xfc, !PT ;  /* 0x0040000003031812 */ /* 0x000fe400078efcff */
[----:B------:R-:W-:-:S02]  /*7f160*/  LOP3.LUT P1, RZ, R58, 0x400, RZ, 0xc0, !PT ;  /* 0x000004003aff7812 */ /* 0x000fc4000782c0ff */
[----:B------:R-:W-:Y:S02]  /*7f170*/  LOP3.LUT R3, R3, 0xff7fffff, RZ, 0xc0, !PT ;  /* 0xff7fffff03037812 */ /* 0x000fe400078ec0ff */
[----:B------:R-:W-:-:S09]  /*7f180*/  PRMT R2, R47, 0x7771, RZ ;  /* 0x000077712f027816 */ /* 0x000fd200000000ff */
[----:B------:R-:W-:Y:S02]  /*7f190*/  @P1 LOP3.LUT R3, R3, 0x800000, RZ, 0xfc, !PT ;  /* 0x0080000003031812 */ /* 0x000fe400078efcff */
[C---:B------:R-:W-:Y:S01]  /*7f1a0*/  LOP3.LUT P1, RZ, R58.reuse, 0x200, RZ, 0xc0, !PT ;  /* 0x000002003aff7812 */ /* 0x040fe2000782c0ff */
[----:B---3--:R0:W-:Y:S01]  /*7f1b0*/  @P5 STG.E.U8 desc[UR34][R42.64], R2 ;  /* 0x000000022a005986 */ /* 0x0081e2000c101122 */
[----:B------:R-:W-:Y:S02]  /*7f1c0*/  LOP3.LUT P0, RZ, R58, 0x80, RZ, 0xc0, !PT ;  /* 0x000000803aff7812 */ /* 0x000fe4000780c0ff */
[----:B------:R-:W-:Y:S02]  /*7f1d0*/  LOP3.LUT R3, R3, 0xfeffffff, RZ, 0xc0, !PT ;  /* 0xfeffffff03037812 */ /* 0x000fe400078ec0ff */
[----:B0-----:R-:W-:Y:S01]  /*7f1e0*/  PRMT R2, R47, 0x7772, RZ ;  /* 0x000077722f027816 */ /* 0x001fe200000000ff */
[----:B------:R-:W3:Y:S06]  /*7f1f0*/  LDL.LU.64 R42, [R1+0x13e8] ;  /* 0x0013e800012a7983 */ /* 0x000eec0000300a00 */
[----:B------:R-:W-:-:S02]  /*7f200*/  @P1 LOP3.LUT R3, R3, 0x1000000, RZ, 0xfc, !PT ;  /* 0x0100000003031812 */ /* 0x000fc400078efcff */
[----:B------:R-:W-:Y:S01]  /*7f210*/  LOP3.LUT P1, RZ, R58, 0x100, RZ, 0xc0, !PT ;  /* 0x000001003aff7812 */ /* 0x000fe2000782c0ff */
[----:B------:R0:W-:Y:S02]  /*7f220*/  @P6 STG.E.U8 desc[UR34][R40.64], R2 ;  /* 0x0000000228006986 */ /* 0x0001e4000c101122 */
[----:B0-----:R-:W-:Y:S02]  /*7f230*/  PRMT R2, R47, 0x7773, RZ ;  /* 0x000077732f027816 */ /* 0x001fe400000000ff */
[----:B------:R-:W3:Y:S04]  /*7f240*/  LDL.LU.64 R40, [R1+0x1420] ;  /* 0x0014200001287983 */ /* 0x000ee80000300a00 */
[----:B------:R0:W-:Y:S04]  /*7f250*/  @P0 STG.E.U8 desc[UR34][R44.64], R2 ;  /* 0x000000022c000986 */ /* 0x0001e8000c101122 */
[----:B------:R-:W3:Y:S01]  /*7f260*/  LDL.LU.64 R46, [R1+0x1418] ;  /* 0x00141800012e7983 */ /* 0x000ee20000300a00 */
[----:B0-----:R-:W-:-:S03]  /*7f270*/  PRMT R2, R38, 0x7770, RZ ;  /* 0x0000777026027816 */ /* 0x001fc600000000ff */
[----:B------:R-:W3:Y:S04]  /*7f280*/  LDL.LU.64 R44, [R1+0x1440] ;  /* 0x00144000012c7983 */ /* 0x000ee80000300a00 */
[----:B------:R0:W-:Y:S01]  /*7f290*/  @P1 STG.E.U8 desc[UR34][R50.64], R2 ;  /* 0x0000000232001986 */ /* 0x0001e2000c101122 */
[C---:B------:R-:W-:Y:S02]  /*7f2a0*/  LOP3.LUT P1, RZ, R3.reuse, 0x1000000, RZ, 0xc0, !PT ;  /* 0x0100000003ff7812 */ /* 0x040fe4000782c0ff */
[----:B0-----:R-:W-:Y:S01]  /*7f2b0*/  PRMT R2, R38, 0x7771, RZ ;  /* 0x0000777126027816 */ /* 0x001fe200000000ff */
[----:B------:R-:W3:Y:S10]  /*7f2c0*/  LDL.LU.64 R50, [R1+0x1470] ;  /* 0x0014700001327983 */ /* 0x000ef40000300a00 */
        /* <DEDUP_REMOVED lines=25> */
[----:B---3--:R0:W-:Y:S01]  /*7f460*/  @P1 STG.E.U8 desc[UR34][R42.64], R2 ;  /* 0x000000022a001986 */ /* 0x0081e2000c101122 */
[----:B------:R-:W-:Y:S02]  /*7f470*/  LOP3.LUT P4, RZ, R58, 0x80000, RZ, 0xc0, !PT ;  /* 0x000800003aff7812 */ /* 0x000fe4000788c0ff */
[----:B0-----:R-:W-:-:S05]  /*7f480*/  PRMT R2, R60, 0x7771, RZ ;  /* 0x000077713c027816 */ /* 0x001fca00000000ff */
[----:B------:R0:W-:Y:S01]  /*7f490*/  @P2 STG.E.U8 desc[UR34][R40.64], R2 ;  /* 0x0000000228002986 */ /* 0x0001e2000c101122 */
[----:B------:R-:W-:Y:S02]  /*7f4a0*/  LOP3.LUT P5, RZ, R58, 0x100000, RZ, 0xc0, !PT ;  /* 0x001000003aff7812 */ /* 0x000fe400078ac0ff */
[----:B0-----:R-:W-:-:S05]  /*7f4b0*/  PRMT R2, R60, 0x7772, RZ ;  /* 0x000077723c027816 */ /* 0x001fca00000000ff */
[----:B------:R0:W-:Y:S01]  /*7f4c0*/  @P3 STG.E.U8 desc[UR34][R46.64], R2 ;  /* 0x000000022e003986 */ /* 0x0001e2000c101122 */
[----:B------:R-:W-:Y:S02]  /*7f4d0*/  LOP3.LUT P6, RZ, R58, 0x200000, RZ, 0xc0, !PT ;  /* 0x002000003aff7812 */ /* 0x000fe400078cc0ff */
[----:B0-----:R-:W-:Y:S02]  /*7f4e0*/  PRMT R2, R60, 0x7773, RZ ;  /* 0x000077733c027816 */ /* 0x001fe400000000ff */
[----:B------:R-:W-:Y:S01]  /*7f4f0*/  LOP3.LUT P0, RZ, R58, 0x400000, RZ, 0xc0, !PT ;  /* 0x004000003aff7812 */ /* 0x000fe2000780c0ff */
[----:B------:R-:W3:Y:S04]  /*7f500*/  LDL.LU R60, [R1+0x2a50] ;  /* 0x002a5000013c7983 */ /* 0x000ee80000300800 */
        /* <DEDUP_REMOVED lines=8> */
[----:B------:R-:W4:Y:S04]  /*7f590*/  LDL.LU.64 R42, [R1+0x14e8] ;  /* 0x0014e800012a7983 */ /* 0x000f280000300a00 */
[----:B------:R-:W4:Y:S04]  /*7f5a0*/  LDL.LU.64 R40, [R1+0x1520] ;  /* 0x0015200001287983 */ /* 0x000f280000300a00 */
[----:B------:R-:W4:Y:S04]  /*7f5b0*/  LDL.LU.64 R46, [R1+0x1518] ;  /* 0x00151800012e7983 */ /* 0x000f280000300a00 */
[----:B------:R-:W4:Y:S04]  /*7f5c0*/  LDL.LU R44, [R1+0x24] ;  /* 0x00002400012c7983 */ /* 0x000f280000300800 */
[----:B------:R-:W4:Y:S04]  /*7f5d0*/  LDL.LU.64 R50, [R1+0x1540] ;  /* 0x0015400001327983 */ /* 0x000f280000300a00 */
[----:B------:R-:W4:Y:S04]  /*7f5e0*/  LDL.LU.64 R48, [R1+0x1570] ;  /* 0x0015700001307983 */ /* 0x000f280000300a00 */
[----:B------:R-:W4:Y:S01]  /*7f5f0*/  LDL.LU R59, [R1+0x14] ;  /* 0x00001400013b7983 */ /* 0x000f220000300800 */
[----:B------:R-:W-:-:S02]  /*7f600*/  LOP3.LUT P4, RZ, R58, 0x800000, RZ, 0xc0, !PT ;  /* 0x008000003aff7812 */ /* 0x000fc4000788c0ff */
[----:B------:R-:W-:Y:S02]  /*7f610*/  PRMT R52, R52, 0x7773, RZ ;  /* 0x0000777334347816 */ /* 0x000fe400000000ff */
[----:B------:R-:W-:Y:S02]  /*7f620*/  LOP3.LUT R3, R3, 0xfffffdff, RZ, 0xc0, !PT ;  /* 0xfffffdff03037812 */ /* 0x000fe400078ec0ff */
[----:B------:R-:W-:Y:S02]  /*7f630*/  LOP3.LUT P5, RZ, R58, 0x1000000, RZ, 0xc0, !PT ;  /* 0x010000003aff7812 */ /* 0x000fe400078ac0ff */
[----:B---3--:R-:W-:-:S05]  /*7f640*/  LOP3.LUT P1, RZ, R60, 0x8, RZ, 0xc0, !PT ;  /* 0x000000083cff7812 */ /* 0x008fca000782c0ff */
[----:B--2---:R0:W-:Y:S04]  /*7f650*/  @P4 STG.E.U8 desc[UR34][R54.64], R52 ;  /* 0x0000003436004986 */ /* 0x0041e8000c101122 */
[----:B0-----:R-:W2:Y:S04]  /*7f660*/  LDL.LU.64 R54, [R1+0x1590] ;  /* 0x0015900001367983 */ /* 0x001ea80000300a00 */
[----:B------:R-:W-:Y:S02]  /*7f670*/  @P1 LOP3.LUT R3, R3, 0x200, RZ, 0xfc, !PT ;  /* 0x0000020003031812 */ /* 0x000fe400078efcff */
[----:B------:R-:W-:Y:S01]  /*7f680*/  LOP3.LUT P1, RZ, R60, 0x4, RZ, 0xc0, !PT ;  /* 0x000000043cff7812 */ /* 0x000fe2000782c0ff */
[----:B------:R-:W3:Y:S01]  /*7f690*/  LDL.LU.64 R36, [R1+0x15c8] ;  /* 0x0015c80001247983 */ /* 0x000ee20000300a00 */
[----:B------:R-:W-:-:S03]  /*7f6a0*/  LOP3.LUT R3, R3, 0xfffffbff, RZ, 0xc0, !PT ;  /* 0xfffffbff03037812 */ /* 0x000fc600078ec0ff */
[----:B------:R-:W3:Y:S04]  /*7f6b0*/  LDL.LU.64 R30, [R1+0x15c0] ;  /* 0x0015c000011e7983 */ /* 0x000ee80000300a00 */
[----:B------:R-:W3:Y:S04]  /*7f6c0*/  LDL.LU R45, [R1+0x4] ;  /* 0x00000400012d7983 */ /* 0x000ee80000300800 */
[----:B------:R-:W-:Y:S01]  /*7f6d0*/  @P1 LOP3.LUT R3, R3, 0x400, RZ, 0xfc, !PT ;  /* 0x0000040003031812 */ /* 0x000fe200078efcff */
[----:B------:R-:W3:Y:S01]  /*7f6e0*/  LDL.LU.64 R28, [R1+0x15e8] ;  /* 0x0015e800011c7983 */ /* 0x000ee20000300a00 */
[----:B------:R-:W-:-:S02]  /*7f6f0*/  LOP3.LUT P1, RZ, R60, 0x2, RZ, 0xc0, !PT ;  /* 0x000000023cff7812 */ /* 0x000fc4000782c0ff */
[----:B------:R-:W-:Y:S01]  /*7f700*/  LOP3.LUT R3, R3, 0xfffff7ff, RZ, 0xc0, !PT ;  /* 0xfffff7ff03037812 */ /* 0x000fe200078ec0ff */
[----:B------:R-:W3:Y:S01]  /*7f710*/  LDL.LU.64 R34, [R1+0x1620] ;  /* 0x0016200001227983 */ /* 0x000ee20000300a00 */
[----:B------:R-:W-:Y:S02]  /*7f720*/  LOP3.LUT P6, RZ, R58, 0x2000000, RZ, 0xc0, !PT ;  /* 0x020000003aff7812 */ /* 0x000fe400078cc0ff */
[----:B----4-:R-:W-:Y:S01]  /*7f730*/  PRMT R2, R44, 0x7770, RZ ;  /* 0x000077702c027816 */ /* 0x010fe200000000ff */
[----:B------:R-:W4:Y:S06]  /*7f740*/  LDL.LU.64 R32, [R1+0x1618] ;  /* 0x0016180001207983 */ /* 0x000f2c0000300a00 */
[----:B------:R-:W-:Y:S01]  /*7f750*/  @P1 LOP3.LUT R3, R3, 0x800, RZ, 0xfc, !PT ;  /* 0x0000080003031812 */ /* 0x000fe200078efcff */
[----:B------:R0:W-:Y:S01]  /*7f760*/  @P5 STG.E.U8 desc[UR34][R42.64], R2 ;  /* 0x000000022a005986 */ /* 0x0001e2000c101122 */
[----:B------:R-:W-:-:S02]  /*7f770*/  LOP3.LUT P1, RZ, R60, 0x1, RZ, 0xc0, !PT ;  /* 0x000000013cff7812 */ /* 0x000fc4000782c0ff */
[----:B------:R-:W-:Y:S01]  /*7f780*/  LOP3.LUT R3, R3, 0xffffefff, RZ, 0xc0, !PT ;  /* 0xffffefff03037812 */ /* 0x000fe200078ec0ff */
[----:B------:R-:W4:Y:S01]  /*7f790*/  LDL.LU.64 R38, [R1+0x1640] ;  /* 0x0016400001267983 */ /* 0x000f220000300a00 */
[----:B------:R-:W-:Y:S02]  /*7f7a0*/  LOP3.LUT P0, RZ, R58, 0x4000000, RZ, 0xc0, !PT ;  /* 0x040000003aff7812 */ /* 0x000fe4000780c0ff */
[----:B0-----:R-:W-:Y:S01]  /*7f7b0*/  PRMT R2, R44, 0x7771, RZ ;  /* 0x000077712c027816 */ /* 0x001fe200000000ff */
[----:B------:R-:W4:Y:S06]  /*7f7c0*/  LDL.LU.64 R42, [R1+0x1670] ;  /* 0x00167000012a7983 */ /* 0x000f2c0000300a00 */
[----:B------:R-:W-:-:S02]  /*7f7d0*/  @P1 LOP3.LUT R3, R3, 0x1000, RZ, 0xfc, !PT ;  /* 0x0000100003031812 */ /* 0x000fc400078efcff */
        /* <DEDUP_REMOVED lines=11> */
[----:B------:R0:W-:Y:S10]  /*7f890*/  @P6 STG.E.U8 desc[UR34][R40.64], R2 ;  /* 0x0000000228006986 */ /* 0x0001f4000c101122 */
[----:B------:R-:W-:-:S02]  /*7f8a0*/  @P1 LOP3.LUT R3, R3, 0x10000, RZ, 0xfc, !PT ;  /* 0x0001000003031812 */ /* 0x000fc400078efcff */
[----:B------:R-:W-:Y:S01]  /*7f8b0*/  LOP3.LUT P1, RZ, R58, 0x8000000, RZ, 0xc0, !PT ;  /* 0x080000003aff7812 */ /* 0x000fe2000782c0ff */
[----:B0-----:R-:W4:Y:S01]  /*7f8c0*/  LDL.LU.64 R40, [R1+0x1690] ;  /* 0x0016900001287983 */ /* 0x001f220000300a00 */
[----:B------:R-:W-:-:S05]  /*7f8d0*/  PRMT R2, R44, 0x7772, RZ ;  /* 0x000077722c027816 */ /* 0x000fca00000000ff */
[----:B------:R0:W-:Y:S02]  /*7f8e0*/  @P0 STG.E.U8 desc[UR34][R46.64], R2 ;  /* 0x000000022e000986 */ /* 0x0001e4000c101122 */
[----:B0-----:R-:W-:Y:S02]  /*7f8f0*/  PRMT R2, R44, 0x7773, RZ ;  /* 0x000077732c027816 */ /* 0x001fe400000000ff */
[----:B------:R-:W4:Y:S04]  /*7f900*/  LDL.LU.64 R46, [R1+0x16c8] ;  /* 0x0016c800012e7983 */ /* 0x000f280000300a00 */
[----:B------:R0:W-:Y:S01]  /*7f910*/  @P1 STG.E.U8 desc[UR34][R50.64], R2 ;  /* 0x0000000232001986 */ /* 0x0001e2000c101122 */
[----:B------:R-:W-:-:S03]  /*7f920*/  LOP3.LUT P1, RZ, R3, 0x10000, RZ, 0xc0, !PT ;  /* 0x0001000003ff7812 */ /* 0x000fc6000782c0ff */
[----:B------:R-:W4:Y:S01]  /*7f930*/  LDL.LU R44, [R1+0x28] ;  /* 0x00002800012c7983 */ /* 0x000f220000300800 */
[----:B0-----:R-:W-:-:S03]  /*7f940*/  PRMT R2, R59, 0x7770, RZ ;  /* 0x000077703b027816 */ /* 0x001fc600000000ff */
[----:B------:R-:W4:Y:S06]  /*7f950*/  LDL.LU.64 R50, [R1+0x16c0] ;  /* 0x0016c00001327983 */ /* 0x000f2c0000300a00 */
[----:B------:R0:W-:Y:S01]  /*7f960*/  @P1 STG.E.U8 desc[UR34][R48.64], R2 ;  /* 0x0000000230001986 */ /* 0x0001e2000c101122 */
[----:B------:R-:W-:-:S03]  /*7f970*/  LOP3.LUT P1, RZ, R3, 0x8000, RZ, 0xc0, !PT ;  /* 0x0000800003ff7812 */ /* 0x000fc6000782c0ff */
[----:B0-----:R-:W4:Y:S01]  /*7f980*/  LDL.LU.64 R48, [R1+0x16e8] ;  /* 0x0016e80001307983 */ /* 0x001f220000300a00 */
[----:B------:R-:W-:-:S09]  /*7f990*/  PRMT R2, R59, 0x7771, RZ ;  /* 0x000077713b027816 */ /* 0x000fd200000000ff */
[----:B--2---:R0:W-:Y:S04]  /*7f9a0*/  @P1 STG.E.U8 desc[UR34][R54.64], R2 ;  /* 0x0000000236001986 */ /* 0x0041e8000c101122 */
[----:B0-----:R-:W2:Y:S01]  /*7f9b0*/  LDL.LU.64 R54, [R1+0x1720] ;  /* 0x0017200001367983 */ /* 0x001ea20000300a00 */
[----:B------:R-:W-:Y:S02]  /*7f9c0*/  LOP3.LUT P1, RZ, R3, 0x4000, RZ, 0xc0, !PT ;  /* 0x0000400003ff7812 */ /* 0x000fe4000782c0ff */
[----:B------:R-:W-:-:S11]  /*7f9d0*/  PRMT R2, R59, 0x7772, RZ ;  /* 0x000077723b027816 */ /* 0x000fd600000000ff */
[----:B---3--:R0:W-:Y:S01]  /*7f9e0*/  @P1 STG.E.U8 desc[UR34][R36.64], R2 ;  /* 0x0000000224001986 */ /* 0x0081e2000c101122 */
[----:B------:R-:W-:Y:S02]  /*7f9f0*/  LOP3.LUT P1, RZ, R3, 0x2000, RZ, 0xc0, !PT ;  /* 0x0000200003ff7812 */ /* 0x000fe4000782c0ff */
[----:B0-----:R-:W-:Y:S01]  /*7fa00*/  PRMT R2, R59, 0x7773, RZ ;  /* 0x000077733b027816 */ /* 0x001fe200000000ff */
[----:B------:R-:W3:Y:S10]  /*7fa10*/  LDL.LU.64 R36, [R1+0x2a48] ;  /* 0x002a480001247983 */ /* 0x000ef40000300a00 */
        /* <DEDUP_REMOVED lines=8> */
[----:B0-----:R-:W-:-:S11]  /*7faa0*/  PRMT R2, R45, 0x7772, RZ ;  /* 0x000077722d027816 */ /* 0x001fd600000000ff */
[----:B----4-:R0:W-:Y:S01]  /*7fab0*/  @P1 STG.E.U8 desc[UR34][R32.64], R2 ;  /* 0x0000000220001986 */ /* 0x0101e2000c101122 */
[----:B------:R-:W-:Y:S02]  /*7fac0*/  LOP3.LUT P1, RZ, R3, 0x200, RZ, 0xc0, !PT ;  /* 0x0000020003ff7812 */ /* 0x000fe4000782c0ff */
[C---:B------:R-:W-:Y:S02]  /*7fad0*/  LOP3.LUT P2, RZ, R60.reuse, 0x10, RZ, 0xc0, !PT ;  /* 0x000000103cff7812 */ /* 0x040fe4000784c0ff */
[----:B------:R-:W-:Y:S02]  /*7fae0*/  LOP3.LUT P3, RZ, R60, 0x20, RZ, 0xc0, !PT ;  /* 0x000000203cff7812 */ /* 0x000fe4000786c0ff */
[----:B0-----:R-:W-:-:S07]  /*7faf0*/  PRMT R2, R45, 0x7773, RZ ;  /* 0x000077732d027816 */ /* 0x001fce00000000ff */
[----:B------:R0:W-:Y:S01]  /*7fb00*/  @P1 STG.E.U8 desc[UR34][R38.64], R2 ;  /* 0x0000000226001986 */ /* 0x0001e2000c101122 */
[C---:B------:R-:W-:Y:S02]  /*7fb10*/  LOP3.LUT P4, RZ, R60.reuse, 0x40, RZ, 0xc0, !PT ;  /* 0x000000403cff7812 */ /* 0x040fe4000788c0ff */
[----:B------:R-:W-:Y:S02]  /*7fb20*/  LOP3.LUT P5, RZ, R60, 0x80, RZ, 0xc0, !PT ;  /* 0x000000803cff7812 */ /* 0x000fe400078ac0ff */
[----:B0-----:R-:W-:-:S05]  /*7fb30*/  PRMT R2, R53, 0x7770, RZ ;  /* 0x0000777035027816 */ /* 0x001fca00000000ff */
[----:B------:R0:W-:Y:S01]  /*7fb40*/  @P2 STG.E.U8 desc[UR34][R42.64], R2 ;  /* 0x000000022a002986 */ /* 0x0001e2000c101122 */
[----:B------:R-:W-:Y:S02]  /*7fb50*/  LOP3.LUT P6, RZ, R60, 0x100, RZ, 0xc0, !PT ;  /* 0x000001003cff7812 */ /* 0x000fe400078cc0ff */
[----:B0-----:R-:W-:-:S05]  /*7fb60*/  PRMT R2, R53, 0x7771, RZ ;  /* 0x0000777135027816 */ /* 0x001fca00000000ff */
[----:B------:R0:W-:Y:S01]  /*7fb70*/  @P3 STG.E.U8 desc[UR34][R40.64], R2 ;  /* 0x0000000228003986 */ /* 0x0001e2000c101122 */
[----:B------:R-:W-:Y:S02]  /*7fb80*/  LOP3.LUT P0, RZ, R60, 0x200, RZ, 0xc0, !PT ;  /* 0x000002003cff7812 */ /* 0x000fe4000780c0ff */
[C---:B0-----:R-:W-:Y:S02]  /*7fb90*/  PRMT R2, R53.reuse, 0x7772, RZ ;  /* 0x0000777235027816 */ /* 0x041fe400000000ff */
[----:B------:R-:W-:-:S03]  /*7fba0*/  PRMT R53, R53, 0x7773, RZ ;  /* 0x0000777335357816 */ /* 0x000fc600000000ff */
[----:B------:R0:W-:Y:S04]  /*7fbb0*/  @P4 STG.E.U8 desc[UR34][R46.64], R2 ;  /* 0x000000022e004986 */ /* 0x0001e8000c101122 */
[----:B------:R4:W-:Y:S01]  /*7fbc0*/  @P5 STG.E.U8 desc[UR34][R50.64], R53 ;  /* 0x0000003532005986 */ /* 0x0009e2000c101122 */
[----:B0-----:R-:W-:-:S03]  /*7fbd0*/  PRMT R2, R44, 0x7770, RZ ;  /* 0x000077702c027816 */ /* 0x001fc600000000ff */
[----:B----4-:R-:W4:Y:S04]  /*7fbe0*/  LDL.LU.64 R50, [R1+0x1718] ;  /* 0x0017180001327983 */ /* 0x010f280000300a00 */
[----:B------:R0:W-:Y:S02]  /*7fbf0*/  @P6 STG.E.U8 desc[UR34][R48.64], R2 ;  /* 0x0000000230006986 */ /* 0x0001e4000c101122 */
[----:B0-----:R-:W-:-:S05]  /*7fc00*/  PRMT R2, R44, 0x7771, RZ ;  /* 0x000077712c027816 */ /* 0x001fca00000000ff */
[----:B--2---:R0:W-:Y:S04]  /*7fc10*/  @P0 STG.E.U8 desc[UR34][R54.64], R2 ;  /* 0x0000000236000986 */ /* 0x0041e8000c101122 */
[----:B0-----:R-:W2:Y:S04]  /*7fc20*/  LDL.LU.64 R54, [R1+0x1740] ;  /* 0x0017400001367983 */ /* 0x001ea80000300a00 */
[----:B------:R-:W3:Y:S04]  /*7fc30*/  LDL.LU.64 R42, [R1+0x1770] ;  /* 0x00177000012a7983 */ /* 0x000ee80000300a00 */
[----:B------:R-:W3:Y:S04]  /*7fc40*/  LDL.LU.64 R40, [R1+0x1790] ;  /* 0x0017900001287983 */ /* 0x000ee80000300a00 */
[----:B------:R-:W3:Y:S04]  /*7fc50*/  LDL.LU.64 R46, [R1+0x17c8] ;  /* 0x0017c800012e7983 */ /* 0x000ee80000300a00 */
[----:B------:R-:W3:Y:S01]  /*7fc60*/  LDL.LU R45, [R1+0x18] ;  /* 0x00001800012d7983 */ /* 0x000ee20000300800 */
[----:B------:R-:W-:-:S03]  /*7fc70*/  LOP3.LUT P4, RZ, R60, 0x400, RZ, 0xc0, !PT ;  /* 0x000004003cff7812 */ /* 0x000fc6000788c0ff */
[----:B------:R-:W3:Y:S01]  /*7fc80*/  LDL.LU.64 R48, [R1+0x17c0] ;  /* 0x0017c00001307983 */ /* 0x000ee20000300a00 */
[----:B------:R-:W-:Y:S02]  /*7fc90*/  PRMT R2, R44, 0x7772, RZ ;  /* 0x000077722c027816 */ /* 0x000fe400000000ff */
[----:B------:R-:W-:-:S07]  /*7fca0*/  LOP3.LUT P5, RZ, R60, 0x800, RZ, 0xc0, !PT ;  /* 0x000008003cff7812 */ /* 0x000fce00078ac0ff */
[----:B----4-:R0:W-:Y:S04]  /*7fcb0*/  @P4 STG.E.U8 desc[UR34][R50.64], R2 ;  /* 0x0000000232004986 */ /* 0x0101e8000c101122 */
[----:B0-----:R-:W4:Y:S01]  /*7fcc0*/  LDL.LU.64 R50, [R1+0x17e8] ;  /* 0x0017e80001327983 */ /* 0x001f220000300a00 */
[----:B------:R-:W-:-:S05]  /*7fcd0*/  PRMT R2, R44, 0x7773, RZ ;  /* 0x000077732c027816 */ /* 0x000fca00000000ff */
[----:B--2---:R0:W-:Y:S04]  /*7fce0*/  @P5 STG.E.U8 desc[UR34][R54.64], R2 ;  /* 0x0000000236005986 */ /* 0x0041e8000c101122 */
[----:B0-----:R-:W2:Y:S04]  /*7fcf0*/  LDL.LU.64 R54, [R1+0x1820] ;  /* 0x0018200001367983 */ /* 0x001ea80000300a00 */
[----:B------:R-:W2:Y:S01]  /*7fd00*/  LDL.LU.64 R52, [R1+0x1818] ;  /* 0x0018180001347983 */ /* 0x000ea20000300a00 */
[C---:B------:R-:W-:Y:S02]  /*7fd10*/  LOP3.LUT P1, RZ, R60.reuse, 0x400000, RZ, 0xc0, !PT ;  /* 0x004000003cff7812 */ /* 0x040fe4000782c0ff */
[----:B------:R-:W-:Y:S01]  /*7fd20*/  LOP3.LUT R3, R3, 0xfffffffd, RZ, 0xc0, !PT ;  /* 0xfffffffd03037812 */ /* 0x000fe200078ec0ff */
[----:B------:R-:W2:Y:S01]  /*7fd30*/  LDL.LU.64 R30, [R1+0x1840] ;  /* 0x00184000011e7983 */ /* 0x000ea20000300a00 */
[----:B------:R-:W-:-:S02]  /*7fd40*/  LOP3.LUT P6, RZ, R60, 0x1000, RZ, 0xc0, !PT ;  /* 0x000010003cff7812 */ /* 0x000fc400078cc0ff */
[----:B------:R-:W-:Y:S01]  /*7fd50*/  LOP3.LUT P0, RZ, R60, 0x2000, RZ, 0xc0, !PT ;  /* 0x000020003cff7812 */ /* 0x000fe2000780c0ff */
[----:B------:R-:W2:Y:S01]  /*7fd60*/  LDL.LU.64 R28, [R1+0x1870] ;  /* 0x00187000011c7983 */ /* 0x000ea20000300a00 */
[----:B---3--:R-:W-:-:S03]  /*7fd70*/  PRMT R2, R45, 0x7770, RZ ;  /* 0x000077702d027816 */ /* 0x008fc600000000ff */
[----:B------:R-:W3:Y:S02]  /*7fd80*/  LDL.LU.64 R34, [R1+0x1890] ;  /* 0x0018900001227983 */ /* 0x000ee40000300a00 */
[----:B------:R-:W-:Y:S02]  /*7fd90*/  @P1 LOP3.LUT R3, R3, 0x2, RZ, 0xfc, !PT ;  /* 0x0000000203031812 */ /* 0x000fe400078efcff */
[----:B------:R-:W-:Y:S01]  /*7fda0*/  LOP3.LUT P1, RZ, R60, 0x200000, RZ, 0xc0, !PT ;  /* 0x002000003cff7812 */ /* 0x000fe2000782c0ff */
[----:B------:R-:W3:Y:S01]  /*7fdb0*/  LDL.LU.64 R32, [R1+0x18c8] ;  /* 0x0018c80001207983 */ /* 0x000ee20000300a00 */
[----:B------:R-:W-:-:S03]  /*7fdc0*/  LOP3.LUT R3, R3, 0xfffffffb, RZ, 0xc0, !PT ;  /* 0xfffffffb03037812 */ /* 0x000fc600078ec0ff */
[----:B------:R0:W-:Y:S04]  /*7fdd0*/  @P6 STG.E.U8 desc[UR34][R42.64], R2 ;  /* 0x000000022a006986 */ /* 0x0001e8000c101122 */
[----:B------:R-:W3:Y:S04]  /*7fde0*/  LDL.LU.64 R38, [R1+0x18c0] ;  /* 0x0018c00001267983 */ /* 0x000ee80000300a00 */
[----:B------:R-:W-:Y:S02]  /*7fdf0*/  @P1 LOP3.LUT R3, R3, 0x4, RZ, 0xfc, !PT ;  /* 0x0000000403031812 */ /* 0x000fe400078efcff */
[----:B------:R-:W-:-:S02]  /*7fe00*/  LOP3.LUT P1, RZ, R60, 0x100000, RZ, 0xc0, !PT ;  /* 0x001000003cff7812 */ /* 0x000fc4000782c0ff */
[----:B------:R-:W-:Y:S01]  /*7fe10*/  LOP3.LUT R3, R3, 0xfffffff7, RZ, 0xc0, !PT ;  /* 0xfffffff703037812 */ /* 0x000fe200078ec0ff */
[----:B0-----:R-:W3:Y:S10]  /*7fe20*/  LDL.LU.64 R42, [R1+0x18e8] ;  /* 0x0018e800012a7983 */ /* 0x001ef40000300a00 */
        /* <DEDUP_REMOVED lines=15> */
[----:B------:R-:W-:-:S09]  /*7ff20*/  PRMT R2, R45, 0x7771, RZ ;  /* 0x000077712d027816 */ /* 0x000fd200000000ff */
[----:B------:R-:W-:Y:S02]  /*7ff30*/  @P1 LOP3.LUT R3, R3, 0x100, RZ, 0xfc, !PT ;  /* 0x0000010003031812 */ /* 0x000fe400078efcff */
[----:B------:R-:W-:Y:S01]  /*7ff40*/  LOP3.LUT P1, RZ, R60, 0x4000, RZ, 0xc0, !PT ;  /* 0x000040003cff7812 */ /* 0x000fe2000782c0ff */
[----:B------:R0:W-:Y:S02]  /*7ff50*/  @P0 STG.E.U8 desc[UR34][R40.64], R2 ;  /* 0x0000000228000986 */ /* 0x0001e4000c101122 */
[----:B0-----:R-:W-:Y:S02]  /*7ff60*/  PRMT R2, R45, 0x7772, RZ ;  /* 0x000077722d027816 */ /* 0x001fe400000000ff */
[----:B------:R-:W3:Y:S08]  /*7ff70*/  LDL.LU.64 R40, [R1+0x1920] ;  /* 0x0019200001287983 */ /* 0x000ef00000300a00 */
[----:B------:R0:W-:Y:S01]  /*7ff80*/  @P1 STG.E.U8 desc[UR34][R46.64], R2 ;  /* 0x000000022e001986 */ /* 0x0001e2000c101122 */
[----:B------:R-:W-:-:S02]  /*7ff90*/  LOP3.LUT P1, RZ, R3, 0x100, RZ, 0xc0, !PT ;  /* 0x0000010003ff7812 */ /* 0x000fc4000782c0ff */
[----:B0-----:R-:W-:Y:S01]  /*7ffa0*/  PRMT R2, R45, 0x7773, RZ ;  /* 0x000077732d027816 */ /* 0x001fe200000000ff */
[----:B------:R-:W3:Y:S10]  /*7ffb0*/  LDL.LU.64 R46, [R1+0x1918] ;  /* 0x00191800012e7983 */ /* 0x000ef40000300a00 */
[----:B------:R0:W-:Y:S01]  /*7ffc0*/  @P1 STG.E.U8 desc[UR34][R48.64], R2 ;  /* 0x0000000230001986 */ /* 0x0001e2000c101122 */
[----:B------:R-:W-:-:S03]  /*7ffd0*/  LOP3.LUT P1, RZ, R3, 0x80, RZ, 0xc0, !PT ;  /* 0x0000008003ff7812 */ /* 0x000fc6000782c0ff */
[----:B------:R-:W3:Y:S01]  /*7ffe0*/  LDL.LU.64 R44, [R1+0x1940] ;  /* 0x00194000012c7983 */ /* 0x000ee20000300a00 */
[----:B0-----:R-:W-:-:S03]  /*7fff0*/  PRMT R2, R61, 0x7770, RZ ;  /* 0x000077703d027816 */ /* 0x001fc600000000ff */
[----:B------:R-:W3:Y:S06]  /*80000*/  LDL.LU R49, [R1+0x1c] ;  /* 0x00001c0001317983 */ /* 0x000eec0000300800 */
[----:B----4-:R0:W-:Y:S01]  /*80010*/  @P1 STG.E.U8 desc[UR34][R50.64], R2 ;  /* 0x0000000232001986 */ /* 0x0101e2000c101122 */
[----:B------:R-:W-:Y:S02]  /*80020*/  LOP3.LUT P1, RZ, R3, 0x40, RZ, 0xc0, !PT ;  /* 0x0000004003ff7812 */ /* 0x000fe4000782c0ff */
[----:B0-----:R-:W-:Y:S01]  /*80030*/  PRMT R2, R61, 0x7771, RZ ;  /* 0x000077713d027816 */ /* 0x001fe200000000ff */
[----:B------:R-:W4:Y:S10]  /*80040*/  LDL.LU.64 R50, [R1+0x1970] ;  /* 0x0019700001327983 */ /* 0x000f340000300a00 */
[----:B--2---:R0:W-:Y:S04]  /*80050*/  @P1 STG.E.U8 desc[UR34][R54.64], R2 ;  /* 0x0000000236001986 */ /* 0x0041e8000c101122 */
[----:B0-----:R-:W2:Y:S01]  /*80060*/  LDL.LU.64 R54, [R1+0x2a40] ;  /* 0x002a400001367983 */ /* 0x001ea20000300a00 */
[----:B------:R-:W-:-:S02]  /*80070*/  LOP3.LUT P1, RZ, R3, 0x20, RZ, 0xc0, !PT ;  /* 0x0000002003ff7812 */ /* 0x000fc4000782c0ff */
[----:B------:R-:W-:-:S11]  /*80080*/  PRMT R2, R61, 0x7772, RZ ;  /* 0x000077723d027816 */ /* 0x000fd600000000ff */
[----:B------:R0:W-:Y:S02]  /*80090*/  @P1 STG.E.U8 desc[UR34][R52.64], R2 ;  /* 0x0000000234001986 */ /* 0x0001e4000c101122 */
[----:B0-----:R-:W-:Y:S02]  /*800a0*/  PRMT R2, R61, 0x7773, RZ ;  /* 0x000077733d027816 */ /* 0x001fe400000000ff */
[----:B------:R-:W4:Y:S01]  /*800b0*/  LDL.LU R61, [R1+0x2a3c] ;  /* 0x002a3c00013d7983 */ /* 0x000f220000300800 */
[----:B------:R-:W-:-:S13]  /*800c0*/  LOP3.LUT P1, RZ, R3, 0x10, RZ, 0xc0, !PT ;  /* 0x0000001003ff7812 */ /* 0x000fda000782c0ff */
        /* <DEDUP_REMOVED lines=9> */
[----:B------:R0:W-:Y:S01]  /*80160*/  @P1 STG.E.U8 desc[UR34][R28.64], R2 ;  /* 0x000000021c001986 */ /* 0x0001e2000c101122 */
[----:B------:R-:W-:Y:S02]  /*80170*/  LOP3.LUT P1, RZ, R3, 0x4, RZ, 0xc0, !PT ;  /* 0x0000000403ff7812 */ /* 0x000fe4000782c0ff */
[----:B0-----:R-:W-:-:S11]  /*80180*/  PRMT R2, R54, 0x7771, RZ ;  /* 0x0000777136027816 */ /* 0x001fd600000000ff */
[----:B---3--:R0:W-:Y:S01]  /*80190*/  @P1 STG.E.U8 desc[UR34][R34.64], R2 ;  /* 0x0000000222001986 */ /* 0x0081e2000c101122 */
[----:B------:R-:W-:Y:S02]  /*801a0*/  LOP3.LUT P1, RZ, R3, 0x2, RZ, 0xc0, !PT ;  /* 0x0000000203ff7812 */ /* 0x000fe4000782c0ff */
[C---:B0-----:R-:W-:Y:S02]  /*801b0*/  PRMT R2, R54.reuse, 0x7772, RZ ;  /* 0x0000777236027816 */ /* 0x041fe400000000ff */
[----:B------:R-:W-:-:S09]  /*801c0*/  PRMT R54, R54, 0x7773, RZ ;  /* 0x0000777336367816 */ /* 0x000fd200000000ff */
[----:B------:R4:W-:Y:S04]  /*801d0*/  @P1 STG.E.U8 desc[UR34][R32.64], R2 ;  /* 0x0000000220001986 */ /* 0x0009e8000c101122 */
[----:B------:R-:W-:Y:S01]  /*801e0*/  @P2 STG.E.U8 desc[UR34][R38.64], R54 ;  /* 0x0000003626002986 */ /* 0x000fe2000c101122 */
[----:B----4-:R-:W-:-:S05]  /*801f0*/  PRMT R2, R61, 0x7770, RZ ;  /* 0x000077703d027816 */ /* 0x010fca00000000ff */
[----:B------:R0:W-:Y:S02]  /*80200*/  @P3 STG.E.U8 desc[UR34][R42.64], R2 ;  /* 0x000000022a003986 */ /* 0x0001e4000c101122 */
[----:B0-----:R-:W-:-:S05]  /*80210*/  PRMT R2, R61, 0x7771, RZ ;  /* 0x000077713d027816 */ /* 0x001fca00000000ff */
[----:B------:R0:W-:Y:S02]  /*80220*/  @P4 STG.E.U8 desc[UR34][R40.64], R2 ;  /* 0x0000000228004986 */ /* 0x0001e4000c101122 */
[----:B0-----:R-:W-:-:S05]  /*80230*/  PRMT R2, R61, 0x7772, RZ ;  /* 0x000077723d027816 */ /* 0x001fca00000000ff */
[----:B------:R0:W-:Y:S02]  /*80240*/  @P5 STG.E.U8 desc[UR34][R46.64], R2 ;  /* 0x000000022e005986 */ /* 0x0001e4000c101122 */
[----:B0-----:R-:W-:Y:S02]  /*80250*/  PRMT R2, R61, 0x7773, RZ ;  /* 0x000077733d027816 */ /* 0x001fe400000000ff */
[----:B------:R-:W2:Y:S04]  /*80260*/  LDL.LU R61, [R1+0x2a38] ;  /* 0x002a3800013d7983 */ /* 0x000ea80000300800 */
        /* <DEDUP_REMOVED lines=13> */
[----:B------:R-:W-:Y:S02]  /*80340*/  LOP3.LUT R56, R56, 0xfdffffff, RZ, 0xc0, !PT ;  /* 0xfdffffff38387812 */ /* 0x000fe400078ec0ff */
[----:B------:R-:W-:Y:S02]  /*80350*/  LOP3.LUT P6, RZ, R60, 0x80000000, RZ, 0xc0, !PT ;  /* 0x800000003cff7812 */ /* 0x000fe400078cc0ff */
[----:B------:R-:W-:-:S03]  /*80360*/  LOP3.LUT R3, R3, 0xfffffffe, RZ, 0xc0, !PT ;  /* 0xfffffffe03037812 */ /* 0x000fc600078ec0ff */
[----:B---3--:R0:W-:Y:S04]  /*80370*/  @P4 STG.E.U8 desc[UR34][R50.64], R2 ;  /* 0x0000000232004986 */ /* 0x0081e8000c101122 */
[----:B0-----:R-:W3:Y:S04]  /*80380*/  LDL.LU.64 R50, [R1+0x1a68] ;  /* 0x001a680001327983 */ /* 0x001ee80000300a00 */
[----:B------:R-:W3:Y:S01]  /*80390*/  LDL.LU.64 R40, [R1+0x1a88] ;  /* 0x001a880001287983 */ /* 0x000ee20000300a00 */
[----:B------:R-:W-:-:S05]  /*803a0*/  PRMT R2, R49, 0x7772, RZ ;  /* 0x0000777231027816 */ /* 0x000fca00000000ff */
[----:B----4-:R0:W-:Y:S04]  /*803b0*/  @P5 STG.E.U8 desc[UR34][R44.64], R2 ;  /* 0x000000022c005986 */ /* 0x0101e8000c101122 */
[----:B0-----:R-:W4:Y:S01]  /*803c0*/  LDL.LU.64 R44, [R1+0x1ab8] ;  /* 0x001ab800012c7983 */ /* 0x001f220000300a00 */
[----:B------:R-:W-:-:S03]  /*803d0*/  PRMT R2, R49, 0x7773, RZ ;  /* 0x0000777331027816 */ /* 0x000fc600000000ff */
[----:B------:R-:W4:Y:S01]  /*803e0*/  LDL.LU.64 R48, [R1+0x1ae0] ;  /* 0x001ae00001307983 */ /* 0x000f220000300a00 */
[C---:B--2---:R-:W-:Y:S02]  /*803f0*/  LOP3.LUT P1, RZ, R61.reuse, 0x200, RZ, 0xc0, !PT ;  /* 0x000002003dff7812 */ /* 0x044fe4000782c0ff */
[----:B------:R-:W-:Y:S01]  /*80400*/  LOP3.LUT P0, RZ, R61, 0x1, RZ, 0xc0, !PT ;  /* 0x000000013dff7812 */ /* 0x000fe2000780c0ff */
[----:B------:R0:W-:Y:S04]  /*80410*/  @P6 STG.E.U8 desc[UR34][R32.64], R2 ;  /* 0x0000000220006986 */ /* 0x0001e8000c101122 */
[----:B------:R-:W2:Y:S04]  /*80420*/  LDL.LU.64 R52, [R1+0x1ad8] ;  /* 0x001ad80001347983 */ /* 0x000ea80000300a00 */
[----:B------:R-:W2:Y:S02]  /*80430*/  LDL.LU.64 R30, [R1+0x1b10] ;  /* 0x001b1000011e7983 */ /* 0x000ea40000300a00 */
[----:B------:R-:W-:-:S02]  /*80440*/  @P1 LOP3.LUT R56, R56, 0x2000000, RZ, 0xfc, !PT ;  /* 0x0200000038381812 */ /* 0x000fc400078efcff */
[----:B------:R-:W-:Y:S01]  /*80450*/  LOP3.LUT P1, RZ, R61, 0x100, RZ, 0xc0, !PT ;  /* 0x000001003dff7812 */ /* 0x000fe2000782c0ff */
[----:B------:R-:W2:Y:S01]  /*80460*/  LDL.LU.64 R28, [R1+0x1b38] ;  /* 0x001b3800011c7983 */ /* 0x000ea20000300a00 */
[----:B------:R-:W-:Y:S02]  /*80470*/  LOP3.LUT R56, R56, 0xfbffffff, RZ, 0xc0, !PT ;  /* 0xfbffffff38387812 */ /* 0x000fe400078ec0ff */
[----:B0-----:R-:W-:Y:S01]  /*80480*/  PRMT R2, R59, 0x7770, RZ ;  /* 0x000077703b027816 */ /* 0x001fe200000000ff */
[----:B------:R-:W2:Y:S08]  /*80490*/  LDL.LU.64 R34, [R1+0x1b30] ;  /* 0x001b300001227983 */ /* 0x000eb00000300a00 */
[----:B------:R-:W-:Y:S01]  /*804a0*/  @P1 LOP3.LUT R56, R56, 0x4000000, RZ, 0xfc, !PT ;  /* 0x0400000038381812 */ /* 0x000fe200078efcff */
[----:B------:R0:W-:Y:S01]  /*804b0*/  @P0 STG.E.U8 desc[UR34][R38.64], R2 ;  /* 0x0000000226000986 */ /* 0x0001e2000c101122 */
[----:B------:R-:W-:-:S02]  /*804c0*/  LOP3.LUT P1, RZ, R61, 0x80, RZ, 0xc0, !PT ;  /* 0x000000803dff7812 */ /* 0x000fc4000782c0ff */
[----:B------:R-:W-:Y:S01]  /*804d0*/  LOP3.LUT R56, R56, 0xf7ffffff, RZ, 0xc0, !PT ;  /* 0xf7ffffff38387812 */ /* 0x000fe200078ec0ff */
[----:B------:R-:W2:Y:S01]  /*804e0*/  LDL.LU.64 R32, [R1+0x1b68] ;  /* 0x001b680001207983 */ /* 0x000ea20000300a00 */
[----:B0-----:R-:W-:-:S03]  /*804f0*/  PRMT R2, R59, 0x7771, RZ ;  /* 0x000077713b027816 */ /* 0x001fc600000000ff */
[----:B------:R-:W2:Y:S06]  /*80500*/  LDL.LU.64 R38, [R1+0x1b88] ;  /* 0x001b880001267983 */ /* 0x000eac0000300a00 */
        /* <DEDUP_REMOVED lines=13> */
[----:B------:R-:W-:-:S13]  /*805e0*/  LOP3.LUT P1, RZ, R61, 0x4, RZ, 0xc0, !PT ;  /* 0x000000043dff7812 */ /* 0x000fda000782c0ff */
[----:B------:R-:W-:Y:S02]  /*805f0*/  @P1 LOP3.LUT R3, R3, 0x1, RZ, 0xfc, !PT ;  /* 0x0000000103031812 */ /* 0x000fe400078efcff */
[----:B------:R-:W-:-:S13]  /*80600*/  LOP3.LUT P1, RZ, R61, 0x2, RZ, 0xc0, !PT ;  /* 0x000000023dff7812 */ /* 0x000fda000782c0ff */
[----:B------:R0:W-:Y:S01]  /*80610*/  @P1 STG.E.U8 desc[UR34][R42.64], R2 ;  /* 0x000000022a001986 */ /* 0x0001e2000c101122 */
[----:B------:R-:W-:Y:S02]  /*80620*/  LOP3.LUT P1, RZ, R3, 0x1, RZ, 0xc0, !PT ;  /* 0x0000000103ff7812 */ /* 0x000fe4000782c0ff */
[----:B0-----:R-:W-:Y:S01]  /*80630*/  PRMT R2, R59, 0x7772, RZ ;  /* 0x000077723b027816 */ /* 0x001fe200000000ff */
[----:B------:R-:W2:Y:S10]  /*80640*/  LDL.LU.64 R42, [R1+0x1bb8] ;  /* 0x001bb800012a7983 */ /* 0x000eb40000300a00 */
[----:B------:R0:W-:Y:S01]  /*80650*/  @P1 STG.E.U8 desc[UR34][R46.64], R2 ;  /* 0x000000022e001986 */ /* 0x0001e2000c101122 */
[----:B------:R-:W-:-:S02]  /*80660*/  LOP3.LUT P1, RZ, R56, 0x80000000, RZ, 0xc0, !PT ;  /* 0x8000000038ff7812 */ /* 0x000fc4000782c0ff */
[----:B0-----:R-:W-:Y:S01]  /*80670*/  PRMT R2, R59, 0x7773, RZ ;  /* 0x000077733b027816 */ /* 0x001fe200000000ff */
[----:B------:R-:W2:Y:S10]  /*80680*/  LDL.LU.64 R46, [R1+0x1be0] ;  /* 0x001be000012e7983 */ /* 0x000eb40000300a00 */
[----:B---3--:R0:W-:Y:S01]  /*80690*/  @P1 STG.E.U8 desc[UR34][R50.64], R2 ;  /* 0x0000000232001986 */ /* 0x0081e2000c101122 */
[----:B------:R-:W-:-:S02]  /*806a0*/  LOP3.LUT P1, RZ, R56, 0x40000000, RZ, 0xc0, !PT ;  /* 0x4000000038ff7812 */ /* 0x000fc4000782c0ff */
[----:B0-----:R-:W-:Y:S01]  /*806b0*/  PRMT R2, R55, 0x7770, RZ ;  /* 0x0000777037027816 */ /* 0x001fe200000000ff */
[----:B------:R-:W3:Y:S10]  /*806c0*/  LDL.LU.64 R50, [R1+0x1bd8] ;  /* 0x001bd80001327983 */ /* 0x000ef40000300a00 */
[----:B------:R0:W-:Y:S01]  /*806d0*/  @P1 STG.E.U8 desc[UR34][R40.64], R2 ;  /* 0x0000000228001986 */ /* 0x0001e2000c101122 */
[----:B------:R-:W-:-:S02]  /*806e0*/  LOP3.LUT P1, RZ, R56, 0x20000000, RZ, 0xc0, !PT ;  /* 0x2000000038ff7812 */ /* 0x000fc4000782c0ff */
[----:B0-----:R-:W-:Y:S01]  /*806f0*/  PRMT R2, R55, 0x7771, RZ ;  /* 0x0000777137027816 */ /* 0x001fe200000000ff */
[----:B------:R-:W3:Y:S10]  /*80700*/  LDL.LU.64 R40, [R1+0x2a30] ;  /* 0x002a300001287983 */ /* 0x000ef40000300a00 */
[----:B----4-:R0:W-:Y:S01]  /*80710*/  @P1 STG.E.U8 desc[UR34][R44.64], R2 ;  /* 0x000000022c001986 */ /* 0x0101e2000c101122 */
[----:B------:R-:W-:-:S02]  /*80720*/  LOP3.LUT P1, RZ, R56, 0x10000000, RZ, 0xc0, !PT ;  /* 0x1000000038ff7812 */ /* 0x000fc4000782c0ff */
[----:B0-----:R-:W-:Y:S01]  /*80730*/  PRMT R2, R55, 0x7772, RZ ;  /* 0x0000777237027816 */ /* 0x001fe200000000ff */
[----:B------:R-:W4:Y:S10]  /*80740*/  LDL.LU.64 R44, [R1+0x2a28] ;  /* 0x002a2800012c7983 */ /* 0x000f340000300a00 */
[----:B------:R0:W-:Y:S04]  /*80750*/  @P1 STG.E.U8 desc[UR34][R48.64], R2 ;  /* 0x0000000230001986 */ /* 0x0001e8000c101122 */
[----:B0-----:R-:W3:Y:S01]  /*80760*/  LDL.LU.64 R48, [R1+0x2a20] ;  /* 0x002a200001307983 */ /* 0x001ee20000300a00 */
[----:B------:R-:W-:-:S02]  /*80770*/  LOP3.LUT P1, RZ, R56, 0x8000000, RZ, 0xc0, !PT ;  /* 0x0800000038ff7812 */ /* 0x000fc4000782c0ff */
[----:B------:R-:W-:-:S11]  /*80780*/  PRMT R55, R55, 0x7773, RZ ;  /* 0x0000777337377816 */ /* 0x000fd600000000ff */
[----:B--2---:R-:W-:Y:S01]  /*80790*/  @P1 STG.E.U8 desc[UR34][R52.64], R55 ;  /* 0x0000003734001986 */ /* 0x004fe2000c101122 */
[----:B------:R-:W-:Y:S02]  /*807a0*/  LOP3.LUT P1, RZ, R56, 0x4000000, RZ, 0xc0, !PT ;  /* 0x0400000038ff7812 */ /* 0x000fe4000782c0ff */
[C---:B------:R-:W-:Y:S02]  /*807b0*/  LOP3.LUT P2, RZ, R61.reuse, 0x400, RZ, 0xc0, !PT ;  /* 0x000004003dff7812 */ /* 0x040fe4000784c0ff */
[C---:B------:R-:W-:Y:S02]  /*807c0*/  LOP3.LUT P3, RZ, R61.reuse, 0x800, RZ, 0xc0, !PT ;  /* 0x000008003dff7812 */ /* 0x040fe4000786c0ff */
[C---:B------:R-:W-:Y:S02]  /*807d0*/  LOP3.LUT P4, RZ, R61.reuse, 0x1000, RZ, 0xc0, !PT ;  /* 0x000010003dff7812 */ /* 0x040fe4000788c0ff */
[C---:B------:R-:W-:Y:S02]  /*807e0*/  LOP3.LUT P5, RZ, R61.reuse, 0x2000, RZ, 0xc0, !PT ;  /* 0x000020003dff7812 */ /* 0x040fe400078ac0ff */
[----:B------:R-:W-:-:S02]  /*807f0*/  LOP3.LUT P6, RZ, R61, 0x4000, RZ, 0xc0, !PT ;  /* 0x000040003dff7812 */ /* 0x000fc400078cc0ff */
[----:B------:R-:W-:Y:S02]  /*80800*/  LOP3.LUT P0, RZ, R61, 0x8000, RZ, 0xc0, !PT ;  /* 0x000080003dff7812 */ /* 0x000fe4000780c0ff */
[----:B---3--:R-:W-:-:S05]  /*80810*/  PRMT R2, R48, 0x7770, RZ ;  /* 0x0000777030027816 */ /* 0x008fca00000000ff */
[----:B------:R0:W-:Y:S01]  /*80820*/  @P1 STG.E.U8 desc[UR34][R30.64], R2 ;  /* 0x000000021e001986 */ /* 0x0001e2000c101122 */
[----:B------:R-:W-:Y:S02]  /*80830*/  LOP3.LUT P1, RZ, R56, 0x2000000, RZ, 0xc0, !PT ;  /* 0x0200000038ff7812 */ /* 0x000fe4000782c0ff */
[----:B0-----:R-:W-:-:S11]  /*80840*/  PRMT R2, R48, 0x7771, RZ ;  /* 0x0000777130027816 */ /* 0x001fd600000000ff */
[----:B------:R0:W-:Y:S02]  /*80850*/  @P1 STG.E.U8 desc[UR34][R28.64], R2 ;  /* 0x000000021c001986 */ /* 0x0001e4000c101122 */
[C---:B0-----:R-:W-:Y:S02]  /*80860*/  PRMT R2, R48.reuse, 0x7772, RZ ;  /* 0x0000777230027816 */ /* 0x041fe400000000ff */
[----:B------:R-:W-:-:S03]  /*80870*/  PRMT R48, R48, 0x7773, RZ ;  /* 0x0000777330307816 */ /* 0x000fc600000000ff */
[----:B------:R4:W-:Y:S04]  /*80880*/  @P2 STG.E.U8 desc[UR34][R34.64], R2 ;  /* 0x0000000222002986 */ /* 0x0009e8000c101122 */
[----:B------:R-:W-:Y:S01]  /*80890*/  @P3 STG.E.U8 desc[UR34][R32.64], R48 ;  /* 0x0000003020003986 */ /* 0x000fe2000c101122 */
[----:B----4-:R-:W-:-:S05]  /*808a0*/  PRMT R2, R44, 0x7770, RZ ;  /* 0x000077702c027816 */ /* 0x010fca00000000ff */
[----:B------:R0:W-:Y:S02]  /*808b0*/  @P4 STG.E.U8 desc[UR34][R38.64], R2 ;  /* 0x0000000226004986 */ /* 0x0001e4000c101122 */
[C---:B0-----:R-:W-:Y:S02]  /*808c0*/  PRMT R2, R44.reuse, 0x7771, RZ ;  /* 0x000077712c027816 */ /* 0x041fe400000000ff */
[----:B------:R-:W2:Y:S04]  /*808d0*/  LDL.LU.64 R38, [R1+0x1c10] ;  /* 0x001c100001267983 */ /* 0x000ea80000300a00 */
[----:B------:R0:W-:Y:S02]  /*808e0*/  @P5 STG.E.U8 desc[UR34][R42.64], R2 ;  /* 0x000000022a005986 */ /* 0x0001e4000c101122 */
[----:B0-----:R-:W-:-:S02]  /*808f0*/  PRMT R2, R44, 0x7772, RZ ;  /* 0x000077722c027816 */ /* 0x001fc400000000ff */
[----:B------:R-:W-:-:S03]  /*80900*/  PRMT R44, R44, 0x7773, RZ ;  /* 0x000077732c2c7816 */ /* 0x000fc600000000ff */
[----:B------:R0:W-:Y:S04]  /*80910*/  @P6 STG.E.U8 desc[UR34][R46.64], R2 ;  /* 0x000000022e006986 */ /* 0x0001e8000c101122 */
[----:B------:R3:W-:Y:S04]  /*80920*/  @P0 STG.E.U8 desc[UR34][R50.64], R44 ;  /* 0x0000002c32000986 */ /* 0x0007e8000c101122 */
[----:B0-----:R-:W4:Y:S04]  /*80930*/  LDL.LU.64 R46, [R1+0x1c38] ;  /* 0x001c3800012e7983 */ /* 0x001f280000300a00 */
[----:B---3--:R-:W3:Y:S04]  /*80940*/  LDL.LU.64 R50, [R1+0x1c30] ;  /* 0x001c300001327983 */ /* 0x008ee80000300a00 */
[----:B------:R-:W3:Y:S04]  /*80950*/  LDL.LU.64 R30, [R1+0x1c68] ;  /* 0x001c6800011e7983 */ /* 0x000ee80000300a00 */
[----:B------:R-:W3:Y:S04]  /*80960*/  LDL.LU.64 R28, [R1+0x1c88] ;  /* 0x001c8800011c7983 */ /* 0x000ee80000300a00 */
[----:B------:R-:W3:Y:S04]  /*80970*/  LDL.LU.64 R32, [R1+0x1cb8] ;  /* 0x001cb80001207983 */ /* 0x000ee80000300a00 */
[----:B------:R-:W3:Y:S01]  /*80980*/  LDL.LU.64 R42, [R1+0x1ce0] ;  /* 0x001ce000012a7983 */ /* 0x000ee20000300a00 */
[----:B------:R-:W-:-:S02]  /*80990*/  LOP3.LUT P1, RZ, R61, 0x10000000, RZ, 0xc0, !PT ;  /* 0x100000003dff7812 */ /* 0x000fc4000782c0ff */
[----:B------:R-:W-:Y:S01]  /*809a0*/  LOP3.LUT R56, R56, 0xfffdffff, RZ, 0xc0, !PT ;  /* 0xfffdffff38387812 */ /* 0x000fe200078ec0ff */
[----:B------:R-:W3:Y:S10]  /*809b0*/  LDL.LU R35, [R1+0x300] ;  /* 0x0003000001237983 */ /* 0x000ef40000300800 */
        /* <DEDUP_REMOVED lines=18> */
[C---:B------:R-:W-:Y:S02]  /*80ae0*/  LOP3.LUT P4, RZ, R61.reuse, 0x10000, RZ, 0xc0, !PT ;  /* 0x000100003dff7812 */ /* 0x040fe4000788c0ff */
[----:B------:R-:W-:Y:S02]  /*80af0*/  LOP3.LUT P5, RZ, R61, 0x20000, RZ, 0xc0, !PT ;  /* 0x000200003dff7812 */ /* 0x000fe400078ac0ff */
[----:B------:R-:W-:-:S05]  /*80b00*/  PRMT R2, R40, 0x7770, RZ ;  /* 0x0000777028027816 */ /* 0x000fca00000000ff */
[----:B------:R-:W-:Y:S02]  /*80b10*/  @P1 LOP3.LUT R56, R56, 0x800000, RZ, 0xfc, !PT ;  /* 0x0080000038381812 */ /* 0x000fe400078efcff */
[C---:B------:R-:W-:Y:S02]  /*80b20*/  LOP3.LUT P1, RZ, R61.reuse, 0x200000, RZ, 0xc0, !PT ;  /* 0x002000003dff7812 */ /* 0x040fe4000782c0ff */
[C---:B------:R-:W-:Y:S02]  /*80b30*/  LOP3.LUT P6, RZ, R61.reuse, 0x40000, RZ, 0xc0, !PT ;  /* 0x000400003dff7812 */ /* 0x040fe400078cc0ff */
[----:B------:R-:W-:Y:S02]  /*80b40*/  LOP3.LUT R56, R56, 0xfeffffff, RZ, 0xc0, !PT ;  /* 0xfeffffff38387812 */ /* 0x000fe400078ec0ff */
[----:B------:R-:W-:-:S07]  /*80b50*/  LOP3.LUT P0, RZ, R61, 0x80000, RZ, 0xc0, !PT ;  /* 0x000800003dff7812 */ /* 0x000fce000780c0ff */
[----:B------:R-:W-:Y:S02]  /*80b60*/  @P1 LOP3.LUT R56, R56, 0x1000000, RZ, 0xfc, !PT ;  /* 0x0100000038381812 */ /* 0x000fe400078efcff */
[C---:B------:R-:W-:Y:S02]  /*80b70*/  LOP3.LUT P1, RZ, R61.reuse, 0x100000, RZ, 0xc0, !PT ;  /* 0x001000003dff7812 */ /* 0x040fe4000782c0ff */
[C---:B------:R-:W-:Y:S02]  /*80b80*/  LOP3.LUT P2, RZ, R61.reuse, 0x20000000, RZ, 0xc0, !PT ;  /* 0x200000003dff7812 */ /* 0x040fe4000784c0ff */
[----:B------:R-:W-:Y:S01]  /*80b90*/  LOP3.LUT P3, RZ, R61, 0x40000000, RZ, 0xc0, !PT ;  /* 0x400000003dff7812 */ /* 0x000fe2000786c0ff */
[----:B--2---:R0:W-:Y:S02]  /*80ba0*/  @P4 STG.E.U8 desc[UR34][R38.64], R2 ;  /* 0x0000000226004986 */ /* 0x0041e4000c101122 */
[C---:B0-----:R-:W-:Y:S02]  /*80bb0*/  PRMT R2, R40.reuse, 0x7771, RZ ;  /* 0x0000777128027816 */ /* 0x041fe400000000ff */
[----:B------:R-:W2:Y:S04]  /*80bc0*/  LDL.LU.64 R38, [R1+0x1ce8] ;  /* 0x001ce80001267983 */ /* 0x000ea80000300a00 */
[----:B----4-:R0:W-:Y:S02]  /*80bd0*/  @P5 STG.E.U8 desc[UR34][R46.64], R2 ;  /* 0x000000022e005986 */ /* 0x0101e4000c101122 */
[----:B0-----:R-:W-:-:S02]  /*80be0*/  PRMT R2, R40, 0x7772, RZ ;  /* 0x0000777228027816 */ /* 0x001fc400000000ff */
[----:B------:R-:W4:Y:S01]  /*80bf0*/  LDL.LU.64 R46, [R1+0x1d00] ;  /* 0x001d0000012e7983 */ /* 0x000f220000300a00 */
[----:B------:R-:W-:-:S03]  /*80c00*/  PRMT R40, R40, 0x7773, RZ ;  /* 0x0000777328287816 */ /* 0x000fc600000000ff */
[----:B---3--:R0:W-:Y:S04]  /*80c10*/  @P6 STG.E.U8 desc[UR34][R50.64], R2 ;  /* 0x0000000232006986 */ /* 0x0081e8000c101122 */
[----:B------:R-:W-:Y:S01]  /*80c20*/  @P0 STG.E.U8 desc[UR34][R30.64], R40 ;  /* 0x000000281e000986 */ /* 0x000fe2000c101122 */
[----:B0-----:R-:W-:-:S03]  /*80c30*/  PRMT R2, R36, 0x7770, RZ ;  /* 0x0000777024027816 */ /* 0x001fc600000000ff */
[----:B------:R-:W3:Y:S04]  /*80c40*/  LDL.LU.64 R50, [R1+0x1cf8] ;  /* 0x001cf80001327983 */ /* 0x000ee80000300a00 */
[----:B------:R0:W-:Y:S01]  /*80c50*/  @P1 STG.E.U8 desc[UR34][R28.64], R2 ;  /* 0x000000021c001986 */ /* 0x0001e2000c101122 */
[----:B------:R-:W-:Y:S02]  /*80c60*/  LOP3.LUT P1, RZ, R56, 0x1000000, RZ, 0xc0, !PT ;  /* 0x0100000038ff7812 */ /* 0x000fe4000782c0ff */
[----:B0-----:R-:W-:-:S11]  /*80c70*/  PRMT R2, R36, 0x7771, RZ ;  /* 0x0000777124027816 */ /* 0x001fd600000000ff */
[----:B------:R0:W-:Y:S01]  /*80c80*/  @P1 STG.E.U8 desc[UR34][R32.64], R2 ;  /* 0x0000000220001986 */ /* 0x0001e2000c101122 */
[----:B------:R-:W-:Y:S02]  /*80c90*/  LOP3.LUT P1, RZ, R56, 0x800000, RZ, 0xc0, !PT ;  /* 0x0080000038ff7812 */ /* 0x000fe4000782c0ff */
[----:B------:R-:W-:Y:S02]  /*80ca0*/  LOP3.LUT P4, RZ, R61, 0x80000000, RZ, 0xc0, !PT ;  /* 0x800000003dff7812 */ /* 0x000fe4000788c0ff */
[----:B------:R-:W2:Y:S04]  /*80cb0*/  LDL.LU.64 R60, [R1+0x1d58] ;  /* 0x001d5800013c7983 */ /* 0x000ea80000300a00 */
[----:B------:R-:W2:Y:S01]  /*80cc0*/  LDL.LU.64 R54, [R1+0x1d98] ;  /* 0x001d980001367983 */ /* 0x000ea20000300a00 */
[----:B0-----:R-:W-:-:S03]  /*80cd0*/  PRMT R2, R36, 0x7772, RZ ;  /* 0x0000777224027816 */ /* 0x001fc600000000ff */
[----:B------:R-:W2:Y:S04]  /*80ce0*/  LDL.LU.64 R52, [R1+0x1db0] ;  /* 0x001db00001347983 */ /* 0x000ea80000300a00 */
[----:B------:R-:W2:Y:S04]  /*80cf0*/  LDL.LU.64 R30, [R1+0x1da8] ;  /* 0x001da800011e7983 */ /* 0x000ea80000300a00 */
[----:B------:R-:W2:Y:S04]  /*80d00*/  LDL.LU.64 R28, [R1+0x1dc0] ;  /* 0x001dc000011c7983 */ /* 0x000ea80000300a00 */
[----:B------:R-:W2:Y:S04]  /*80d10*/  LDL.LU.64 R32, [R1+0x1dd8] ;  /* 0x001dd80001207983 */ /* 0x000ea80000300a00 */
[----:B------:R0:W-:Y:S04]  /*80d20*/  @P1 STG.E.U8 desc[UR34][R42.64], R2 ;  /* 0x000000022a001986 */ /* 0x0001e8000c101122 */
[----:B0-----:R-:W2:Y:S01]  /*80d30*/  LDL.LU.64 R2, [R1+0x1cd8] ;  /* 0x001cd80001027983 */ /* 0x001ea20000300a00 */
[----:B------:R-:W-:-:S02]  /*80d40*/  LOP3.LUT P1, RZ, R56, 0x400000, RZ, 0xc0, !PT ;  /* 0x0040000038ff7812 */ /* 0x000fc4000782c0ff */
[----:B------:R-:W-:Y:S01]  /*80d50*/  PRMT R36, R36, 0x7773, RZ ;  /* 0x0000777324247816 */ /* 0x000fe200000000ff */
[----:B------:R-:W3:Y:S10]  /*80d60*/  LDL.LU.64 R42, [R1+0x1dd0] ;  /* 0x001dd000012a7983 */ /* 0x000ef40000300a00 */
[----:B--2---:R0:W-:Y:S01]  /*80d70*/  @P1 STG.E.U8 desc[UR34][R2.64], R36 ;  /* 0x0000002402001986 */ /* 0x0041e2000c101122 */
[----:B------:R-:W-:-:S02]  /*80d80*/  LOP3.LUT P1, RZ, R56, 0x200000, RZ, 0xc0, !PT ;  /* 0x0020000038ff7812 */ /* 0x000fc4000782c0ff */
[----:B0-----:R-:W-:-:S11]  /*80d90*/  PRMT R2, R49, 0x7770, RZ ;  /* 0x0000777031027816 */ /* 0x001fd600000000ff */
[----:B------:R0:W-:Y:S01]  /*80da0*/  @P1 STG.E.U8 desc[UR34][R38.64], R2 ;  /* 0x0000000226001986 */ /* 0x0001e2000c101122 */
[C---:B------:R-:W-:Y:S02]  /*80db0*/  LOP3.LUT P1, RZ, R56.reuse, 0x100000, RZ, 0xc0, !PT ;  /* 0x0010000038ff7812 */ /* 0x040fe4000782c0ff */
[----:B0-----:R-:W-:Y:S01]  /*80dc0*/  PRMT R2, R49, 0x7771, RZ ;  /* 0x0000777131027816 */ /* 0x001fe200000000ff */
[----:B------:R-:W2:Y:S10]  /*80dd0*/  LDL.LU.64 R38, [R1+0x2a18] ;  /* 0x002a180001267983 */ /* 0x000eb40000300a00 */
[----:B----4-:R0:W-:Y:S01]  /*80de0*/  @P1 STG.E.U8 desc[UR34][R46.64], R2 ;  /* 0x000000022e001986 */ /* 0x0101e2000c101122 */
[----:B------:R-:W-:-:S02]  /*80df0*/  LOP3.LUT P1, RZ, R56, 0x80000, RZ, 0xc0, !PT ;  /* 0x0008000038ff7812 */ /* 0x000fc4000782c0ff */
[----:B0-----:R-:W-:Y:S01]  /*80e00*/  PRMT R2, R49, 0x7772, RZ ;  /* 0x0000777231027816 */ /* 0x001fe200000000ff */
[----:B------:R-:W4:Y:S10]  /*80e10*/  LDL.LU.64 R46, [R1+0x2a10] ;  /* 0x002a1000012e7983 */ /* 0x000f340000300a00 */
[----:B---3--:R0:W-:Y:S04]  /*80e20*/  @P1 STG.E.U8 desc[UR34][R50.64], R2 ;  /* 0x0000000232001986 */ /* 0x0081e8000c101122 */
[----:B0-----:R-:W3:Y:S04]  /*80e30*/  LDL.LU.64 R50, [R1+0x2a08] ;  /* 0x002a080001327983 */ /* 0x001ee80000300a00 */
[----:B------:R-:W2:Y:S01]  /*80e40*/  LDL.LU.64 R2, [R1+0x1d48] ;  /* 0x001d480001027983 */ /* 0x000ea20000300a00 */
[----:B------:R-:W-:-:S02]  /*80e50*/  LOP3.LUT P1, RZ, R56, 0x40000, RZ, 0xc0, !PT ;  /* 0x0004000038ff7812 */ /* 0x000fc4000782c0ff */
[----:B------:R-:W-:Y:S02]  /*80e60*/  PRMT R49, R49, 0x7773, RZ ;  /* 0x0000777331317816 */ /* 0x000fe400000000ff */
[C---:B------:R-:W-:Y:S02]  /*80e70*/  LOP3.LUT P5, RZ, R35.reuse, 0x1, RZ, 0xc0, !PT ;  /* 0x0000000123ff7812 */ /* 0x040fe400078ac0ff */
[C---:B------:R-:W-:Y:S02]  /*80e80*/  LOP3.LUT P6, RZ, R35.reuse, 0x2, RZ, 0xc0, !PT ;  /* 0x0000000223ff7812 */ /* 0x040fe400078cc0ff */
[----:B------:R-:W-:-:S05]  /*80e90*/  LOP3.LUT P0, RZ, R35, 0x4, RZ, 0xc0, !PT ;  /* 0x0000000423ff7812 */ /* 0x000fca000780c0ff */
[----:B--2---:R0:W-:Y:S01]  /*80ea0*/  @P1 STG.E.U8 desc[UR34][R2.64], R49 ;  /* 0x0000003102001986 */ /* 0x0041e2000c101122 */
[----:B------:R-:W-:Y:S02]  /*80eb0*/  LOP3.LUT P1, RZ, R56, 0x20000, RZ, 0xc0, !PT ;  /* 0x0002000038ff7812 */ /* 0x000fe4000782c0ff */
[----:B0-----:R-:W-:-:S11]  /*80ec0*/  PRMT R2, R45, 0x7770, RZ ;  /* 0x000077702d027816 */ /* 0x001fd600000000ff */
[----:B------:R0:W-:Y:S02]  /*80ed0*/  @P1 STG.E.U8 desc[UR34][R60.64], R2 ;  /* 0x000000023c001986 */ /* 0x0001e4000c101122 */
[----:B0-----:R-:W-:-:S05]  /*80ee0*/  PRMT R2, R45, 0x7771, RZ ;  /* 0x000077712d027816 */ /* 0x001fca00000000ff */
[----:B------:R0:W-:Y:S02]  /*80ef0*/  @P2 STG.E.U8 desc[UR34][R54.64], R2 ;  /* 0x0000000236002986 */ /* 0x0001e4000c101122 */
[----:B0-----:R-:W-:-:S05]  /*80f00*/  PRMT R2, R45, 0x7772, RZ ;  /* 0x000077722d027816 */ /* 0x001fca00000000ff */
[----:B------:R0:W-:Y:S04]  /*80f10*/  @P3 STG.E.U8 desc[UR34][R52.64], R2 ;  /* 0x0000000234003986 */ /* 0x0001e8000c101122 */
[----:B0-----:R-:W2:Y:S01]  /*80f20*/  LDL.LU.64 R52, [R1+0x1e10] ;  /* 0x001e100001347983 */ /* 0x001ea20000300a00 */
[----:B------:R-:W-:Y:S02]  /*80f30*/  PRMT R45, R45, 0x7773, RZ ;  /* 0x000077732d2d7816 */ /* 0x000fe400000000ff */
[C---:B------:R-:W-:Y:S01]  /*80f40*/  PRMT R2, R41.reuse, 0x7770, RZ ;  /* 0x0000777029027816 */ /* 0x040fe200000000ff */
[----:B------:R-:W3:Y:S04]  /*80f50*/  LDL.LU.64 R60, [R1+0x1e20] ;  /* 0x001e2000013c7983 */ /* 0x000ee80000300a00 */
[----:B------:R-:W-:Y:S04]  /*80f60*/  @P4 STG.E.U8 desc[UR34][R30.64], R45 ;  /* 0x0000002d1e004986 */ /* 0x000fe8000c101122 */
[----:B------:R0:W-:Y:S02]  /*80f70*/  @P5 STG.E.U8 desc[UR34][R28.64], R2 ;  /* 0x000000021c005986 */ /* 0x0001e4000c101122 */
[----:B0-----:R-:W-:-:S05]  /*80f80*/  PRMT R2, R41, 0x7771, RZ ;  /* 0x0000777129027816 */ /* 0x001fca00000000ff */
[----:B------:R0:W-:Y:S02]  /*80f90*/  @P6 STG.E.U8 desc[UR34][R32.64], R2 ;  /* 0x0000000220006986 */ /* 0x0001e4000c101122 */
[----:B0-----:R-:W-:-:S05]  /*80fa0*/  PRMT R2, R41, 0x7772, RZ ;  /* 0x0000777229027816 */ /* 0x001fca00000000ff */
[----:B------:R0:W-:Y:S04]  /*80fb0*/  @P0 STG.E.U8 desc[UR34][R42.64], R2 ;  /* 0x000000022a000986 */ /* 0x0001e8000c101122 */
[----:B0-----:R-:W3:Y:S04]  /*80fc0*/  LDL.LU.64 R42, [R1+0x1e30] ;  /* 0x001e3000012a7983 */ /* 0x001ee80000300a00 */
[----:B------:R-:W3:Y:S04]  /*80fd0*/  LDL.LU.64 R54, [R1+0x1e48] ;  /* 0x001e480001367983 */ /* 0x000ee80000300a00 */
[----:B------:R-:W3:Y:S04]  /*80fe0*/  LDL.LU.64 R30, [R1+0x1e40] ;  /* 0x001e4000011e7983 */ /* 0x000ee80000300a00 */
        /* <DEDUP_REMOVED lines=16> */
[----:B------:R-:W-:-:S07]  /*810f0*/  LOP3.LUT R56, R56, 0xffffefff, RZ, 0xc0, !PT ;  /* 0xffffefff38387812 */ /* 0x000fce00078ec0ff */
        /* <DEDUP_REMOVED lines=11> */
[C---:B------:R-:W-:Y:S02]  /*811b0*/  LOP3.LUT P1, RZ, R35.reuse, 0x100, RZ, 0xc0, !PT ;  /* 0x0000010023ff7812 */ /* 0x040fe4000782c0ff */
[----:B------:R-:W-:Y:S02]  /*811c0*/  LOP3.LUT P6, RZ, R35, 0x20, RZ, 0xc0, !PT ;  /* 0x0000002023ff7812 */ /* 0x000fe400078cc0ff */
[----:B------:R-:W-:Y:S02]  /*811d0*/  LOP3.LUT R56, R56, 0xfffeffff, RZ, 0xc0, !PT ;  /* 0xfffeffff38387812 */ /* 0x000fe400078ec0ff */
[----:B------:R-:W-:Y:S02]  /*811e0*/  PRMT R2, R37, 0x7770, RZ ;  /* 0x0000777025027816 */ /* 0x000fe400000000ff */
[----:B------:R-:W-:-:S03]  /*811f0*/  LOP3.LUT P0, RZ, R35, 0x40, RZ, 0xc0, !PT ;  /* 0x0000004023ff7812 */ /* 0x000fc6000780c0ff */
[----:B---3--:R0:W-:Y:S02]  /*81200*/  @P5 STG.E.U8 desc[UR34][R60.64], R2 ;  /* 0x000000023c005986 */ /* 0x0081e4000c101122 */
[----:B------:R-:W-:Y:S02]  /*81210*/  @P1 LOP3.LUT R56, R56, 0x10000, RZ, 0xfc, !PT ;  /* 0x0001000038381812 */ /* 0x000fe400078efcff */
[----:B------:R-:W-:Y:S02]  /*81220*/  LOP3.LUT P1, RZ, R35, 0x80, RZ, 0xc0, !PT ;  /* 0x0000008023ff7812 */ /* 0x000fe4000782c0ff */
[----:B0-----:R-:W-:-:S05]  /*81230*/  PRMT R2, R37, 0x7771, RZ ;  /* 0x0000777125027816 */ /* 0x001fca00000000ff */
[----:B------:R0:W-:Y:S02]  /*81240*/  @P6 STG.E.U8 desc[UR34][R42.64], R2 ;  /* 0x000000022a006986 */ /* 0x0001e4000c101122 */
[C---:B0-----:R-:W-:Y:S02]  /*81250*/  PRMT R2, R37.reuse, 0x7772, RZ ;  /* 0x0000777225027816 */ /* 0x041fe400000000ff */
[----:B------:R-:W3:Y:S01]  /*81260*/  LDL.LU.64 R42, [R1+0x1f80] ;  /* 0x001f8000012a7983 */ /* 0x000ee20000300a00 */
[----:B------:R-:W-:-:S03]  /*81270*/  PRMT R37, R37, 0x7773, RZ ;  /* 0x0000777325257816 */ /* 0x000fc600000000ff */
[----:B------:R0:W-:Y:S04]  /*81280*/  @P0 STG.E.U8 desc[UR34][R54.64], R2 ;  /* 0x0000000236000986 */ /* 0x0001e8000c101122 */
[----:B------:R1:W-:Y:S01]  /*81290*/  @P1 STG.E.U8 desc[UR34][R30.64], R37 ;  /* 0x000000251e001986 */ /* 0x0003e2000c101122 */
[----:B------:R-:W-:-:S03]  /*812a0*/  LOP3.LUT P1, RZ, R56, 0x10000, RZ, 0xc0, !PT ;  /* 0x0001000038ff7812 */ /* 0x000fc6000782c0ff */
[----:B------:R-:W3:Y:S01]  /*812b0*/  LDL.LU.64 R40, [R1+0x1f98] ;  /* 0x001f980001287983 */ /* 0x000ee20000300a00 */
[----:B0-----:R-:W-:-:S03]  /*812c0*/  PRMT R2, R50, 0x7770, RZ ;  /* 0x0000777032027816 */ /* 0x001fc600000000ff */
[----:B-1----:R-:W3:Y:S06]  /*812d0*/  LDL.LU.64 R36, [R1+0x1f88] ;  /* 0x001f880001247983 */ /* 0x002eec0000300a00 */
[----:B------:R0:W-:Y:S01]  /*812e0*/  @P1 STG.E.U8 desc[UR34][R28.64], R2 ;  /* 0x000000021c001986 */ /* 0x0001e2000c101122 */
[----:B------:R-:W-:-:S03]  /*812f0*/  LOP3.LUT P1, RZ, R56, 0x8000, RZ, 0xc0, !PT ;  /* 0x0000800038ff7812 */ /* 0x000fc6000782c0ff */
[----:B------:R-:W3:Y:S04]  /*81300*/  LDL.LU.64 R44, [R1+0x1f90] ;  /* 0x001f9000012c7983 */ /* 0x000ee80000300a00 */
[----:B------:R-:W3:Y:S01]  /*81310*/  LDL.LU.64 R48, [R1+0x1fa0] ;  /* 0x001fa00001307983 */ /* 0x000ee20000300a00 */
[----:B0-----:R-:W-:-:S03]  /*81320*/  PRMT R2, R50, 0x7771, RZ ;  /* 0x0000777132027816 */ /* 0x001fc600000000ff */
[----:B------:R-:W3:Y:S04]  /*81330*/  LDL.LU.64 R60, [R1+0x1fb0] ;  /* 0x001fb000013c7983 */ /* 0x000ee80000300a00 */
[----:B------:R0:W-:Y:S01]  /*81340*/  @P1 STG.E.U8 desc[UR34][R32.64], R2 ;  /* 0x0000000220001986 */ /* 0x0001e2000c101122 */
[----:B------:R-:W-:-:S03]  /*81350*/  LOP3.LUT P1, RZ, R56, 0x4000, RZ, 0xc0, !PT ;  /* 0x0000400038ff7812 */ /* 0x000fc6000782c0ff */
[----:B------:R-:W3:Y:S04]  /*81360*/  LDL.LU.64 R54, [R1+0x1fa8] ;  /* 0x001fa80001367983 */ /* 0x000ee80000300a00 */
[----:B------:R-:W3:Y:S01]  /*81370*/  LDL.LU.64 R30, [R1+0x1fb8] ;  /* 0x001fb800011e7983 */ /* 0x000ee20000300a00 */
[----:B0-----:R-:W-:-:S03]  /*81380*/  PRMT R2, R50, 0x7772, RZ ;  /* 0x0000777232027816 */ /* 0x001fc600000000ff */
[----:B------:R-:W3:Y:S04]  /*81390*/  LDL.LU.64 R28, [R1+0x1fc0] ;  /* 0x001fc000011c7983 */ /* 0x000ee80000300a00 */
[----:B------:R-:W3:Y:S04]  /*813a0*/  LDL.LU.64 R32, [R1+0x1fc8] ;  /* 0x001fc80001207983 */ /* 0x000ee80000300a00 */
[----:B--2---:R0:W-:Y:S04]  /*813b0*/  @P1 STG.E.U8 desc[UR34][R52.64], R2 ;  /* 0x0000000234001986 */ /* 0x0041e8000c101122 */
[----:B0-----:R-:W2:Y:S01]  /*813c0*/  LDL.LU.64 R2, [R1+0x1f78] ;  /* 0x001f780001027983 */ /* 0x001ea20000300a00 */
[----:B------:R-:W-:-:S02]  /*813d0*/  LOP3.LUT P1, RZ, R56, 0x2000, RZ, 0xc0, !PT ;  /* 0x0000200038ff7812 */ /* 0x000fc4000782c0ff */
[----:B------:R-:W-:Y:S01]  /*813e0*/  PRMT R50, R50, 0x7773, RZ ;  /* 0x0000777332327816 */ /* 0x000fe200000000ff */
[----:B------:R-:W3:Y:S10]  /*813f0*/  LDL.LU R52, [R1+0x304] ;  /* 0x0003040001347983 */ /* 0x000ef40000300800 */
[----:B--2---:R4:W-:Y:S01]  /*81400*/  @P1 STG.E.U8 desc[UR34][R2.64], R50 ;  /* 0x0000003202001986 */ /* 0x0049e2000c101122 */
[----:B------:R-:W-:-:S02]  /*81410*/  LOP3.LUT P1, RZ, R56, 0x1000, RZ, 0xc0, !PT ;  /* 0x0000100038ff7812 */ /* 0x000fc4000782c0ff */
[----:B----4-:R-:W-:-:S11]  /*81420*/  PRMT R2, R46, 0x7770, RZ ;  /* 0x000077702e027816 */ /* 0x010fd600000000ff */
[----:B---3--:R0:W-:Y:S04]  /*81430*/  @P1 STG.E.U8 desc[UR34][R42.64], R2 ;  /* 0x000000022a001986 */ /* 0x0081e8000c101122 */
[----:B0-----:R-:W2:Y:S01]  /*81440*/  LDL.LU.64 R42, [R1+0x2a00] ;  /* 0x002a0000012a7983 */ /* 0x001ea20000300a00 */
[----:B------:R-:W-:Y:S02]  /*81450*/  LOP3.LUT P1, RZ, R56, 0x800, RZ, 0xc0, !PT ;  /* 0x0000080038ff7812 */ /* 0x000fe4000782c0ff */
[----:B------:R-:W-:-:S11]  /*81460*/  PRMT R2, R46, 0x7771, RZ ;  /* 0x000077712e027816 */ /* 0x000fd600000000ff */
[----:B------:R0:W-:Y:S01]  /*81470*/  @P1 STG.E.U8 desc[UR34][R36.64], R2 ;  /* 0x0000000224001986 */ /* 0x0001e2000c101122 */
[----:B------:R-:W-:Y:S02]  /*81480*/  LOP3.LUT P1, RZ, R56, 0x400, RZ, 0xc0, !PT ;  /* 0x0000040038ff7812 */ /* 0x000fe4000782c0ff */
[----:B------:R-:W-:Y:S02]  /*81490*/  LOP3.LUT P2, RZ, R35, 0x10000, RZ, 0xc0, !PT ;  /* 0x0001000023ff7812 */ /* 0x000fe4000784c0ff */
[----:B0-----:R-:W-:-:S09]  /*814a0*/  PRMT R2, R46, 0x7772, RZ ;  /* 0x000077722e027816 */ /* 0x001fd200000000ff */
[----:B------:R2:W-:Y:S01]  /*814b0*/  @P1 STG.E.U8 desc[UR34][R40.64], R2 ;  /* 0x0000000228001986 */ /* 0x0005e2000c101122 */
[----:B------:R-:W-:Y:S02]  /*814c0*/  LOP3.LUT P1, RZ, R56, 0x200, RZ, 0xc0, !PT ;  /* 0x0000020038ff7812 */ /* 0x000fe4000782c0ff */
[C---:B------:R-:W-:Y:S02]  /*814d0*/  LOP3.LUT P3, RZ, R35.reuse, 0x20000, RZ, 0xc0, !PT ;  /* 0x0002000023ff7812 */ /* 0x040fe4000786c0ff */
[----:B------:R-:W-:Y:S02]  /*814e0*/  PRMT R46, R46, 0x7773, RZ ;  /* 0x000077732e2e7816 */ /* 0x000fe400000000ff */
[C---:B------:R-:W-:Y:S02]  /*814f0*/  LOP3.LUT P4, RZ, R35.reuse, 0x40000, RZ, 0xc0, !PT ;  /* 0x0004000023ff7812 */ /* 0x040fe4000788c0ff */
[----:B------:R-:W-:-:S05]  /*81500*/  LOP3.LUT P5, RZ, R35, 0x80000, RZ, 0xc0, !PT ;  /* 0x0008000023ff7812 */ /* 0x000fca00078ac0ff */
[----:B------:R-:W-:Y:S01]  /*81510*/  @P1 STG.E.U8 desc[UR34][R44.64], R46 ;  /* 0x0000002e2c001986 */ /* 0x000fe2000c101122 */
[C---:B------:R-:W-:Y:S02]  /*81520*/  LOP3.LUT P6, RZ, R35.reuse, 0x100000, RZ, 0xc0, !PT ;  /* 0x0010000023ff7812 */ /* 0x040fe400078cc0ff */
[----:B------:R-:W-:Y:S02]  /*81530*/  LOP3.LUT P0, RZ, R35, 0x200000, RZ, 0xc0, !PT ;  /* 0x0020000023ff7812 */ /* 0x000fe4000780c0ff */
[----:B------:R-:W-:Y:S02]  /*81540*/  LOP3.LUT P1, RZ, R52, 0x4, RZ, 0xc0, !PT ;  /* 0x0000000434ff7812 */ /* 0x000fe4000782c0ff */
[----:B------:R-:W-:-:S11]  /*81550*/  LOP3.LUT R56, R56, 0xfffffffd, RZ, 0xc0, !PT ;  /* 0xfffffffd38387812 */ /* 0x000fd600078ec0ff */
[----:B------:R-:W-:Y:S02]  /*81560*/  @P1 LOP3.LUT R56, R56, 0x2, RZ, 0xfc, !PT ;  /* 0x0000000238381812 */ /* 0x000fe400078efcff */
[----:B------:R-:W-:Y:S02]  /*81570*/  LOP3.LUT P1, RZ, R52, 0x2, RZ, 0xc0, !PT ;  /* 0x0000000234ff7812 */ /* 0x000fe4000782c0ff */
[----:B------:R-:W-:Y:S02]  /*81580*/  LOP3.LUT R56, R56, 0xfffffffb, RZ, 0xc0, !PT ;  /* 0xfffffffb38387812 */ /* 0x000fe400078ec0ff */
[----:B--2---:R-:W-:-:S05]  /*81590*/  PRMT R2, R42, 0x7770, RZ ;  /* 0x000077702a027816 */ /* 0x004fca00000000ff */
[----:B------:R0:W-:Y:S02]  /*815a0*/  @P2 STG.E.U8 desc[UR34][R48.64], R2 ;  /* 0x0000000230002986 */ /* 0x0001e4000c101122 */
[----:B0-----:R-:W-:-:S05]  /*815b0*/  PRMT R2, R42, 0x7771, RZ ;  /* 0x000077712a027816 */ /* 0x001fca00000000ff */
[----:B------:R0:W-:Y:S02]  /*815c0*/  @P3 STG.E.U8 desc[UR34][R60.64], R2 ;  /* 0x000000023c003986 */ /* 0x0001e4000c101122 */
[C---:B0-----:R-:W-:Y:S02]  /*815d0*/  PRMT R2, R42.reuse, 0x7772, RZ ;  /* 0x000077722a027816 */ /* 0x041fe400000000ff */
[----:B------:R-:W-:-:S03]  /*815e0*/  PRMT R42, R42, 0x7773, RZ ;  /* 0x000077732a2a7816 */ /* 0x000fc600000000ff */
[----:B------:R0:W-:Y:S04]  /*815f0*/  @P4 STG.E.U8 desc[UR34][R54.64], R2 ;  /* 0x0000000236004986 */ /* 0x0001e8000c101122 */
[----:B------:R-:W-:Y:S01]  /*81600*/  @P5 STG.E.U8 desc[UR34][R30.64], R42 ;  /* 0x0000002a1e005986 */ /* 0x000fe2000c101122 */
[----:B0-----:R-:W-:-:S05]  /*81610*/  PRMT R2, R38, 0x7770, RZ ;  /* 0x0000777026027816 */ /* 0x001fca00000000ff */
[----:B------:R0:W-:Y:S04]  /*81620*/  @P6 STG.E.U8 desc[UR34][R28.64], R2 ;  /* 0x000000021c006986 */ /* 0x0001e8000c101122 */
[----:B0-----:R-:W2:Y:S01]  /*81630*/  LDL.LU.64 R28, [R1+0x1fd8] ;  /* 0x001fd800011c7983 */ /* 0x001ea20000300a00 */
[----:B------:R-:W-:-:S05]  /*81640*/  PRMT R2, R38, 0x7771, RZ ;  /* 0x0000777126027816 */ /* 0x000fca00000000ff */
[----:B------:R0:W-:Y:S04]  /*81650*/  @P0 STG.E.U8 desc[UR34][R32.64], R2 ;  /* 0x0000000220000986 */ /* 0x0001e8000c101122 */
[----:B0-----:R-:W3:Y:S01]  /*81660*/  LDL.LU.64 R32, [R1+0x1fd0] ;  /* 0x001fd00001207983 */ /* 0x001ee20000300a00 */
[----:B------:R-:W-:Y:S02]  /*81670*/  @P1 LOP3.LUT R56, R56, 0x4, RZ, 0xfc, !PT ;  /* 0x0000000438381812 */ /* 0x000fe400078efcff */
[----:B------:R-:W-:Y:S01]  /*81680*/  LOP3.LUT P1, RZ, R52, 0x1, RZ, 0xc0, !PT ;  /* 0x0000000134ff7812 */ /* 0x000fe2000782c0ff */
[----:B------:R-:W4:Y:S01]  /*81690*/  LDL.LU.64 R48, [R1+0x1fe0] ;  /* 0x001fe00001307983 */ /* 0x000f220000300a00 */
[----:B------:R-:W-:-:S03]  /*816a0*/  LOP3.LUT R56, R56, 0xfffffff7, RZ, 0xc0, !PT ;  /* 0xfffffff738387812 */ /* 0x000fc600078ec0ff */
[----:B------:R-:W4:Y:S04]  /*816b0*/  LDL.LU.64 R60, [R1+0x1ff0] ;  /* 0x001ff000013c7983 */ /* 0x000f280000300a00 */
[----:B------:R-:W4:Y:S04]  /*816c0*/  LDL.LU.64 R54, [R1+0x1fe8] ;  /* 0x001fe80001367983 */ /* 0x000f280000300a00 */
[----:B------:R-:W-:Y:S01]  /*816d0*/  @P1 LOP3.LUT R56, R56, 0x8, RZ, 0xfc, !PT ;  /* 0x0000000838381812 */ /* 0x000fe200078efcff */
[----:B------:R-:W4:Y:S01]  /*816e0*/  LDL.LU.64 R30, [R1+0x1ff8] ;  /* 0x001ff800011e7983 */ /* 0x000f220000300a00 */
[----:B------:R-:W-:-:S02]  /*816f0*/  LOP3.LUT P1, RZ, R35, 0x80000000, RZ, 0xc0, !PT ;  /* 0x8000000023ff7812 */ /* 0x000fc4000782c0ff */
        /* <DEDUP_REMOVED lines=14> */
[C---:B------:R-:W-:Y:S02]  /*817e0*/  LOP3.LUT P5, RZ, R35.reuse, 0x800000, RZ, 0xc0, !PT ;  /* 0x0080000023ff7812 */ /* 0x040fe400078ac0ff */
[----:B------:R-:W-:-:S02]  /*817f0*/  LOP3.LUT P6, RZ, R35, 0x1000000, RZ, 0xc0, !PT ;  /* 0x0100000023ff7812 */ /* 0x000fc400078cc0ff */
[----:B------:R-:W-:-:S03]  /*81800*/  LOP3.LUT P0, RZ, R35, 0x2000000, RZ, 0xc0, !PT ;  /* 0x0200000023ff7812 */ /* 0x000fc6000780c0ff */
[----:B------:R-:W-:Y:S02]  /*81810*/  @P1 LOP3.LUT R56, R56, 0x100, RZ, 0xfc, !PT ;  /* 0x0000010038381812 */ /* 0x000fe400078efcff */
[----:B------:R-:W-:Y:S02]  /*81820*/  LOP3.LUT P1, RZ, R35, 0x4000000, RZ, 0xc0, !PT ;  /* 0x0400000023ff7812 */ /* 0x000fe4000782c0ff */
[----:B------:R-:W4:Y:S01]  /*81830*/  LDL.LU.64 R34, [R1+0x2000] ;  /* 0x0020000001227983 */ /* 0x000f220000300a00 */
[C---:B------:R-:W-:Y:S02]  /*81840*/  PRMT R2, R38.reuse, 0x7772, RZ ;  /* 0x0000777226027816 */ /* 0x040fe400000000ff */
[----:B------:R-:W-:-:S03]  /*81850*/  PRMT R38, R38, 0x7773, RZ ;  /* 0x0000777326267816 */ /* 0x000fc600000000ff */
[----:B--2---:R0:W-:Y:S04]  /*81860*/  @P4 STG.E.U8 desc[UR34][R28.64], R2 ;  /* 0x000000021c004986 */ /* 0x0041e8000c101122 */
[----:B0-----:R-:W2:Y:S04]  /*81870*/  LDL.LU.64 R28, [R1+0x2008] ;  /* 0x00200800011c7983 */ /* 0x001ea80000300a00 */
[----:B---3--:R0:W-:Y:S04]  /*81880*/  @P5 STG.E.U8 desc[UR34][R32.64], R38 ;  /* 0x0000002620005986 */ /* 0x0081e8000c101122 */
[----:B0-----:R-:W3:Y:S01]  /*81890*/  LDL.LU.64 R32, [R1+0x2018] ;  /* 0x0020180001207983 */ /* 0x001ee20000300a00 */
[----:B------:R-:W-:-:S03]  /*818a0*/  PRMT R2, R51, 0x7770, RZ ;  /* 0x0000777033027816 */ /* 0x000fc600000000ff */
[----:B------:R-:W3:Y:S04]  /*818b0*/  LDL.LU.64 R36, [R1+0x2030] ;  /* 0x0020300001247983 */ /* 0x000ee80000300a00 */
[----:B----4-:R0:W-:Y:S04]  /*818c0*/  @P6 STG.E.U8 desc[UR34][R48.64], R2 ;  /* 0x0000000230006986 */ /* 0x0101e8000c101122 */
[----:B------:R-:W4:Y:S04]  /*818d0*/  LDL.LU.64 R40, [R1+0x2028] ;  /* 0x0020280001287983 */ /* 0x000f280000300a00 */
[----:B------:R-:W4:Y:S01]  /*818e0*/  LDL.LU.64 R44, [R1+0x2038] ;  /* 0x00203800012c7983 */ /* 0x000f220000300a00 */
[----:B0-----:R-:W-:-:S03]  /*818f0*/  PRMT R2, R51, 0x7771, RZ ;  /* 0x0000777133027816 */ /* 0x001fc600000000ff */
[----:B------:R-:W4:Y:S04]  /*81900*/  LDL.LU.64 R48, [R1+0x2040] ;  /* 0x0020400001307983 */ /* 0x000f280000300a00 */
[----:B------:R0:W-:Y:S02]  /*81910*/  @P0 STG.E.U8 desc[UR34][R60.64], R2 ;  /* 0x000000023c000986 */ /* 0x0001e4000c101122 */
[----:B0-----:R-:W-:Y:S02]  /*81920*/  PRMT R2, R51, 0x7772, RZ ;  /* 0x0000777233027816 */ /* 0x001fe400000000ff */
[----:B------:R-:W4:Y:S04]  /*81930*/  LDL.LU.64 R60, [R1+0x2048] ;  /* 0x00204800013c7983 */ /* 0x000f280000300a00 */
[----:B------:R0:W-:Y:S01]  /*81940*/  @P1 STG.E.U8 desc[UR34][R54.64], R2 ;  /* 0x0000000236001986 */ /* 0x0001e2000c101122 */
[----:B------:R-:W-:-:S02]  /*81950*/  LOP3.LUT P1, RZ, R56, 0x100, RZ, 0xc0, !PT ;  /* 0x0000010038ff7812 */ /* 0x000fc4000782c0ff */
[----:B------:R-:W-:-:S11]  /*81960*/  PRMT R51, R51, 0x7773, RZ ;  /* 0x0000777333337816 */ /* 0x000fd600000000ff */
[----:B------:R1:W-:Y:S01]  /*81970*/  @P1 STG.E.U8 desc[UR34][R30.64], R51 ;  /* 0x000000331e001986 */ /* 0x0003e2000c101122 */
[C---:B------:R-:W-:Y:S02]  /*81980*/  LOP3.LUT P1, RZ, R56.reuse, 0x80, RZ, 0xc0, !PT ;  /* 0x0000008038ff7812 */ /* 0x040fe4000782c0ff */
[----:B0-----:R-:W-:Y:S01]  /*81990*/  PRMT R2, R47, 0x7770, RZ ;  /* 0x000077702f027816 */ /* 0x001fe200000000ff */
[----:B-1----:R-:W4:Y:S04]  /*819a0*/  LDL.LU.64 R50, [R1+0x2020] ;  /* 0x0020200001327983 */ /* 0x002f280000300a00 */
[----:B------:R-:W4:Y:S04]  /*819b0*/  LDL.LU.64 R54, [R1+0x2058] ;  /* 0x0020580001367983 */ /* 0x000f280000300a00 */
[----:B------:R-:W4:Y:S04]  /*819c0*/  LDL.LU.64 R30, [R1+0x2050] ;  /* 0x00205000011e7983 */ /* 0x000f280000300a00 */
[----:B------:R0:W-:Y:S01]  /*819d0*/  @P1 STG.E.U8 desc[UR34][R34.64], R2 ;  /* 0x0000000222001986 */ /* 0x0001e2000c101122 */
[----:B------:R-:W-:-:S02]  /*819e0*/  LOP3.LUT P1, RZ, R56, 0x40, RZ, 0xc0, !PT ;  /* 0x0000004038ff7812 */ /* 0x000fc4000782c0ff */
[----:B0-----:R-:W-:Y:S01]  /*819f0*/  PRMT R2, R47, 0x7771, RZ ;  /* 0x000077712f027816 */ /* 0x001fe200000000ff */
[----:B------:R-:W4:Y:S10]  /*81a00*/  LDL.LU.64 R34, [R1+0x2060] ;  /* 0x0020600001227983 */ /* 0x000f340000300a00 */
[----:B--2---:R0:W-:Y:S01]  /*81a10*/  @P1 STG.E.U8 desc[UR34][R28.64], R2 ;  /* 0x000000021c001986 */ /* 0x0041e2000c101122 */
[----:B------:R-:W-:-:S02]  /*81a20*/  LOP3.LUT P1, RZ, R56, 0x20, RZ, 0xc0, !PT ;  /* 0x0000002038ff7812 */ /* 0x000fc4000782c0ff */
[----:B0-----:R-:W-:Y:S01]  /*81a30*/  PRMT R2, R47, 0x7772, RZ ;  /* 0x000077722f027816 */ /* 0x001fe200000000ff */
[----:B------:R-:W2:Y:S10]  /*81a40*/  LDL.LU.64 R28, [R1+0x29f8] ;  /* 0x0029f800011c7983 */ /* 0x000eb40000300a00 */
[----:B---3--:R0:W-:Y:S04]  /*81a50*/  @P1 STG.E.U8 desc[UR34][R32.64], R2 ;  /* 0x0000000220001986 */ /* 0x0081e8000c101122 */
[----:B0-----:R-:W3:Y:S04]  /*81a60*/  LDL.LU.64 R32, [R1+0x29f0] ;  /* 0x0029f00001207983 */ /* 0x001ee80000300a00 */
[----:B------:R-:W2:Y:S01]  /*81a70*/  LDL.LU.64 R2, [R1+0x2010] ;  /* 0x0020100001027983 */ /* 0x000ea20000300a00 */
[----:B------:R-:W-:-:S02]  /*81a80*/  LOP3.LUT P1, RZ, R56, 0x10, RZ, 0xc0, !PT ;  /* 0x0000001038ff7812 */ /* 0x000fc4000782c0ff */
[----:B------:R-:W-:Y:S02]  /*81a90*/  PRMT R47, R47, 0x7773, RZ ;  /* 0x000077732f2f7816 */ /* 0x000fe400000000ff */
[C---:B------:R-:W-:Y:S02]  /*81aa0*/  LOP3.LUT P2, RZ, R52.reuse, 0x8, RZ, 0xc0, !PT ;  /* 0x0000000834ff7812 */ /* 0x040fe4000784c0ff */
[C---:B------:R-:W-:Y:S02]  /*81ab0*/  LOP3.LUT P3, RZ, R52.reuse, 0x10, RZ, 0xc0, !PT ;  /* 0x0000001034ff7812 */ /* 0x040fe4000786c0ff */
[C---:B------:R-:W-:Y:S02]  /*81ac0*/  LOP3.LUT P4, RZ, R52.reuse, 0x20, RZ, 0xc0, !PT ;  /* 0x0000002034ff7812 */ /* 0x040fe4000788c0ff */
[C---:B------:R-:W-:Y:S02]  /*81ad0*/  LOP3.LUT P5, RZ, R52.reuse, 0x40, RZ, 0xc0, !PT ;  /* 0x0000004034ff7812 */ /* 0x040fe400078ac0ff */
[----:B------:R-:W-:-:S02]  /*81ae0*/  LOP3.LUT P6, RZ, R52, 0x80, RZ, 0xc0, !PT ;  /* 0x0000008034ff7812 */ /* 0x000fc400078cc0ff */
[----:B------:R-:W-:Y:S01]  /*81af0*/  LOP3.LUT P0, RZ, R52, 0x100, RZ, 0xc0, !PT ;  /* 0x0000010034ff7812 */ /* 0x000fe2000780c0ff */
[----:B--2---:R0:W-:Y:S01]  /*81b00*/  @P1 STG.E.U8 desc[UR34][R2.64], R47 ;  /* 0x0000002f02001986 */ /* 0x0041e2000c101122 */
[----:B------:R-:W-:Y:S02]  /*81b10*/  LOP3.LUT P1, RZ, R56, 0x8, RZ, 0xc0, !PT ;  /* 0x0000000838ff7812 */ /* 0x000fe4000782c0ff */
[----:B0-----:R-:W-:-:S11]  /*81b20*/  PRMT R2, R43, 0x7770, RZ ;  /* 0x000077702b027816 */ /* 0x001fd600000000ff */
[----:B----4-:R0:W-:Y:S01]  /*81b30*/  @P1 STG.E.U8 desc[UR34][R50.64], R2 ;  /* 0x0000000232001986 */ /* 0x0101e2000c101122 */
[----:B------:R-:W-:Y:S02]  /*81b40*/  LOP3.LUT P1, RZ, R56, 0x4, RZ, 0xc0, !PT ;  /* 0x0000000438ff7812 */ /* 0x000fe4000782c0ff */
[----:B0-----:R-:W-:-:S11]  /*81b50*/  PRMT R2, R43, 0x7771, RZ ;  /* 0x000077712b027816 */ /* 0x001fd600000000ff */
[----:B------:R0:W-:Y:S01]  /*81b60*/  @P1 STG.E.U8 desc[UR34][R36.64], R2 ;  /* 0x0000000224001986 */ /* 0x0001e2000c101122 */
[----:B------:R-:W-:Y:S02]  /*81b70*/  LOP3.LUT P1, RZ, R56, 0x2, RZ, 0xc0, !PT ;  /* 0x0000000238ff7812 */ /* 0x000fe4000782c0ff */
[C---:B0-----:R-:W-:Y:S02]  /*81b80*/  PRMT R2, R43.reuse, 0x7772, RZ ;  /* 0x000077722b027816 */ /* 0x041fe400000000ff */
[----:B------:R-:W-:-:S09]  /*81b90*/  PRMT R43, R43, 0x7773, RZ ;  /* 0x000077732b2b7816 */ /* 0x000fd200000000ff */
[----:B------:R0:W-:Y:S04]  /*81ba0*/  @P1 STG.E.U8 desc[UR34][R40.64], R2 ;  /* 0x0000000228001986 */ /* 0x0001e8000c101122 */
[----:B------:R-:W-:Y:S01]  /*81bb0*/  @P2 STG.E.U8 desc[UR34][R44.64], R43 ;  /* 0x0000002b2c002986 */ /* 0x000fe2000c101122 */
[----:B0-----:R-:W-:-:S05]  /*81bc0*/  PRMT R2, R39, 0x7770, RZ ;  /* 0x0000777027027816 */ /* 0x001fca00000000ff */
[----:B------:R0:W-:Y:S02]  /*81bd0*/  @P3 STG.E.U8 desc[UR34][R48.64], R2 ;  /* 0x0000000230003986 */ /* 0x0001e4000c101122 */
[----:B0-----:R-:W-:-:S05]  /*81be0*/  PRMT R2, R39, 0x7771, RZ ;  /* 0x0000777127027816 */ /* 0x001fca00000000ff */
[----:B------:R0:W-:Y:S02]  /*81bf0*/  @P4 STG.E.U8 desc[UR34][R60.64], R2 ;  /* 0x000000023c004986 */ /* 0x0001e4000c101122 */
[C---:B0-----:R-:W-:Y:S02]  /*81c00*/  PRMT R2, R39.reuse, 0x7772, RZ ;  /* 0x0000777227027816 */ /* 0x041fe400000000ff */
[----:B------:R-:W-:-:S03]  /*81c10*/  PRMT R39, R39, 0x7773, RZ ;  /* 0x0000777327277816 */ /* 0x000fc600000000ff */
[----:B------:R-:W-:Y:S04]  /*81c20*/  @P5 STG.E.U8 desc[UR34][R54.64], R2 ;  /* 0x0000000236005986 */ /* 0x000fe8000c101122 */
[----:B------:R0:W-:Y:S04]  /*81c30*/  @P6 STG.E.U8 desc[UR34][R30.64], R39 ;  /* 0x000000271e006986 */ /* 0x0001e8000c101122 */
[----:B0-----:R-:W2:Y:S01]  /*81c40*/  LDL.LU.64 R30, [R1+0x2070] ;  /* 0x00207000011e7983 */ /* 0x001ea20000300a00 */
[----:B---3--:R-:W-:-:S05]  /*81c50*/  PRMT R2, R32, 0x7770, RZ ;  /* 0x0000777020027816 */ /* 0x008fca00000000ff */
[----:B------:R0:W-:Y:S04]  /*81c60*/  @P0 STG.E.U8 desc[UR34][R34.64], R2 ;  /* 0x0000000222000986 */ /* 0x0001e8000c101122 */
[----:B0-----:R-:W3:Y:S04]  /*81c70*/  LDL.LU.64 R34, [R1+0x2068] ;  /* 0x0020680001227983 */ /* 0x001ee80000300a00 */
[----:B------:R-:W4:Y:S04]  /*81c80*/  LDL.LU.64 R40, [R1+0x2078] ;  /* 0x0020780001287983 */ /* 0x000f280000300a00 */
[----:B------:R-:W4:Y:S04]  /*81c90*/  LDL.LU.64 R44, [R1+0x2080] ;  /* 0x00208000012c7983 */ /* 0x000f280000300a00 */
[----:B------:R-:W4:Y:S04]  /*81ca0*/  LDL.LU.64 R48, [R1+0x2088] ;  /* 0x0020880001307983 */ /* 0x000f280000300a00 */
[----:B------:R-:W4:Y:S04]  /*81cb0*/  LDL.LU.64 R60, [R1+0x2098] ;  /* 0x00209800013c7983 */ /* 0x000f280000300a00 */
[----:B------:R-:W4:Y:S01]  /*81cc0*/  LDL.LU.64 R54, [R1+0x2090] ;  /* 0x0020900001367983 */ /* 0x000f220000300a00 */
[----:B------:R-:W-:-:S02]  /*81cd0*/  LOP3.LUT P1, RZ, R52, 0x200000, RZ, 0xc0, !PT ;  /* 0x0020000034ff7812 */ /* 0x000fc4000782c0ff */
        /* <DEDUP_REMOVED lines=10> */
[----:B------:R-:W-:Y:S02]  /*81d80*/  LOP3.LUT R57, R57, 0xefffffff, RZ, 0xc0, !PT ;  /* 0xefffffff39397812 */ /* 0x000fe400078ec0ff */
[----:B------:R-:W-:Y:S02]  /*81d90*/  PRMT R2, R32, 0x7771, RZ ;  /* 0x0000777120027816 */ /* 0x000fe400000000ff */
[----:B------:R-:W-:-:S07]  /*81da0*/  LOP3.LUT P5, RZ, R52, 0x400, RZ, 0xc0, !PT ;  /* 0x0000040034ff7812 */ /* 0x000fce00078ac0ff */
        /* <DEDUP_REMOVED lines=13> */
[----:B------:R-:W-:-:S09]  /*81e80*/  LOP3.LUT R56, R56, 0xfffffffe, RZ, 0xc0, !PT ;  /* 0xfffffffe38387812 */ /* 0x000fd200078ec0ff */
[----:B------:R-:W-:Y:S02]  /*81e90*/  @P1 LOP3.LUT R56, R56, 0x1, RZ, 0xfc, !PT ;  /* 0x0000000138381812 */ /* 0x000fe400078efcff */
[----:B------:R-:W-:Y:S01]  /*81ea0*/  LOP3.LUT P1, RZ, R52, 0x2000, RZ, 0xc0, !PT ;  /* 0x0000200034ff7812 */ /* 0x000fe2000782c0ff */
[----:B--2---:R0:W-:Y:S04]  /*81eb0*/  @P4 STG.E.U8 desc[UR34][R30.64], R2 ;  /* 0x000000021e004986 */ /* 0x0041e8000c101122 */
[----:B0-----:R-:W2:Y:S01]  /*81ec0*/  LDL.LU.64 R30, [R1+0x20a0] ;  /* 0x0020a000011e7983 */ /* 0x001ea20000300a00 */
[----:B------:R-:W-:-:S05]  /*81ed0*/  PRMT R2, R32, 0x7772, RZ ;  /* 0x0000777220027816 */ /* 0x000fca00000000ff */
[----:B---3--:R0:W-:Y:S04]  /*81ee0*/  @P5 STG.E.U8 desc[UR34][R34.64], R2 ;  /* 0x0000000222005986 */ /* 0x0081e8000c101122 */
[----:B0-----:R-:W3:Y:S04]  /*81ef0*/  LDL.LU.64 R34, [R1+0x20b0] ;  /* 0x0020b00001227983 */ /* 0x001ee80000300a00 */
[----:B------:R-:W3:Y:S04]  /*81f00*/  LDL.LU.64 R38, [R1+0x20a8] ;  /* 0x0020a80001267983 */ /* 0x000ee80000300a00 */
[----:B------:R-:W3:Y:S01]  /*81f10*/  LDL.LU.64 R42, [R1+0x20b8] ;  /* 0x0020b800012a7983 */ /* 0x000ee20000300a00 */
[----:B------:R-:W-:-:S02]  /*81f20*/  PRMT R32, R32, 0x7773, RZ ;  /* 0x0000777320207816 */ /* 0x000fc400000000ff */
[C---:B------:R-:W-:Y:S01]  /*81f30*/  PRMT R2, R28.reuse, 0x7770, RZ ;  /* 0x000077701c027816 */ /* 0x040fe200000000ff */
[----:B------:R-:W3:Y:S04]  /*81f40*/  LDL.LU.64 R46, [R1+0x20c0] ;  /* 0x0020c000012e7983 */ /* 0x000ee80000300a00 */
[----:B----4-:R-:W-:Y:S04]  /*81f50*/  @P6 STG.E.U8 desc[UR34][R40.64], R32 ;  /* 0x0000002028006986 */ /* 0x010fe8000c101122 */
[----:B------:R0:W-:Y:S04]  /*81f60*/  @P0 STG.E.U8 desc[UR34][R44.64], R2 ;  /* 0x000000022c000986 */ /* 0x0001e8000c101122 */
[----:B------:R-:W4:Y:S04]  /*81f70*/  LDL.LU.64 R50, [R1+0x20c8] ;  /* 0x0020c80001327983 */ /* 0x000f280000300a00 */
[----:B------:R-:W4:Y:S01]  /*81f80*/  LDL.LU.64 R36, [R1+0x20d8] ;  /* 0x0020d80001247983 */ /* 0x000f220000300a00 */
[----:B0-----:R-:W-:-:S03]  /*81f90*/  PRMT R2, R28, 0x7771, RZ ;  /* 0x000077711c027816 */ /* 0x001fc600000000ff */
[----:B------:R-:W4:Y:S04]  /*81fa0*/  LDL.LU.64 R40, [R1+0x20d0] ;  /* 0x0020d00001287983 */ /* 0x000f280000300a00 */
[----:B------:R0:W-:Y:S01]  /*81fb0*/  @P1 STG.E.U8 desc[UR34][R48.64], R2 ;  /* 0x0000000230001986 */ /* 0x0001e2000c101122 */
[----:B------:R-:W-:-:S03]  /*81fc0*/  LOP3.LUT P1, RZ, R56, 0x1, RZ, 0xc0, !PT ;  /* 0x0000000138ff7812 */ /* 0x000fc6000782c0ff */
[----:B------:R-:W4:Y:S01]  /*81fd0*/  LDL.LU.64 R44, [R1+0x20e0] ;  /* 0x0020e000012c7983 */ /* 0x000f220000300a00 */
[----:B0-----:R-:W-:-:S03]  /*81fe0*/  PRMT R2, R28, 0x7772, RZ ;  /* 0x000077721c027816 */ /* 0x001fc600000000ff */
[----:B------:R-:W4:Y:S06]  /*81ff0*/  LDL.LU.64 R48, [R1+0x20f0] ;  /* 0x0020f00001307983 */ /* 0x000f2c0000300a00 */
[----:B------:R0:W-:Y:S01]  /*82000*/  @P1 STG.E.U8 desc[UR34][R60.64], R2 ;  /* 0x000000023c001986 */ /* 0x0001e2000c101122 */
[C---:B------:R-:W-:Y:S02]  /*82010*/  LOP3.LUT P1, RZ, R57.reuse, 0x80000000, RZ, 0xc0, !PT ;  /* 0x8000000039ff7812 */ /* 0x040fe4000782c0ff */
[----:B------:R-:W-:Y:S01]  /*82020*/  PRMT R28, R28, 0x7773, RZ ;  /* 0x000077731c1c7816 */ /* 0x000fe200000000ff */
[----:B0-----:R-:W4:Y:S10]  /*82030*/  LDL.LU.64 R60, [R1+0x20e8] ;  /* 0x0020e800013c7983 */ /* 0x001f340000300a00 */
[----:B------:R0:W-:Y:S04]  /*82040*/  @P1 STG.E.U8 desc[UR34][R54.64], R28 ;  /* 0x0000001c36001986 */ /* 0x0001e8000c101122 */
[----:B0-----:R-:W4:Y:S01]  /*82050*/  LDL.LU.64 R54, [R1+0x20f8] ;  /* 0x0020f80001367983 */ /* 0x001f220000300a00 */
        /* <DEDUP_REMOVED lines=9> */
[C---:B------:R-:W-:Y:S02]  /*820f0*/  LOP3.LUT P1, RZ, R57.reuse, 0x20000000, RZ, 0xc0, !PT ;  /* 0x2000000039ff7812 */ /* 0x040fe4000782c0ff */
[----:B0-----:R-:W-:Y:S01]  /*82100*/  PRMT R2, R24, 0x7771, RZ ;  /* 0x0000777118027816 */ /* 0x001fe200000000ff */
[----:B------:R-:W2:Y:S04]  /*82110*/  LDL.LU.64 R30, [R1+0x29e8] ;  /* 0x0029e800011e7983 */ /* 0x000ea80000300a00 */
[----:B------:R-:W2:Y:S06]  /*82120*/  LDL.LU R59, [R1+0x308] ;  /* 0x00030800013b7983 */ /* 0x000eac0000300800 */
[----:B---3--:R0:W-:Y:S01]  /*82130*/  @P1 STG.E.U8 desc[UR34][R34.64], R2 ;  /* 0x0000000222001986 */ /* 0x0081e2000c101122 */
[----:B------:R-:W-:-:S02]  /*82140*/  LOP3.LUT P1, RZ, R57, 0x10000000, RZ, 0xc0, !PT ;  /* 0x1000000039ff7812 */ /* 0x000fc4000782c0ff */
[----:B0-----:R-:W-:Y:S01]  /*82150*/  PRMT R2, R24, 0x7772, RZ ;  /* 0x0000777218027816 */ /* 0x001fe200000000ff */
[----:B------:R-:W3:Y:S10]  /*82160*/  LDL.LU.64 R34, [R1+0x29e0] ;  /* 0x0029e00001227983 */ /* 0x000ef40000300a00 */
[----:B------:R0:W-:Y:S01]  /*82170*/  @P1 STG.E.U8 desc[UR34][R38.64], R2 ;  /* 0x0000000226001986 */ /* 0x0001e2000c101122 */
[----:B------:R-:W-:-:S02]  /*82180*/  LOP3.LUT P1, RZ, R57, 0x8000000, RZ, 0xc0, !PT ;  /* 0x0800000039ff7812 */ /* 0x000fc4000782c0ff */
[----:B------:R-:W-:-:S11]  /*82190*/  PRMT R24, R24, 0x7773, RZ ;  /* 0x0000777318187816 */ /* 0x000fd600000000ff */
[----:B------:R-:W-:Y:S01]  /*821a0*/  @P1 STG.E.U8 desc[UR34][R42.64], R24 ;  /* 0x000000182a001986 */ /* 0x000fe2000c101122 */
[----:B------:R-:W-:Y:S02]  /*821b0*/  LOP3.LUT P1, RZ, R57, 0x4000000, RZ, 0xc0, !PT ;  /* 0x0400000039ff7812 */ /* 0x000fe4000782c0ff */
[----:B0-----:R-:W-:-:S11]  /*821c0*/  PRMT R2, R20, 0x7770, RZ ;  /* 0x0000777014027816 */ /* 0x001fd600000000ff */
[----:B------:R0:W-:Y:S01]  /*821d0*/  @P1 STG.E.U8 desc[UR34][R46.64], R2 ;  /* 0x000000022e001986 */ /* 0x0001e2000c101122 */
[----:B------:R-:W-:Y:S02]  /*821e0*/  LOP3.LUT P1, RZ, R57, 0x2000000, RZ, 0xc0, !PT ;  /* 0x0200000039ff7812 */ /* 0x000fe4000782c0ff */
[----:B0-----:R-:W-:-:S11]  /*821f0*/  PRMT R2, R20, 0x7771, RZ ;  /* 0x0000777114027816 */ /* 0x001fd600000000ff */
[----:B----4-:R0:W-:Y:S02]  /*82200*/  @P1 STG.E.U8 desc[UR34][R50.64], R2 ;  /* 0x0000000232001986 */ /* 0x0101e4000c101122 */
[C---:B0-----:R-:W-:Y:S02]  /*82210*/  PRMT R2, R20.reuse, 0x7772, RZ ;  /* 0x0000777214027816 */ /* 0x041fe400000000ff */
[----:B------:R-:W-:-:S03]  /*82220*/  PRMT R20, R20, 0x7773, RZ ;  /* 0x0000777314147816 */ /* 0x000fc600000000ff */
[----:B------:R0:W-:Y:S04]  /*82230*/  @P2 STG.E.U8 desc[UR34][R36.64], R2 ;  /* 0x0000000224002986 */ /* 0x0001e8000c101122 */
[----:B------:R-:W-:Y:S01]  /*82240*/  @P3 STG.E.U8 desc[UR34][R40.64], R20 ;  /* 0x0000001428003986 */ /* 0x000fe2000c101122 */
[----:B0-----:R-:W-:-:S05]  /*82250*/  PRMT R2, R33, 0x7770, RZ ;  /* 0x0000777021027816 */ /* 0x001fca00000000ff */
[----:B------:R0:W-:Y:S02]  /*82260*/  @P4 STG.E.U8 desc[UR34][R44.64], R2 ;  /* 0x000000022c004986 */ /* 0x0001e4000c101122 */
[----:B0-----:R-:W-:-:S05]  /*82270*/  PRMT R2, R33, 0x7771, RZ ;  /* 0x0000777121027816 */ /* 0x001fca00000000ff */
[----:B------:R0:W-:Y:S01]  /*82280*/  @P5 STG.E.U8 desc[UR34][R48.64], R2 ;  /* 0x0000000230005986 */ /* 0x0001e2000c101122 */
[C---:B------:R-:W-:Y:S02]  /*82290*/  LOP3.LUT P4, RZ, R52.reuse, 0x10000000, RZ, 0xc0, !PT ;  /* 0x1000000034ff7812 */ /* 0x040fe4000788c0ff */
[----:B------:R-:W-:Y:S02]  /*822a0*/  LOP3.LUT P5, RZ, R52, 0x20000000, RZ, 0xc0, !PT ;  /* 0x2000000034ff7812 */ /* 0x000fe400078ac0ff */
[C---:B0-----:R-:W-:Y:S02]  /*822b0*/  PRMT R2, R33.reuse, 0x7772, RZ ;  /* 0x0000777221027816 */ /* 0x041fe400000000ff */
[----:B------:R-:W-:-:S03]  /*822c0*/  PRMT R33, R33, 0x7773, RZ ;  /* 0x0000777321217816 */ /* 0x000fc600000000ff */
[----:B------:R0:W-:Y:S01]  /*822d0*/  @P6 STG.E.U8 desc[UR34][R60.64], R2 ;  /* 0x000000023c006986 */ /* 0x0001e2000c101122 */
[----:B------:R-:W-:-:S03]  /*822e0*/  LOP3.LUT P6, RZ, R52, 0x40000000, RZ, 0xc0, !PT ;  /* 0x4000000034ff7812 */ /* 0x000fc600078cc0ff */
[----:B------:R1:W-:Y:S01]  /*822f0*/  @P0 STG.E.U8 desc[UR34][R54.64], R33 ;  /* 0x0000002136000986 */ /* 0x0003e2000c101122 */
[----:B------:R-:W-:-:S03]  /*82300*/  LOP3.LUT P0, RZ, R52, 0x80000000, RZ, 0xc0, !PT ;  /* 0x8000000034ff7812 */ /* 0x000fc6000780c0ff */
[----:B------:R-:W4:Y:S04]  /*82310*/  LDL.LU.64 R52, [R1+0x2100] ;  /* 0x0021000001347983 */ /* 0x000f280000300a00 */
[----:B------:R-:W2:Y:S04]  /*82320*/  LDL.LU.64 R40, [R1+0x2108] ;  /* 0x0021080001287983 */ /* 0x000ea80000300a00 */
[----:B------:R-:W2:Y:S04]  /*82330*/  LDL.LU.64 R44, [R1+0x2118] ;  /* 0x00211800012c7983 */ /* 0x000ea80000300a00 */
[----:B------:R-:W2:Y:S04]  /*82340*/  LDL.LU.64 R48, [R1+0x2110] ;  /* 0x0021100001307983 */ /* 0x000ea80000300a00 */
[----:B0-----:R-:W3:Y:S04]  /*82350*/  LDL.LU.64 R60, [R1+0x2128] ;  /* 0x00212800013c7983 */ /* 0x001ee80000300a00 */
[----:B-1----:R-:W3:Y:S01]  /*82360*/  LDL.LU.64 R54, [R1+0x2120] ;  /* 0x0021200001367983 */ /* 0x002ee20000300a00 */
[----:B------:R-:W-:-:S02]  /*82370*/  PRMT R2, R29, 0x7770, RZ ;  /* 0x000077701d027816 */ /* 0x000fc400000000ff */
[----:B------:R-:W-:-:S03]  /*82380*/  LOP3.LUT R57, R57, 0xfffdffff, RZ, 0xc0, !PT ;  /* 0xfffdffff39397812 */ /* 0x000fc600078ec0ff */
[----:B----4-:R0:W-:Y:S04]  /*82390*/  @P4 STG.E.U8 desc[UR34][R52.64], R2 ;  /* 0x0000000234004986 */ /* 0x0101e8000c101122 */
[----:B0-----:R-:W4:Y:S01]  /*823a0*/  LDL.LU.64 R52, [R1+0x2130] ;  /* 0x0021300001347983 */ /* 0x001f220000300a00 */
[----:B--2---:R-:W-:-:S03]  /*823b0*/  LOP3.LUT P1, RZ, R59, 0x100, RZ, 0xc0, !PT ;  /* 0x000001003bff7812 */ /* 0x004fc6000782c0ff */
[----:B------:R-:W2:Y:S04]  /*823c0*/  LDL.LU.64 R32, [R1+0x2138] ;  /* 0x0021380001207983 */ /* 0x000ea80000300a00 */
[----:B------:R-:W2:Y:S04]  /*823d0*/  LDL.LU.64 R38, [R1+0x2140] ;  /* 0x0021400001267983 */ /* 0x000ea80000300a00 */
[----:B------:R-:W2:Y:S02]  /*823e0*/  LDL.LU.64 R42, [R1+0x2148] ;  /* 0x00214800012a7983 */ /* 0x000ea40000300a00 */
[----:B------:R-:W-:-:S02]  /*823f0*/  @P1 LOP3.LUT R57, R57, 0x20000, RZ, 0xfc, !PT ;  /* 0x0002000039391812 */ /* 0x000fc400078efcff */
[----:B------:R-:W-:Y:S01]  /*82400*/  LOP3.LUT P1, RZ, R59, 0x80, RZ, 0xc0, !PT ;  /* 0x000000803bff7812 */ /* 0x000fe2000782c0ff */
[----:B------:R-:W2:Y:S01]  /*82410*/  LDL.LU.64 R46, [R1+0x2158] ;  /* 0x00215800012e7983 */ /* 0x000ea20000300a00 */
[----:B------:R-:W-:Y:S02]  /*82420*/  LOP3.LUT R57, R57, 0xfffbffff, RZ, 0xc0, !PT ;  /* 0xfffbffff39397812 */ /* 0x000fe400078ec0ff */
[----:B------:R-:W-:Y:S01]  /*82430*/  PRMT R2, R29, 0x7771, RZ ;  /* 0x000077711d027816 */ /* 0x000fe200000000ff */
        /* <DEDUP_REMOVED lines=23> */
[----:B------:R0:W-:Y:S01]  /*825b0*/  @P6 STG.E.U8 desc[UR34][R44.64], R2 ;  /* 0x000000022c006986 */ /* 0x0001e2000c101122 */
[----:B------:R-:W-:-:S09]  /*825c0*/  PRMT R29, R29, 0x7773, RZ ;  /* 0x000077731d1d7816 */ /* 0x000fd200000000ff */
[----:B------:R-:W-:Y:S02]  /*825d0*/  @P1 LOP3.LUT R57, R57, 0x1000000, RZ, 0xfc, !PT ;  /* 0x0100000039391812 */ /* 0x000fe400078efcff */
[----:B------:R-:W-:Y:S02]  /*825e0*/  LOP3.LUT P1, RZ, R59, 0x1, RZ, 0xc0, !PT ;  /* 0x000000013bff7812 */ /* 0x000fe4000782c0ff */
[----:B0-----:R-:W-:Y:S01]  /*825f0*/  PRMT R2, R25, 0x7770, RZ ;  /* 0x0000777019027816 */ /* 0x001fe200000000ff */
[----:B------:R0:W-:Y:S04]  /*82600*/  @P0 STG.E.U8 desc[UR34][R48.64], R29 ;  /* 0x0000001d30000986 */ /* 0x0001e8000c101122 */
[----:B------:R-:W2:Y:S06]  /*82610*/  LDL.LU.64 R44, [R1+0x2170] ;  /* 0x00217000012c7983 */ /* 0x000eac0000300a00 */
[----:B---3--:R1:W-:Y:S01]  /*82620*/  @P1 STG.E.U8 desc[UR34][R60.64], R2 ;  /* 0x000000023c001986 */ /* 0x0083e2000c101122 */
[----:B------:R-:W-:-:S03]  /*82630*/  LOP3.LUT P1, RZ, R57, 0x1000000, RZ, 0xc0, !PT ;  /* 0x0100000039ff7812 */ /* 0x000fc6000782c0ff */
[----:B0-----:R-:W3:Y:S01]  /*82640*/  LDL.LU.64 R48, [R1+0x2178] ;  /* 0x0021780001307983 */ /* 0x001ee20000300a00 */
[----:B-1----:R-:W-:-:S03]  /*82650*/  PRMT R2, R25, 0x7771, RZ ;  /* 0x0000777119027816 */ /* 0x002fc600000000ff */
[----:B------:R-:W3:Y:S06]  /*82660*/  LDL.LU.64 R60, [R1+0x2180] ;  /* 0x00218000013c7983 */ /* 0x000eec0000300a00 */
[----:B------:R0:W-:Y:S01]  /*82670*/  @P1 STG.E.U8 desc[UR34][R54.64], R2 ;  /* 0x0000000236001986 */ /* 0x0001e2000c101122 */
[----:B------:R-:W-:-:S03]  /*82680*/  LOP3.LUT P1, RZ, R57, 0x800000, RZ, 0xc0, !PT ;  /* 0x0080000039ff7812 */ /* 0x000fc6000782c0ff */
[----:B0-----:R-:W3:Y:S01]  /*82690*/  LDL.LU.64 R54, [R1+0x2188] ;  /* 0x0021880001367983 */ /* 0x001ee20000300a00 */
[----:B------:R-:W-:-:S09]  /*826a0*/  PRMT R2, R25, 0x7772, RZ ;  /* 0x0000777219027816 */ /* 0x000fd200000000ff */
[----:B----4-:R0:W-:Y:S04]  /*826b0*/  @P1 STG.E.U8 desc[UR34][R52.64], R2 ;  /* 0x0000000234001986 */ /* 0x0101e8000c101122 */
[----:B0-----:R-:W4:Y:S01]  /*826c0*/  LDL.LU.64 R52, [R1+0x2198] ;  /* 0x0021980001347983 */ /* 0x001f220000300a00 */
[----:B------:R-:W-:Y:S02]  /*826d0*/  LOP3.LUT P1, RZ, R57, 0x400000, RZ, 0xc0, !PT ;  /* 0x0040000039ff7812 */ /* 0x000fe4000782c0ff */
[----:B------:R-:W-:Y:S02]  /*826e0*/  PRMT R25, R25, 0x7773, RZ ;  /* 0x0000777319197816 */ /* 0x000fe400000000ff */
[----:B------:R-:W-:-:S09]  /*826f0*/  PRMT R2, R21, 0x7770, RZ ;  /* 0x0000777015027816 */ /* 0x000fd200000000ff */
[----:B--2---:R-:W-:Y:S01]  /*82700*/  @P1 STG.E.U8 desc[UR34][R32.64], R25 ;  /* 0x0000001920001986 */ /* 0x004fe2000c101122 */
        /* <DEDUP_REMOVED lines=9> */
[----:B------:R-:W-:Y:S02]  /*827a0*/  PRMT R21, R21, 0x7773, RZ ;  /* 0x0000777315157816 */ /* 0x000fe400000000ff */
[----:B------:R-:W-:-:S09]  /*827b0*/  LOP3.LUT P2, RZ, R59, 0x200, RZ, 0xc0, !PT ;  /* 0x000002003bff7812 */ /* 0x000fd2000784c0ff */
[----:B------:R-:W-:Y:S01]  /*827c0*/  @P1 STG.E.U8 desc[UR34][R50.64], R21 ;  /* 0x0000001532001986 */ /* 0x000fe2000c101122 */
[----:B------:R-:W-:Y:S02]  /*827d0*/  LOP3.LUT P1, RZ, R57, 0x20000, RZ, 0xc0, !PT ;  /* 0x0002000039ff7812 */ /* 0x000fe4000782c0ff */
[----:B0-----:R-:W-:Y:S02]  /*827e0*/  PRMT R2, R34, 0x7770, RZ ;  /* 0x0000777022027816 */ /* 0x001fe400000000ff */
[C---:B------:R-:W-:Y:S02]  /*827f0*/  LOP3.LUT P3, RZ, R59.reuse, 0x400, RZ, 0xc0, !PT ;  /* 0x000004003bff7812 */ /* 0x040fe4000786c0ff */
[C---:B------:R-:W-:Y:S02]  /*82800*/  LOP3.LUT P4, RZ, R59.reuse, 0x800, RZ, 0xc0, !PT ;  /* 0x000008003bff7812 */ /* 0x040fe4000788c0ff */
[----:B------:R-:W-:-:S05]  /*82810*/  LOP3.LUT P5, RZ, R59, 0x1000, RZ, 0xc0, !PT ;  /* 0x000010003bff7812 */ /* 0x000fca00078ac0ff */
        /* <DEDUP_REMOVED lines=8> */
[----:B---3--:R-:W-:Y:S01]  /*828a0*/  @P4 STG.E.U8 desc[UR34][R48.64], R34 ;  /* 0x0000002230004986 */ /* 0x008fe2000c101122 */
[----:B0-----:R-:W-:-:S05]  /*828b0*/  PRMT R2, R30, 0x7770, RZ ;  /* 0x000077701e027816 */ /* 0x001fca00000000ff */
[----:B------:R0:W-:Y:S02]  /*828c0*/  @P5 STG.E.U8 desc[UR34][R60.64], R2 ;  /* 0x000000023c005986 */ /* 0x0001e4000c101122 */
[----:B0-----:R-:W-:-:S05]  /*828d0*/  PRMT R2, R30, 0x7771, RZ ;  /* 0x000077711e027816 */ /* 0x001fca00000000ff */
[----:B------:R0:W-:Y:S02]  /*828e0*/  @P6 STG.E.U8 desc[UR34][R54.64], R2 ;  /* 0x0000000236006986 */ /* 0x0001e4000c101122 */
[----:B0-----:R-:W-:-:S05]  /*828f0*/  PRMT R2, R30, 0x7772, RZ ;  /* 0x000077721e027816 */ /* 0x001fca00000000ff */
[----:B----4-:R0:W-:Y:S04]  /*82900*/  @P0 STG.E.U8 desc[UR34][R52.64], R2 ;  /* 0x0000000234000986 */ /* 0x0101e8000c101122 */
[----:B0-----:R-:W2:Y:S04]  /*82910*/  LDL.LU.64 R52, [R1+0x21a8] ;  /* 0x0021a80001347983 */ /* 0x001ea80000300a00 */
[----:B------:R-:W3:Y:S04]  /*82920*/  LDL.LU.64 R40, [R1+0x2190] ;  /* 0x0021900001287983 */ /* 0x000ee80000300a00 */
[----:B------:R-:W4:Y:S04]  /*82930*/  LDL.LU.64 R44, [R1+0x21a0] ;  /* 0x0021a000012c7983 */ /* 0x000f280000300a00 */
[----:B------:R-:W3:Y:S04]  /*82940*/  LDL.LU.64 R48, [R1+0x21b0] ;  /* 0x0021b00001307983 */ /* 0x000ee80000300a00 */
[----:B------:R-:W3:Y:S01]  /*82950*/  LDL.LU.64 R60, [R1+0x21b8] ;  /* 0x0021b800013c7983 */ /* 0x000ee20000300a00 */
[----:B------:R-:W-:-:S03]  /*82960*/  LOP3.LUT P4, RZ, R59, 0x8000, RZ, 0xc0, !PT ;  /* 0x000080003bff7812 */ /* 0x000fc6000788c0ff */
[----:B------:R-:W3:Y:S01]  /*82970*/  LDL.LU.64 R54, [R1+0x21c0] ;  /* 0x0021c00001367983 */ /* 0x000ee20000300a00 */
[----:B------:R-:W-:-:S03]  /*82980*/  PRMT R30, R30, 0x7773, RZ ;  /* 0x000077731e1e7816 */ /* 0x000fc600000000ff */
[----:B------:R-:W3:Y:S01]  /*82990*/  LDL.LU R3, [R1+0x30c] ;  /* 0x00030c0001037983 */ /* 0x000ee20000300800 */
        /* <DEDUP_REMOVED lines=14> */
[----:B--2---:R0:W-:Y:S04]  /*82a80*/  @P4 STG.E.U8 desc[UR34][R52.64], R30 ;  /* 0x0000001e34004986 */ /* 0x0041e8000c101122 */
[----:B0-----:R-:W2:Y:S04]  /*82a90*/  LDL.LU.64 R52, [R1+0x21c8] ;  /* 0x0021c80001347983 */ /* 0x001ea80000300a00 */
[----:B------:R-:W2:Y:S02]  /*82aa0*/  LDL.LU.64 R32, [R1+0x21d8] ;  /* 0x0021d80001207983 */ /* 0x000ea40000300a00 */
[----:B------:R-:W-:-:S02]  /*82ab0*/  @P1 LOP3.LUT R57, R57, 0x2000, RZ, 0xfc, !PT ;  /* 0x0000200039391812 */ /* 0x000fc400078efcff */
[----:B------:R-:W-:Y:S01]  /*82ac0*/  LOP3.LUT P1, RZ, R59, 0x400000, RZ, 0xc0, !PT ;  /* 0x004000003bff7812 */ /* 0x000fe2000782c0ff */
[----:B------:R-:W2:Y:S01]  /*82ad0*/  LDL.LU.64 R38, [R1+0x21e8] ;  /* 0x0021e80001267983 */ /* 0x000ea20000300a00 */
[----:B------:R-:W-:-:S03]  /*82ae0*/  LOP3.LUT R57, R57, 0xffffbfff, RZ, 0xc0, !PT ;  /* 0xffffbfff39397812 */ /* 0x000fc600078ec0ff */
[----:B------:R-:W2:Y:S01]  /*82af0*/  LDL.LU.64 R42, [R1+0x21d0] ;  /* 0x0021d000012a7983 */ /* 0x000ea20000300a00 */
[----:B------:R-:W-:-:S03]  /*82b00*/  LOP3.LUT P5, RZ, R59, 0x10000, RZ, 0xc0, !PT ;  /* 0x000100003bff7812 */ /* 0x000fc600078ac0ff */
[----:B------:R-:W2:Y:S04]  /*82b10*/  LDL.LU.64 R46, [R1+0x21e0] ;  /* 0x0021e000012e7983 */ /* 0x000ea80000300a00 */
[----:B------:R-:W-:Y:S01]  /*82b20*/  @P1 LOP3.LUT R57, R57, 0x4000, RZ, 0xfc, !PT ;  /* 0x0000400039391812 */ /* 0x000fe200078efcff */
[----:B------:R-:W2:Y:S01]  /*82b30*/  LDL.LU.64 R50, [R1+0x21f0] ;  /* 0x0021f00001327983 */ /* 0x000ea20000300a00 */
[----:B------:R-:W-:Y:S02]  /*82b40*/  LOP3.LUT P1, RZ, R59, 0x200000, RZ, 0xc0, !PT ;  /* 0x002000003bff7812 */ /* 0x000fe4000782c0ff */
[----:B------:R-:W-:Y:S01]  /*82b50*/  LOP3.LUT R57, R57, 0xffff7fff, RZ, 0xc0, !PT ;  /* 0xffff7fff39397812 */ /* 0x000fe200078ec0ff */
[----:B------:R-:W2:Y:S01]  /*82b60*/  LDL.LU.64 R36, [R1+0x21f8] ;  /* 0x0021f80001247983 */ /* 0x000ea20000300a00 */
[----:B------:R-:W-:-:S09]  /*82b70*/  LOP3.LUT P6, RZ, R59, 0x20000, RZ, 0xc0, !PT ;  /* 0x000200003bff7812 */ /* 0x000fd200078cc0ff */
[----:B------:R-:W-:Y:S02]  /*82b80*/  @P1 LOP3.LUT R57, R57, 0x8000, RZ, 0xfc, !PT ;  /* 0x0000800039391812 */ /* 0x000fe400078efcff */
[----:B------:R-:W-:Y:S02]  /*82b90*/  LOP3.LUT P1, RZ, R59, 0x100000, RZ, 0xc0, !PT ;  /* 0x001000003bff7812 */ /* 0x000fe4000782c0ff */
[----:B------:R-:W-:Y:S02]  /*82ba0*/  LOP3.LUT R57, R57, 0xfffeffff, RZ, 0xc0, !PT ;  /* 0xfffeffff39397812 */ /* 0x000fe400078ec0ff */
[----:B------:R-:W-:Y:S02]  /*82bb0*/  PRMT R2, R26, 0x7770, RZ ;  /* 0x000077701a027816 */ /* 0x000fe400000000ff */
[----:B------:R-:W-:-:S03]  /*82bc0*/  LOP3.LUT P0, RZ, R59, 0x40000, RZ, 0xc0, !PT ;  /* 0x000400003bff7812 */ /* 0x000fc6000780c0ff */
[----:B---3--:R0:W-:Y:S04]  /*82bd0*/  @P5 STG.E.U8 desc[UR34][R40.64], R2 ;  /* 0x0000000228005986 */ /* 0x0081e8000c101122 */
[----:B------:R-:W-:Y:S02]  /*82be0*/  @P1 LOP3.LUT R57, R57, 0x10000, RZ, 0xfc, !PT ;  /* 0x0001000039391812 */ /* 0x000fe400078efcff */
[----:B------:R-:W-:Y:S02]  /*82bf0*/  LOP3.LUT P1, RZ, R59, 0x80000, RZ, 0xc0, !PT ;  /* 0x000800003bff7812 */ /* 0x000fe4000782c0ff */
[C---:B0-----:R-:W-:Y:S01]  /*82c00*/  PRMT R2, R26.reuse, 0x7771, RZ ;  /* 0x000077711a027816 */ /* 0x041fe200000000ff */
[----:B------:R-:W3:Y:S04]  /*82c10*/  LDL.LU.64 R40, [R1+0x2200] ;  /* 0x0022000001287983 */ /* 0x000ee80000300a00 */
[----:B----4-:R0:W-:Y:S02]  /*82c20*/  @P6 STG.E.U8 desc[UR34][R44.64], R2 ;  /* 0x000000022c006986 */ /* 0x0101e4000c101122 */
[----:B0-----:R-:W-:-:S02]  /*82c30*/  PRMT R2, R26, 0x7772, RZ ;  /* 0x000077721a027816 */ /* 0x001fc400000000ff */
[----:B------:R-:W4:Y:S01]  /*82c40*/  LDL.LU.64 R44, [R1+0x2208] ;  /* 0x00220800012c7983 */ /* 0x000f220000300a00 */
[----:B------:R-:W-:-:S03]  /*82c50*/  PRMT R26, R26, 0x7773, RZ ;  /* 0x000077731a1a7816 */ /* 0x000fc600000000ff */
[----:B------:R0:W-:Y:S04]  /*82c60*/  @P0 STG.E.U8 desc[UR34][R48.64], R2 ;  /* 0x0000000230000986 */ /* 0x0001e8000c101122 */
[----:B------:R1:W-:Y:S01]  /*82c70*/  @P1 STG.E.U8 desc[UR34][R60.64], R26 ;  /* 0x0000001a3c001986 */ /* 0x0003e2000c101122 */
[C---:B------:R-:W-:Y:S02]  /*82c80*/  LOP3.LUT P1, RZ, R57.reuse, 0x10000, RZ, 0xc0, !PT ;  /* 0x0001000039ff7812 */ /* 0x040fe4000782c0ff */
[----:B0-----:R-:W-:Y:S01]  /*82c90*/  PRMT R2, R22, 0x7770, RZ ;  /* 0x0000777016027816 */ /* 0x001fe200000000ff */
[----:B------:R-:W3:Y:S04]  /*82ca0*/  LDL.LU.64 R48, [R1+0x2218] ;  /* 0x0022180001307983 */ /* 0x000ee80000300a00 */
[----:B-1----:R-:W3:Y:S06]  /*82cb0*/  LDL.LU.64 R60, [R1+0x2228] ;  /* 0x00222800013c7983 */ /* 0x002eec0000300a00 */
[----:B------:R0:W-:Y:S01]  /*82cc0*/  @P1 STG.E.U8 desc[UR34][R54.64], R2 ;  /* 0x0000000236001986 */ /* 0x0001e2000c101122 */
[----:B------:R-:W-:-:S03]  /*82cd0*/  LOP3.LUT P1, RZ, R57, 0x8000, RZ, 0xc0, !PT ;  /* 0x0000800039ff7812 */ /* 0x000fc6000782c0ff */
[----:B0-----:R-:W4:Y:S01]  /*82ce0*/  LDL.LU.64 R54, [R1+0x2210] ;  /* 0x0022100001367983 */ /* 0x001f220000300a00 */
[----:B------:R-:W-:-:S09]  /*82cf0*/  PRMT R2, R22, 0x7771, RZ ;  /* 0x0000777116027816 */ /* 0x000fd200000000ff */
[----:B--2---:R0:W-:Y:S04]  /*82d00*/  @P1 STG.E.U8 desc[UR34][R52.64], R2 ;  /* 0x0000000234001986 */ /* 0x0041e8000c101122 */
[----:B0-----:R-:W2:Y:S01]  /*82d10*/  LDL.LU.64 R52, [R1+0x2220] ;  /* 0x0022200001347983 */ /* 0x001ea20000300a00 */
[----:B------:R-:W-:Y:S02]  /*82d20*/  LOP3.LUT P1, RZ, R57, 0x4000, RZ, 0xc0, !PT ;  /* 0x0000400039ff7812 */ /* 0x000fe4000782c0ff */
[C---:B------:R-:W-:Y:S02]  /*82d30*/  PRMT R2, R22.reuse, 0x7772, RZ ;  /* 0x0000777216027816 */ /* 0x040fe400000000ff */
[----:B------:R-:W-:-:S09]  /*82d40*/  PRMT R22, R22, 0x7773, RZ ;  /* 0x0000777316167816 */ /* 0x000fd200000000ff */
[----:B------:R0:W-:Y:S01]  /*82d50*/  @P1 STG.E.U8 desc[UR34][R32.64], R2 ;  /* 0x0000000220001986 */ /* 0x0001e2000c101122 */
[----:B------:R-:W-:-:S13]  /*82d60*/  LOP3.LUT P1, RZ, R57, 0x2000, RZ, 0xc0, !PT ;  /* 0x0000200039ff7812 */ /* 0x000fda000782c0ff */
[----:B------:R-:W-:Y:S01]  /*82d70*/  @P1 STG.E.U8 desc[UR34][R38.64], R22 ;  /* 0x0000001626001986 */ /* 0x000fe2000c101122 */
[----:B------:R-:W-:Y:S02]  /*82d80*/  LOP3.LUT P1, RZ, R57, 0x1000, RZ, 0xc0, !PT ;  /* 0x0000100039ff7812 */ /* 0x000fe4000782c0ff */
[----:B0-----:R-:W-:-:S11]  /*82d90*/  PRMT R2, R35, 0x7770, RZ ;  /* 0x0000777023027816 */ /* 0x001fd600000000ff */
[----:B------:R0:W-:Y:S01]  /*82da0*/  @P1 STG.E.U8 desc[UR34][R42.64], R2 ;  /* 0x000000022a001986 */ /* 0x0001e2000c101122 */
[----:B------:R-:W-:Y:S02]  /*82db0*/  LOP3.LUT P1, RZ, R57, 0x800, RZ, 0xc0, !PT ;  /* 0x0000080039ff7812 */ /* 0x000fe4000782c0ff */
[----:B0-----:R-:W-:-:S11]  /*82dc0*/  PRMT R2, R35, 0x7771, RZ ;  /* 0x0000777123027816 */ /* 0x001fd600000000ff */
[----:B------:R0:W-:Y:S01]  /*82dd0*/  @P1 STG.E.U8 desc[UR34][R46.64], R2 ;  /* 0x000000022e001986 */ /* 0x0001e2000c101122 */
[----:B------:R-:W-:Y:S02]  /*82de0*/  LOP3.LUT P1, RZ, R57, 0x400, RZ, 0xc0, !PT ;  /* 0x0000040039ff7812 */ /* 0x000fe4000782c0ff */
[----:B------:R-:W-:Y:S02]  /*82df0*/  LOP3.LUT P2, RZ, R59, 0x10000000, RZ, 0xc0, !PT ;  /* 0x100000003bff7812 */ /* 0x000fe4000784c0ff */
[----:B0-----:R-:W-:-:S09]  /*82e00*/  PRMT R2, R35, 0x7772, RZ ;  /* 0x0000777223027816 */ /* 0x001fd200000000ff */
[----:B------:R0:W-:Y:S01]  /*82e10*/  @P1 STG.E.U8 desc[UR34][R50.64], R2 ;  /* 0x0000000232001986 */ /* 0x0001e2000c101122 */
[----:B------:R-:W-:Y:S02]  /*82e20*/  LOP3.LUT P1, RZ, R57, 0x200, RZ, 0xc0, !PT ;  /* 0x0000020039ff7812 */ /* 0x000fe4000782c0ff */
[----:B------:R-:W-:Y:S02]  /*82e30*/  LOP3.LUT P3, RZ, R59, 0x20000000, RZ, 0xc0, !PT ;  /* 0x200000003bff7812 */ /* 0x000fe4000786c0ff */
[----:B------:R-:W-:Y:S02]  /*82e40*/  PRMT R35, R35, 0x7773, RZ ;  /* 0x0000777323237816 */ /* 0x000fe400000000ff */
[----:B------:R-:W-:Y:S02]  /*82e50*/  LOP3.LUT P4, RZ, R59, 0x40000000, RZ, 0xc0, !PT ;  /* 0x400000003bff7812 */ /* 0x000fe4000788c0ff */
[----:B0-----:R-:W-:-:S05]  /*82e60*/  PRMT R2, R31, 0x7770, RZ ;  /* 0x000077701f027816 */ /* 0x001fca00000000ff */
[----:B------:R-:W-:Y:S04]  /*82e70*/  @P1 STG.E.U8 desc[UR34][R36.64], R35 ;  /* 0x0000002324001986 */ /* 0x000fe8000c101122 */
[----:B---3--:R0:W-:Y:S01]  /*82e80*/  @P2 STG.E.U8 desc[UR34][R40.64], R2 ;  /* 0x0000000228002986 */ /* 0x0081e2000c101122 */
[----:B------:R-:W-:Y:S02]  /*82e90*/  LOP3.LUT P5, RZ, R59, 0x80000000, RZ, 0xc0, !PT ;  /* 0x800000003bff7812 */ /* 0x000fe400078ac0ff */
[----:B------:R-:W-:Y:S02]  /*82ea0*/  LOP3.LUT P6, RZ, R3, 0x1, RZ, 0xc0, !PT ;  /* 0x0000000103ff7812 */ /* 0x000fe400078cc0ff */
[----:B0-----:R-:W-:-:S05]  /*82eb0*/  PRMT R2, R31, 0x7771, RZ ;  /* 0x000077711f027816 */ /* 0x001fca00000000ff */
[----:B----4-:R0:W-:Y:S01]  /*82ec0*/  @P3 STG.E.U8 desc[UR34][R44.64], R2 ;  /* 0x000000022c003986 */ /* 0x0101e2000c101122 */
[----:B------:R-:W-:Y:S02]  /*82ed0*/  LOP3.LUT P0, RZ, R3, 0x2, RZ, 0xc0, !PT ;  /* 0x0000000203ff7812 */ /* 0x000fe4000780c0ff */
[C---:B0-----:R-:W-:Y:S02]  /*82ee0*/  PRMT R2, R31.reuse, 0x7772, RZ ;  /* 0x000077721f027816 */ /* 0x041fe400000000ff */
[----:B------:R-:W-:-:S03]  /*82ef0*/  PRMT R31, R31, 0x7773, RZ ;  /* 0x000077731f1f7816 */ /* 0x000fc600000000ff */
[----:B------:R0:W-:Y:S04]  /*82f00*/  @P4 STG.E.U8 desc[UR34][R48.64], R2 ;  /* 0x0000000230004986 */ /* 0x0001e8000c101122 */
[----:B------:R-:W-:Y:S01]  /*82f10*/  @P5 STG.E.U8 desc[UR34][R60.64], R31 ;  /* 0x0000001f3c005986 */ /* 0x000fe2000c101122 */
        /* <DEDUP_REMOVED lines=34> */
[C---:B------:R-:W-:Y:S02]  /*83140*/  LOP3.LUT P5, RZ, R3.reuse, 0x8, RZ, 0xc0, !PT ;  /* 0x0000000803ff7812 */ /* 0x040fe400078ac0ff */
[----:B------:R-:W-:Y:S01]  /*83150*/  LOP3.LUT P6, RZ, R3, 0x10, RZ, 0xc0, !PT ;  /* 0x0000001003ff7812 */ /* 0x000fe200078cc0ff */
[----:B------:R-:W2:Y:S04]  /*83160*/  LDL.LU.64 R46, [R1+0x2280] ;  /* 0x00228000012e7983 */ /* 0x000ea80000300a00 */
[----:B------:R-:W-:Y:S01]  /*83170*/  @P1 LOP3.LUT R57, R57, 0x40, RZ, 0xfc, !PT ;  /* 0x0000004039391812 */ /* 0x000fe200078efcff */
[----:B------:R-:W2:Y:S01]  /*83180*/  LDL.LU.64 R50, [R1+0x2288] ;  /* 0x0022880001327983 */ /* 0x000ea20000300a00 */
[----:B------:R-:W-:-:S02]  /*83190*/  LOP3.LUT P1, RZ, R3, 0x100, RZ, 0xc0, !PT ;  /* 0x0000010003ff7812 */ /* 0x000fc4000782c0ff */
[----:B------:R-:W-:Y:S01]  /*831a0*/  LOP3.LUT R57, R57, 0xffffff7f, RZ, 0xc0, !PT ;  /* 0xffffff7f39397812 */ /* 0x000fe200078ec0ff */
[----:B------:R-:W2:Y:S01]  /*831b0*/  LDL.LU.64 R36, [R1+0x2298] ;  /* 0x0022980001247983 */ /* 0x000ea20000300a00 */
[----:B------:R-:W-:-:S09]  /*831c0*/  LOP3.LUT P0, RZ, R3, 0x20, RZ, 0xc0, !PT ;  /* 0x0000002003ff7812 */ /* 0x000fd2000780c0ff */
[----:B------:R-:W-:Y:S02]  /*831d0*/  @P1 LOP3.LUT R57, R57, 0x80, RZ, 0xfc, !PT ;  /* 0x0000008039391812 */ /* 0x000fe400078efcff */
[----:B------:R-:W-:Y:S02]  /*831e0*/  LOP3.LUT P1, RZ, R3, 0x80, RZ, 0xc0, !PT ;  /* 0x0000008003ff7812 */ /* 0x000fe4000782c0ff */
[----:B------:R-:W-:Y:S02]  /*831f0*/  LOP3.LUT R57, R57, 0xfffffeff, RZ, 0xc0, !PT ;  /* 0xfffffeff39397812 */ /* 0x000fe400078ec0ff */
[----:B------:R-:W-:Y:S02]  /*83200*/  PRMT R27, R27, 0x7773, RZ ;  /* 0x000077731b1b7816 */ /* 0x000fe400000000ff */
[----:B------:R-:W-:-:S03]  /*83210*/  PRMT R2, R23, 0x7770, RZ ;  /* 0x0000777017027816 */ /* 0x000fc600000000ff */
[----:B---3--:R0:W-:Y:S04]  /*83220*/  @P5 STG.E.U8 desc[UR34][R40.64], R27 ;  /* 0x0000001b28005986 */ /* 0x0081e8000c101122 */
[----:B------:R-:W-:Y:S01]  /*83230*/  @P1 LOP3.LUT R57, R57, 0x100, RZ, 0xfc, !PT ;  /* 0x0000010039391812 */ /* 0x000fe200078efcff */
[----:B----4-:R1:W-:Y:S01]  /*83240*/  @P6 STG.E.U8 desc[UR34][R44.64], R2 ;  /* 0x000000022c006986 */ /* 0x0103e2000c101122 */
[----:B------:R-:W-:-:S03]  /*83250*/  LOP3.LUT P1, RZ, R3, 0x40, RZ, 0xc0, !PT ;  /* 0x0000004003ff7812 */ /* 0x000fc6000782c0ff */
[----:B0-----:R-:W3:Y:S01]  /*83260*/  LDL.LU.64 R40, [R1+0x22a8] ;  /* 0x0022a80001287983 */ /* 0x001ee20000300a00 */
[----:B-1----:R-:W-:-:S03]  /*83270*/  PRMT R2, R23, 0x7771, RZ ;  /* 0x0000777117027816 */ /* 0x002fc600000000ff */
[----:B------:R-:W4:Y:S04]  /*83280*/  LDL.LU.64 R44, [R1+0x2290] ;  /* 0x00229000012c7983 */ /* 0x000f280000300a00 */
[----:B------:R0:W-:Y:S02]  /*83290*/  @P0 STG.E.U8 desc[UR34][R48.64], R2 ;  /* 0x0000000230000986 */ /* 0x0001e4000c101122 */
[----:B0-----:R-:W-:Y:S02]  /*832a0*/  PRMT R2, R23, 0x7772, RZ ;  /* 0x0000777217027816 */ /* 0x001fe400000000ff */
[----:B------:R-:W3:Y:S04]  /*832b0*/  LDL.LU.64 R48, [R1+0x22a0] ;  /* 0x0022a00001307983 */ /* 0x000ee80000300a00 */
[----:B------:R0:W-:Y:S01]  /*832c0*/  @P1 STG.E.U8 desc[UR34][R60.64], R2 ;  /* 0x000000023c001986 */ /* 0x0001e2000c101122 */
[----:B------:R-:W-:-:S02]  /*832d0*/  LOP3.LUT P1, RZ, R57, 0x100, RZ, 0xc0, !PT ;  /* 0x0000010039ff7812 */ /* 0x000fc4000782c0ff */
[----:B------:R-:W-:Y:S01]  /*832e0*/  PRMT R23, R23, 0x7773, RZ ;  /* 0x0000777317177816 */ /* 0x000fe200000000ff */
[----:B0-----:R-:W3:Y:S10]  /*832f0*/  LDL.LU.64 R60, [R1+0x22b0] ;  /* 0x0022b000013c7983 */ /* 0x001ef40000300a00 */
[----:B------:R0:W-:Y:S01]  /*83300*/  @P1 STG.E.U8 desc[UR34][R54.64], R23 ;  /* 0x0000001736001986 */ /* 0x0001e2000c101122 */
[----:B------:R-:W-:-:S02]  /*83310*/  LOP3.LUT P1, RZ, R57, 0x80, RZ, 0xc0, !PT ;  /* 0x0000008039ff7812 */ /* 0x000fc4000782c0ff */
[----:B------:R-:W-:Y:S01]  /*83320*/  PRMT R2, R16, 0x7770, RZ ;  /* 0x0000777010027816 */ /* 0x000fe200000000ff */
[----:B0-----:R-:W4:Y:S10]  /*83330*/  LDL.LU.64 R54, [R1+0x22b8] ;  /* 0x0022b80001367983 */ /* 0x001f340000300a00 */
[----:B--2---:R0:W-:Y:S04]  /*83340*/  @P1 STG.E.U8 desc[UR34][R52.64], R2 ;  /* 0x0000000234001986 */ /* 0x0041e8000c101122 */
[----:B0-----:R-:W2:Y:S01]  /*83350*/  LDL.LU.64 R52, [R1+0x22c0] ;  /* 0x0022c00001347983 */ /* 0x001ea20000300a00 */
[----:B------:R-:W-:-:S02]  /*83360*/  LOP3.LUT P1, RZ, R57, 0x40, RZ, 0xc0, !PT ;  /* 0x0000004039ff7812 */ /* 0x000fc4000782c0ff */
[----:B------:R-:W-:Y:S01]  /*83370*/  PRMT R2, R16, 0x7771, RZ ;  /* 0x0000777110027816 */ /* 0x000fe200000000ff */
[----:B------:R-:W2:Y:S10]  /*83380*/  LDL.LU R59, [R1+0x310] ;  /* 0x00031000013b7983 */ /* 0x000eb40000300800 */
[----:B------:R0:W-:Y:S01]  /*83390*/  @P1 STG.E.U8 desc[UR34][R32.64], R2 ;  /* 0x0000000220001986 */ /* 0x0001e2000c101122 */
[----:B------:R-:W-:-:S02]  /*833a0*/  LOP3.LUT P1, RZ, R57, 0x20, RZ, 0xc0, !PT ;  /* 0x0000002039ff7812 */ /* 0x000fc4000782c0ff */
[----:B0-----:R-:W-:-:S11]  /*833b0*/  PRMT R2, R16, 0x7772, RZ ;  /* 0x0000777210027816 */ /* 0x001fd600000000ff */
[----:B------:R0:W-:Y:S01]  /*833c0*/  @P1 STG.E.U8 desc[UR34][R38.64], R2 ;  /* 0x0000000226001986 */ /* 0x0001e2000c101122 */
[----:B------:R-:W-:Y:S02]  /*833d0*/  LOP3.LUT P1, RZ, R57, 0x10, RZ, 0xc0, !PT ;  /* 0x0000001039ff7812 */ /* 0x000fe4000782c0ff */
[----:B------:R-:W-:-:S11]  /*833e0*/  PRMT R16, R16, 0x7773, RZ ;  /* 0x0000777310107816 */ /* 0x000fd600000000ff */
        /* <DEDUP_REMOVED lines=10> */
[----:B------:R-:W-:Y:S02]  /*83490*/  LOP3.LUT P4, RZ, R3, 0x20000, RZ, 0xc0, !PT ;  /* 0x0002000003ff7812 */ /* 0x000fe4000788c0ff */
[C---:B0-----:R-:W-:Y:S02]  /*834a0*/  PRMT R2, R12.reuse, 0x7772, RZ ;  /* 0x000077720c027816 */ /* 0x041fe400000000ff */
[----:B------:R-:W-:-:S03]  /*834b0*/  PRMT R12, R12, 0x7773, RZ ;  /* 0x000077730c0c7816 */ /* 0x000fc600000000ff */
[----:B------:R0:W-:Y:S01]  /*834c0*/  @P1 STG.E.U8 desc[UR34][R36.64], R2 ;  /* 0x0000000224001986 */ /* 0x0001e2000c101122 */
[----:B------:R-:W-:-:S03]  /*834d0*/  LOP3.LUT P5, RZ, R3, 0x40000, RZ, 0xc0, !PT ;  /* 0x0004000003ff7812 */ /* 0x000fc600078ac0ff */
[----:B---3--:R-:W-:Y:S01]  /*834e0*/  @P2 STG.E.U8 desc[UR34][R40.64], R12 ;  /* 0x0000000c28002986 */ /* 0x008fe2000c101122 */
[----:B0-----:R-:W-:-:S05]  /*834f0*/  PRMT R2, R8, 0x7770, RZ ;  /* 0x0000777008027816 */ /* 0x001fca00000000ff */
[----:B----4-:R0:W-:Y:S01]  /*83500*/  @P3 STG.E.U8 desc[UR34][R44.64], R2 ;  /* 0x000000022c003986 */ /* 0x0101e2000c101122 */
[C---:B------:R-:W-:Y:S02]  /*83510*/  LOP3.LUT P6, RZ, R3.reuse, 0x80000, RZ, 0xc0, !PT ;  /* 0x0008000003ff7812 */ /* 0x040fe400078cc0ff */
[----:B------:R-:W-:Y:S02]  /*83520*/  LOP3.LUT P0, RZ, R3, 0x100000, RZ, 0xc0, !PT ;  /* 0x0010000003ff7812 */ /* 0x000fe4000780c0ff */
[----:B0-----:R-:W-:-:S05]  /*83530*/  PRMT R2, R8, 0x7771, RZ ;  /* 0x0000777108027816 */ /* 0x001fca00000000ff */
[----:B------:R0:W-:Y:S02]  /*83540*/  @P4 STG.E.U8 desc[UR34][R48.64], R2 ;  /* 0x0000000230004986 */ /* 0x0001e4000c101122 */
[C---:B0-----:R-:W-:Y:S02]  /*83550*/  PRMT R2, R8.reuse, 0x7772, RZ ;  /* 0x0000777208027816 */ /* 0x041fe400000000ff */
[----:B------:R-:W-:-:S03]  /*83560*/  PRMT R8, R8, 0x7773, RZ ;  /* 0x0000777308087816 */ /* 0x000fc600000000ff */
[----:B------:R0:W-:Y:S04]  /*83570*/  @P5 STG.E.U8 desc[UR34][R60.64], R2 ;  /* 0x000000023c005986 */ /* 0x0001e8000c101122 */
[----:B------:R-:W-:Y:S01]  /*83580*/  @P6 STG.E.U8 desc[UR34][R54.64], R8 ;  /* 0x0000000836006986 */ /* 0x000fe2000c101122 */
        /* <DEDUP_REMOVED lines=36> */
[C---:B------:R-:W-:Y:S02]  /*837d0*/  LOP3.LUT P1, RZ, R3.reuse, 0x8000000, RZ, 0xc0, !PT ;  /* 0x0800000003ff7812 */ /* 0x040fe4000782c0ff */
[----:B------:R-:W-:Y:S01]  /*837e0*/  LOP3.LUT R58, R58, 0x7fffffff, RZ, 0xc0, !PT ;  /* 0x7fffffff3a3a7812 */ /* 0x000fe200078ec0ff */
[----:B------:R-:W2:Y:S01]  /*837f0*/  LDL.LU.64 R36, [R1+0x2320] ;  /* 0x0023200001247983 */ /* 0x000ea20000300a00 */
[----:B------:R-:W-:-:S09]  /*83800*/  LOP3.LUT P6, RZ, R3, 0x800000, RZ, 0xc0, !PT ;  /* 0x0080000003ff7812 */ /* 0x000fd200078cc0ff */
[----:B------:R-:W-:Y:S02]  /*83810*/  @P1 LOP3.LUT R58, R58, 0x80000000, RZ, 0xfc, !PT ;  /* 0x800000003a3a1812 */ /* 0x000fe400078efcff */
[C---:B------:R-:W-:Y:S02]  /*83820*/  LOP3.LUT P1, RZ, R3.reuse, 0x4000000, RZ, 0xc0, !PT ;  /* 0x0400000003ff7812 */ /* 0x040fe4000782c0ff */
[----:B------:R-:W-:Y:S02]  /*83830*/  LOP3.LUT P0, RZ, R3, 0x1000000, RZ, 0xc0, !PT ;  /* 0x0100000003ff7812 */ /* 0x000fe4000780c0ff */
[----:B------:R-:W-:Y:S02]  /*83840*/  LOP3.LUT R57, R57, 0xfffffffe, RZ, 0xc0, !PT ;  /* 0xfffffffe39397812 */ /* 0x000fe400078ec0ff */
[C---:B------:R-:W-:Y:S02]  /*83850*/  PRMT R2, R4.reuse, 0x7772, RZ ;  /* 0x0000777204027816 */ /* 0x040fe400000000ff */
[----:B------:R-:W-:-:S03]  /*83860*/  PRMT R4, R4, 0x7773, RZ ;  /* 0x0000777304047816 */ /* 0x000fc600000000ff */
[----:B---3--:R0:W-:Y:S02]  /*83870*/  @P5 STG.E.U8 desc[UR34][R40.64], R2 ;  /* 0x0000000228005986 */ /* 0x0081e4000c101122 */
[----:B------:R-:W-:Y:S02]  /*83880*/  @P1 LOP3.LUT R57, R57, 0x1, RZ, 0xfc, !PT ;  /* 0x0000000139391812 */ /* 0x000fe400078efcff */
[----:B------:R-:W-:Y:S01]  /*83890*/  LOP3.LUT P1, RZ, R3, 0x2000000, RZ, 0xc0, !PT ;  /* 0x0200000003ff7812 */ /* 0x000fe2000782c0ff */
[----:B----4-:R1:W-:Y:S01]  /*838a0*/  @P6 STG.E.U8 desc[UR34][R44.64], R4 ;  /* 0x000000042c006986 */ /* 0x0103e2000c101122 */
[----:B0-----:R-:W-:-:S03]  /*838b0*/  PRMT R2, R17, 0x7770, RZ ;  /* 0x0000777011027816 */ /* 0x001fc600000000ff */
[----:B------:R-:W3:Y:S04]  /*838c0*/  LDL.LU.64 R40, [R1+0x2330] ;  /* 0x0023300001287983 */ /* 0x000ee80000300a00 */
[----:B------:R0:W-:Y:S04]  /*838d0*/  @P0 STG.E.U8 desc[UR34][R48.64], R2 ;  /* 0x0000000230000986 */ /* 0x0001e8000c101122 */
[----:B-1----:R-:W4:Y:S01]  /*838e0*/  LDL.LU.64 R44, [R1+0x2338] ;  /* 0x00233800012c7983 */ /* 0x002f220000300a00 */
[----:B0-----:R-:W-:-:S03]  /*838f0*/  PRMT R2, R17, 0x7771, RZ ;  /* 0x0000777111027816 */ /* 0x001fc600000000ff */
[----:B------:R-:W3:Y:S04]  /*83900*/  LDL.LU.64 R48, [R1+0x2340] ;  /* 0x0023400001307983 */ /* 0x000ee80000300a00 */
[----:B------:R0:W-:Y:S01]  /*83910*/  @P1 STG.E.U8 desc[UR34][R60.64], R2 ;  /* 0x000000023c001986 */ /* 0x0001e2000c101122 */
[----:B------:R-:W-:Y:S02]  /*83920*/  LOP3.LUT P1, RZ, R57, 0x1, RZ, 0xc0, !PT ;  /* 0x0000000139ff7812 */ /* 0x000fe4000782c0ff */
[----:B0-----:R-:W-:Y:S01]  /*83930*/  PRMT R2, R17, 0x7772, RZ ;  /* 0x0000777211027816 */ /* 0x001fe200000000ff */
[----:B------:R-:W3:Y:S10]  /*83940*/  LDL.LU.64 R60, [R1+0x2348] ;  /* 0x00234800013c7983 */ /* 0x000ef40000300a00 */
[----:B------:R0:W-:Y:S01]  /*83950*/  @P1 STG.E.U8 desc[UR34][R54.64], R2 ;  /* 0x0000000236001986 */ /* 0x0001e2000c101122 */
[----:B------:R-:W-:-:S02]  /*83960*/  LOP3.LUT P1, RZ, R58, 0x80000000, RZ, 0xc0, !PT ;  /* 0x800000003aff7812 */ /* 0x000fc4000782c0ff */
[----:B------:R-:W-:Y:S01]  /*83970*/  PRMT R17, R17, 0x7773, RZ ;  /* 0x0000777311117816 */ /* 0x000fe200000000ff */
[----:B0-----:R-:W3:Y:S10]  /*83980*/  LDL.LU.64 R54, [R1+0x2358] ;  /* 0x0023580001367983 */ /* 0x001ef40000300a00 */
[----:B--2---:R0:W-:Y:S04]  /*83990*/  @P1 STG.E.U8 desc[UR34][R52.64], R17 ;  /* 0x0000001134001986 */ /* 0x0041e8000c101122 */
[----:B0-----:R-:W2:Y:S01]  /*839a0*/  LDL.LU.64 R52, [R1+0x2368] ;  /* 0x0023680001347983 */ /* 0x001ea20000300a00 */
[----:B------:R-:W-:-:S02]  /*839b0*/  LOP3.LUT P1, RZ, R58, 0x40000000, RZ, 0xc0, !PT ;  /* 0x400000003aff7812 */ /* 0x000fc4000782c0ff */
[----:B------:R-:W-:-:S11]  /*839c0*/  PRMT R2, R13, 0x7770, RZ ;  /* 0x000077700d027816 */ /* 0x000fd600000000ff */
        /* <DEDUP_REMOVED lines=8> */
[----:B------:R-:W-:-:S11]  /*83a50*/  PRMT R13, R13, 0x7773, RZ ;  /* 0x000077730d0d7816 */ /* 0x000fd600000000ff */
[----:B------:R-:W-:Y:S01]  /*83a60*/  @P1 STG.E.U8 desc[UR34][R46.64], R13 ;  /* 0x0000000d2e001986 */ /* 0x000fe2000c101122 */
[----:B------:R-:W-:Y:S02]  /*83a70*/  LOP3.LUT P1, RZ, R58, 0x4000000, RZ, 0xc0, !PT ;  /* 0x040000003aff7812 */ /* 0x000fe4000782c0ff */
[----:B0-----:R-:W-:Y:S02]  /*83a80*/  PRMT R2, R9, 0x7770, RZ ;  /* 0x0000777009027816 */ /* 0x001fe400000000ff */
[----:B------:R-:W-:-:S09]  /*83a90*/  LOP3.LUT P2, RZ, R59, 0x4, RZ, 0xc0, !PT ;  /* 0x000000043bff7812 */ /* 0x000fd2000784c0ff */
[----:B------:R0:W-:Y:S01]  /*83aa0*/  @P1 STG.E.U8 desc[UR34][R50.64], R2 ;  /* 0x0000000232001986 */ /* 0x0001e2000c101122 */
[----:B------:R-:W-:Y:S02]  /*83ab0*/  LOP3.LUT P1, RZ, R58, 0x2000000, RZ, 0xc0, !PT ;  /* 0x020000003aff7812 */ /* 0x000fe4000782c0ff */
[C---:B------:R-:W-:Y:S02]  /*83ac0*/  LOP3.LUT P3, RZ, R59.reuse, 0x8, RZ, 0xc0, !PT ;  /* 0x000000083bff7812 */ /* 0x040fe4000786c0ff */
[----:B------:R-:W-:Y:S02]  /*83ad0*/  LOP3.LUT P4, RZ, R59, 0x10, RZ, 0xc0, !PT ;  /* 0x000000103bff7812 */ /* 0x000fe4000788c0ff */
[----:B0-----:R-:W-:-:S07]  /*83ae0*/  PRMT R2, R9, 0x7771, RZ ;  /* 0x0000777109027816 */ /* 0x001fce00000000ff */
[----:B------:R0:W-:Y:S01]  /*83af0*/  @P1 STG.E.U8 desc[UR34][R36.64], R2 ;  /* 0x0000000224001986 */ /* 0x0001e2000c101122 */
[----:B------:R-:W-:Y:S02]  /*83b00*/  LOP3.LUT P5, RZ, R59, 0x20, RZ, 0xc0, !PT ;  /* 0x000000203bff7812 */ /* 0x000fe400078ac0ff */
[C---:B0-----:R-:W-:Y:S02]  /*83b10*/  PRMT R2, R9.reuse, 0x7772, RZ ;  /* 0x0000777209027816 */ /* 0x041fe400000000ff */
[----:B------:R-:W-:-:S03]  /*83b20*/  PRMT R9, R9, 0x7773, RZ ;  /* 0x0000777309097816 */ /* 0x000fc600000000ff */
[----:B---3--:R0:W-:Y:S01]  /*83b30*/  @P2 STG.E.U8 desc[UR34][R40.64], R2 ;  /* 0x0000000228002986 */ /* 0x0081e2000c101122 */
[C---:B------:R-:W-:Y:S02]  /*83b40*/  LOP3.LUT P6, RZ, R59.reuse, 0x40, RZ, 0xc0, !PT ;  /* 0x000000403bff7812 */ /* 0x040fe400078cc0ff */
[----:B------:R-:W-:Y:S01]  /*83b50*/  LOP3.LUT P0, RZ, R59, 0x80, RZ, 0xc0, !PT ;  /* 0x000000803bff7812 */ /* 0x000fe2000780c0ff */
[----:B----4-:R-:W-:Y:S01]  /*83b60*/  @P3 STG.E.U8 desc[UR34][R44.64], R9 ;  /* 0x000000092c003986 */ /* 0x010fe2000c101122 */
[----:B0-----:R-:W-:-:S05]  /*83b70*/  PRMT R2, R5, 0x7770, RZ ;  /* 0x0000777005027816 */ /* 0x001fca00000000ff */
[----:B------:R0:W-:Y:S02]  /*83b80*/  @P4 STG.E.U8 desc[UR34][R48.64], R2 ;  /* 0x0000000230004986 */ /* 0x0001e4000c101122 */
[----:B0-----:R-:W-:-:S05]  /*83b90*/  PRMT R2, R5, 0x7771, RZ ;  /* 0x0000777105027816 */ /* 0x001fca00000000ff */
[----:B------:R0:W-:Y:S02]  /*83ba0*/  @P5 STG.E.U8 desc[UR34][R60.64], R2 ;  /* 0x000000023c005986 */ /* 0x0001e4000c101122 */
[C---:B0-----:R-:W-:Y:S02]  /*83bb0*/  PRMT R2, R5.reuse, 0x7772, RZ ;  /* 0x0000777205027816 */ /* 0x041fe400000000ff */
[----:B------:R-:W-:-:S03]  /*83bc0*/  PRMT R5, R5, 0x7773, RZ ;  /* 0x0000777305057816 */ /* 0x000fc600000000ff */
[----:B------:R-:W-:Y:S04]  /*83bd0*/  @P6 STG.E.U8 desc[UR34][R54.64], R2 ;  /* 0x0000000236006986 */ /* 0x000fe8000c101122 */
[----:B--2---:R0:W-:Y:S04]  /*83be0*/  @P0 STG.E.U8 desc[UR34][R52.64], R5 ;  /* 0x0000000534000986 */ /* 0x0041e8000c101122 */
[----:B0-----:R-:W2:Y:S04]  /*83bf0*/  LDL.LU.64 R52, [R1+0x2350] ;  /* 0x0023500001347983 */ /* 0x001ea80000300a00 */
[----:B------:R-:W3:Y:S04]  /*83c00*/  LDL.LU.64 R40, [R1+0x2360] ;  /* 0x0023600001287983 */ /* 0x000ee80000300a00 */
[----:B------:R-:W4:Y:S04]  /*83c10*/  LDL.LU.64 R44, [R1+0x2370] ;  /* 0x00237000012c7983 */ /* 0x000f280000300a00 */
[----:B------:R-:W3:Y:S04]  /*83c20*/  LDL.LU.64 R48, [R1+0x2378] ;  /* 0x0023780001307983 */ /* 0x000ee80000300a00 */
[----:B------:R-:W3:Y:S04]  /*83c30*/  LDL.LU.64 R60, [R1+0x2380] ;  /* 0x00238000013c7983 */ /* 0x000ee80000300a00 */
[----:B------:R-:W3:Y:S01]  /*83c40*/  LDL.LU.64 R54, [R1+0x2388] ;  /* 0x0023880001367983 */ /* 0x000ee20000300a00 */
[----:B------:R-:W-:-:S02]  /*83c50*/  LOP3.LUT P1, RZ, R59, 0x100000, RZ, 0xc0, !PT ;  /* 0x001000003bff7812 */ /* 0x000fc4000782c0ff */
[----:B------:R-:W-:Y:S02]  /*83c60*/  LOP3.LUT R58, R58, 0xfffdffff, RZ, 0xc0, !PT ;  /* 0xfffdffff3a3a7812 */ /* 0x000fe400078ec0ff */
[----:B------:R-:W-:-:S09]  /*83c70*/  LOP3.LUT P4, RZ, R59, 0x100, RZ, 0xc0, !PT ;  /* 0x000001003bff7812 */ /* 0x000fd2000788c0ff */
[----:B------:R-:W-:Y:S02]  /*83c80*/  @P1 LOP3.LUT R58, R58, 0x20000, RZ, 0xfc, !PT ;  /* 0x000200003a3a1812 */ /* 0x000fe400078efcff */
[----:B------:R-:W-:Y:S02]  /*83c90*/  LOP3.LUT P1, RZ, R59, 0x80000, RZ, 0xc0, !PT ;  /* 0x000800003bff7812 */ /* 0x000fe4000782c0ff */
[----:B------:R-:W-:Y:S02]  /*83ca0*/  LOP3.LUT R58, R58, 0xfffbffff, RZ, 0xc0, !PT ;  /* 0xfffbffff3a3a7812 */ /* 0x000fe400078ec0ff */
[----:B------:R-:W-:-:S09]  /*83cb0*/  PRMT R2, R18, 0x7770, RZ ;  /* 0x0000777012027816 */ /* 0x000fd200000000ff */
        /* <DEDUP_REMOVED lines=18> */
[C---:B------:R-:W-:Y:S02]  /*83de0*/  LOP3.LUT P6, RZ, R59.reuse, 0x400, RZ, 0xc0, !PT ;  /* 0x000004003bff7812 */ /* 0x040fe400078cc0ff */
[----:B------:R-:W-:Y:S02]  /*83df0*/  LOP3.LUT R58, R58, 0xfeffffff, RZ, 0xc0, !PT ;  /* 0xfeffffff3a3a7812 */ /* 0x000fe400078ec0ff */
[----:B------:R-:W-:-:S07]  /*83e00*/  LOP3.LUT P0, RZ, R59, 0x800, RZ, 0xc0, !PT ;  /* 0x000008003bff7812 */ /* 0x000fce000780c0ff */
[----:B------:R-:W-:Y:S02]  /*83e10*/  @P1 LOP3.LUT R58, R58, 0x1000000, RZ, 0xfc, !PT ;  /* 0x010000003a3a1812 */ /* 0x000fe400078efcff */
[----:B------:R-:W-:Y:S01]  /*83e20*/  LOP3.LUT P1, RZ, R59, 0x1000, RZ, 0xc0, !PT ;  /* 0x000010003bff7812 */ /* 0x000fe2000782c0ff */
[----:B--2---:R0:W-:Y:S04]  /*83e30*/  @P4 STG.E.U8 desc[UR34][R52.64], R2 ;  /* 0x0000000234004986 */ /* 0x0041e8000c101122 */
[----:B0-----:R-:W2:Y:S04]  /*83e40*/  LDL.LU.64 R52, [R1+0x2398] ;  /* 0x0023980001347983 */ /* 0x001ea80000300a00 */
[----:B------:R-:W2:Y:S04]  /*83e50*/  LDL.LU.64 R32, [R1+0x23a8] ;  /* 0x0023a80001207983 */ /* 0x000ea80000300a00 */
[----:B------:R-:W2:Y:S04]  /*83e60*/  LDL.LU.64 R38, [R1+0x2390] ;  /* 0x0023900001267983 */ /* 0x000ea80000300a00 */
[----:B------:R-:W2:Y:S04]  /*83e70*/  LDL.LU.64 R42, [R1+0x23a0] ;  /* 0x0023a000012a7983 */ /* 0x000ea80000300a00 */
[----:B------:R-:W2:Y:S04]  /*83e80*/  LDL.LU.64 R46, [R1+0x23b0] ;  /* 0x0023b000012e7983 */ /* 0x000ea80000300a00 */
[----:B------:R-:W2:Y:S01]  /*83e90*/  LDL.LU.64 R50, [R1+0x23b8] ;  /* 0x0023b80001327983 */ /* 0x000ea20000300a00 */
[----:B------:R-:W-:-:S03]  /*83ea0*/  PRMT R2, R18, 0x7771, RZ ;  /* 0x0000777112027816 */ /* 0x000fc600000000ff */
[----:B------:R-:W2:Y:S04]  /*83eb0*/  LDL.LU.64 R36, [R1+0x23c0] ;  /* 0x0023c00001247983 */ /* 0x000ea80000300a00 */
[----:B---3--:R0:W-:Y:S02]  /*83ec0*/  @P5 STG.E.U8 desc[UR34][R40.64], R2 ;  /* 0x0000000228005986 */ /* 0x0081e4000c101122 */
[C---:B0-----:R-:W-:Y:S02]  /*83ed0*/  PRMT R2, R18.reuse, 0x7772, RZ ;  /* 0x0000777212027816 */ /* 0x041fe400000000ff */
[----:B------:R-:W3:Y:S01]  /*83ee0*/  LDL.LU.64 R40, [R1+0x23c8] ;  /* 0x0023c80001287983 */ /* 0x000ee20000300a00 */
[----:B------:R-:W-:-:S03]  /*83ef0*/  PRMT R18, R18, 0x7773, RZ ;  /* 0x0000777312127816 */ /* 0x000fc600000000ff */
[----:B----4-:R0:W-:Y:S04]  /*83f00*/  @P6 STG.E.U8 desc[UR34][R44.64], R2 ;  /* 0x000000022c006986 */ /* 0x0101e8000c101122 */
[----:B------:R1:W-:Y:S01]  /*83f10*/  @P0 STG.E.U8 desc[UR34][R48.64], R18 ;  /* 0x0000001230000986 */ /* 0x0003e2000c101122 */
[----:B0-----:R-:W-:-:S03]  /*83f20*/  PRMT R2, R14, 0x7770, RZ ;  /* 0x000077700e027816 */ /* 0x001fc600000000ff */
[----:B------:R-:W4:Y:S04]  /*83f30*/  LDL.LU.64 R44, [R1+0x23d8] ;  /* 0x0023d800012c7983 */ /* 0x000f280000300a00 */
[----:B------:R0:W-:Y:S01]  /*83f40*/  @P1 STG.E.U8 desc[UR34][R60.64], R2 ;  /* 0x000000023c001986 */ /* 0x0001e2000c101122 */
[----:B------:R-:W-:-:S03]  /*83f50*/  LOP3.LUT P1, RZ, R58, 0x1000000, RZ, 0xc0, !PT ;  /* 0x010000003aff7812 */ /* 0x000fc6000782c0ff */
[----:B-1----:R-:W3:Y:S01]  /*83f60*/  LDL.LU.64 R48, [R1+0x23e8] ;  /* 0x0023e80001307983 */ /* 0x002ee20000300a00 */
[----:B0-----:R-:W-:-:S03]  /*83f70*/  PRMT R2, R14, 0x7771, RZ ;  /* 0x000077710e027816 */ /* 0x001fc600000000ff */
[----:B------:R-:W3:Y:S06]  /*83f80*/  LDL.LU.64 R60, [R1+0x23d0] ;  /* 0x0023d000013c7983 */ /* 0x000eec0000300a00 */
[----:B------:R0:W-:Y:S04]  /*83f90*/  @P1 STG.E.U8 desc[UR34][R54.64], R2 ;  /* 0x0000000236001986 */ /* 0x0001e8000c101122 */
[----:B0-----:R-:W3:Y:S01]  /*83fa0*/  LDL.LU.64 R54, [R1+0x23e0] ;  /* 0x0023e00001367983 */ /* 0x001ee20000300a00 */
[----:B------:R-:W-:-:S02]  /*83fb0*/  LOP3.LUT P1, RZ, R58, 0x800000, RZ, 0xc0, !PT ;  /* 0x008000003aff7812 */ /* 0x000fc4000782c0ff */
[C---:B------:R-:W-:Y:S02]  /*83fc0*/  PRMT R2, R14.reuse, 0x7772, RZ ;  /* 0x000077720e027816 */ /* 0x040fe400000000ff */
[----:B------:R-:W-:Y:S02]  /*83fd0*/  PRMT R14, R14, 0x7773, RZ ;  /* 0x000077730e0e7816 */ /* 0x000fe400000000ff */
[C---:B------:R-:W-:Y:S02]  /*83fe0*/  LOP3.LUT P2, RZ, R59.reuse, 0x200000, RZ, 0xc0, !PT ;  /* 0x002000003bff7812 */ /* 0x040fe4000784c0ff */
[C---:B------:R-:W-:Y:S02]  /*83ff0*/  LOP3.LUT P3, RZ, R59.reuse, 0x400000, RZ, 0xc0, !PT ;  /* 0x004000003bff7812 */ /* 0x040fe4000786c0ff */
[C---:B------:R-:W-:Y:S02]  /*84000*/  LOP3.LUT P4, RZ, R59.reuse, 0x800000, RZ, 0xc0, !PT ;  /* 0x008000003bff7812 */ /* 0x040fe4000788c0ff */
[----:B------:R-:W-:-:S02]  /*84010*/  LOP3.LUT P5, RZ, R59, 0x1000000, RZ, 0xc0, !PT ;  /* 0x010000003bff7812 */ /* 0x000fc400078ac0ff */
[----:B------:R-:W-:Y:S01]  /*84020*/  LOP3.LUT P6, RZ, R59, 0x2000000, RZ, 0xc0, !PT ;  /* 0x020000003bff7812 */ /* 0x000fe200078cc0ff */
[----:B--2---:R0:W-:Y:S01]  /*84030*/  @P1 STG.E.U8 desc[UR34][R52.64], R2 ;  /* 0x0000000234001986 */ /* 0x0041e2000c101122 */
[----:B------:R-:W-:Y:S02]  /*84040*/  LOP3.LUT P1, RZ, R58, 0x400000, RZ, 0xc0, !PT ;  /* 0x004000003aff7812 */ /* 0x000fe4000782c0ff */
[----:B0-----:R-:W-:Y:S01]  /*84050*/  PRMT R2, R10, 0x7770, RZ ;  /* 0x000077700a027816 */ /* 0x001fe200000000ff */
[----:B------:R-:W2:Y:S10]  /*84060*/  LDL.LU.64 R52, [R1+0x23f0] ;  /* 0x0023f00001347983 */ /* 0x000eb40000300a00 */
[----:B------:R-:W-:Y:S01]  /*84070*/  @P1 STG.E.U8 desc[UR34][R32.64], R14 ;  /* 0x0000000e20001986 */ /* 0x000fe2000c101122 */
[----:B------:R-:W-:-:S03]  /*84080*/  LOP3.LUT P1, RZ, R58, 0x200000, RZ, 0xc0, !PT ;  /* 0x002000003aff7812 */ /* 0x000fc6000782c0ff */
[----:B------:R-:W2:Y:S10]  /*84090*/  LDL.LU R3, [R1+0x314] ;  /* 0x0003140001037983 */ /* 0x000eb40000300800 */
        /* <DEDUP_REMOVED lines=11> */
[----:B0-----:R-:W-:-:S11]  /*84150*/  PRMT R2, R6, 0x7770, RZ ;  /* 0x0000777006027816 */ /* 0x001fd600000000ff */
[----:B------:R0:W-:Y:S02]  /*84160*/  @P1 STG.E.U8 desc[UR34][R36.64], R2 ;  /* 0x0000000224001986 */ /* 0x0001e4000c101122 */
[----:B0-----:R-:W-:-:S05]  /*84170*/  PRMT R2, R6, 0x7771, RZ ;  /* 0x0000777106027816 */ /* 0x001fca00000000ff */
[----:B---3--:R0:W-:Y:S02]  /*84180*/  @P2 STG.E.U8 desc[UR34][R40.64], R2 ;  /* 0x0000000228002986 */ /* 0x0081e4000c101122 */
[C---:B0-----:R-:W-:Y:S02]  /*84190*/  PRMT R2, R6.reuse, 0x7772, RZ ;  /* 0x0000777206027816 */ /* 0x041fe400000000ff */
[----:B------:R-:W-:-:S03]  /*841a0*/  PRMT R6, R6, 0x7773, RZ ;  /* 0x0000777306067816 */ /* 0x000fc600000000ff */
[----:B----4-:R0:W-:Y:S04]  /*841b0*/  @P3 STG.E.U8 desc[UR34][R44.64], R2 ;  /* 0x000000022c003986 */ /* 0x0101e8000c101122 */
[----:B------:R-:W-:Y:S01]  /*841c0*/  @P4 STG.E.U8 desc[UR34][R48.64], R6 ;  /* 0x0000000630004986 */ /* 0x000fe2000c101122 */
[----:B0-----:R-:W-:-:S05]  /*841d0*/  PRMT R2, R19, 0x7770, RZ ;  /* 0x0000777013027816 */ /* 0x001fca00000000ff */
[----:B------:R0:W-:Y:S02]  /*841e0*/  @P5 STG.E.U8 desc[UR34][R60.64], R2 ;  /* 0x000000023c005986 */ /* 0x0001e4000c101122 */
[----:B0-----:R-:W-:-:S05]  /*841f0*/  PRMT R2, R19, 0x7771, RZ ;  /* 0x0000777113027816 */ /* 0x001fca00000000ff */
[----:B------:R0:W-:Y:S04]  /*84200*/  @P6 STG.E.U8 desc[UR34][R54.64], R2 ;  /* 0x0000000236006986 */ /* 0x0001e8000c101122 */
[----:B0-----:R-:W3:Y:S01]  /*84210*/  LDL.LU.64 R54, [R1+0x23f8] ;  /* 0x0023f80001367983 */ /* 0x001ee20000300a00 */
[----:B------:R-:W-:-:S03]  /*84220*/  LOP3.LUT P0, RZ, R59, 0x4000000, RZ, 0xc0, !PT ;  /* 0x040000003bff7812 */ /* 0x000fc6000780c0ff */
[----:B------:R-:W4:Y:S01]  /*84230*/  LDL.LU.64 R40, [R1+0x2400] ;  /* 0x0024000001287983 */ /* 0x000f220000300a00 */
[----:B------:R-:W-:-:S03]  /*84240*/  PRMT R2, R19, 0x7772, RZ ;  /* 0x0000777213027816 */ /* 0x000fc600000000ff */
[----:B------:R-:W4:Y:S04]  /*84250*/  LDL.LU.64 R44, [R1+0x2408] ;  /* 0x00240800012c7983 */ /* 0x000f280000300a00 */
[----:B------:R-:W4:Y:S01]  /*84260*/  LDL.LU.64 R48, [R1+0x2410] ;  /* 0x0024100001307983 */ /* 0x000f220000300a00 */
[----:B------:R-:W-:Y:S02]  /*84270*/  LOP3.LUT R58, R58, 0xfffffdff, RZ, 0xc0, !PT ;  /* 0xfffffdff3a3a7812 */ /* 0x000fe400078ec0ff */
[----:B------:R-:W-:Y:S02]  /*84280*/  LOP3.LUT P4, RZ, R59, 0x8000000, RZ, 0xc0, !PT ;  /* 0x080000003bff7812 */ /* 0x000fe4000788c0ff */
[----:B------:R-:W-:Y:S02]  /*84290*/  PRMT R19, R19, 0x7773, RZ ;  /* 0x0000777313137816 */ /* 0x000fe400000000ff */
[----:B------:R-:W-:-:S02]  /*842a0*/  LOP3.LUT P5, RZ, R59, 0x10000000, RZ, 0xc0, !PT ;  /* 0x100000003bff7812 */ /* 0x000fc400078ac0ff */
[----:B------:R-:W-:Y:S01]  /*842b0*/  LOP3.LUT P6, RZ, R59, 0x20000000, RZ, 0xc0, !PT ;  /* 0x200000003bff7812 */ /* 0x000fe200078cc0ff */
[----:B--2---:R0:W-:Y:S01]  /*842c0*/  @P0 STG.E.U8 desc[UR34][R52.64], R2 ;  /* 0x0000000234000986 */ /* 0x0041e2000c101122 */
[----:B------:R-:W-:-:S03]  /*842d0*/  LOP3.LUT P1, RZ, R3, 0x80, RZ, 0xc0, !PT ;  /* 0x0000008003ff7812 */ /* 0x000fc6000782c0ff */
[----:B0-----:R-:W2:Y:S04]  /*842e0*/  LDL.LU.64 R52, [R1+0x2418] ;  /* 0x0024180001347983 */ /* 0x001ea80000300a00 */
[----:B------:R-:W2:Y:S06]  /*842f0*/  LDL.LU.64 R60, [R1+0xff0] ;  /* 0x000ff000013c7983 */ /* 0x000eac0000300a00 */
        /* <DEDUP_REMOVED lines=17> */
[----:B---3--:R0:W-:Y:S04]  /*84410*/  @P4 STG.E.U8 desc[UR34][R54.64], R19 ;  /* 0x0000001336004986 */ /* 0x0081e8000c101122 */
[----:B0-----:R-:W3:Y:S04]  /*84420*/  LDL.LU.64 R54, [R1+0xfe0] ;  /* 0x000fe00001367983 */ /* 0x001ee80000300a00 */
[----:B------:R-:W3:Y:S04]  /*84430*/  LDL.LU.64 R28, [R1+0xfd0] ;  /* 0x000fd000011c7983 */ /* 0x000ee80000300a00 */
[----:B------:R-:W3:Y:S04]  /*84440*/  LDL.LU.64 R32, [R1+0xfc0] ;  /* 0x000fc00001207983 */ /* 0x000ee80000300a00 */
[----:B------:R-:W3:Y:S04]  /*84450*/  LDL.LU.64 R38, [R1+0xfb0] ;  /* 0x000fb00001267983 */ /* 0x000ee80000300a00 */
[----:B------:R-:W3:Y:S01]  /*84460*/  LDL.LU.64 R42, [R1+0xfa0] ;  /* 0x000fa000012a7983 */ /* 0x000ee20000300a00 */
[----:B------:R-:W-:-:S03]  /*84470*/  LOP3.LUT R58, R58, 0xffff7fff, RZ, 0xc0, !PT ;  /* 0xffff7fff3a3a7812 */ /* 0x000fc600078ec0ff */
[----:B------:R-:W3:Y:S01]  /*84480*/  LDL.LU.64 R46, [R1+0xf90] ;  /* 0x000f9000012e7983 */ /* 0x000ee20000300a00 */
[----:B------:R-:W-:Y:S02]  /*84490*/  @P1 LOP3.LUT R58, R58, 0x8000, RZ, 0xfc, !PT ;  /* 0x000080003a3a1812 */ /* 0x000fe400078efcff */
[----:B------:R-:W-:Y:S02]  /*844a0*/  LOP3.LUT P1, RZ, R3, 0x1, RZ, 0xc0, !PT ;  /* 0x0000000103ff7812 */ /* 0x000fe4000782c0ff */
[----:B------:R-:W-:Y:S02]  /*844b0*/  LOP3.LUT R58, R58, 0xfffeffff, RZ, 0xc0, !PT ;  /* 0xfffeffff3a3a7812 */ /* 0x000fe400078ec0ff */
[----:B------:R-:W-:-:S09]  /*844c0*/  LOP3.LUT P0, RZ, R59, 0x40000000, RZ, 0xc0, !PT ;  /* 0x400000003bff7812 */ /* 0x000fd2000780c0ff */
[----:B------:R-:W-:Y:S02]  /*844d0*/  @P1 LOP3.LUT R58, R58, 0x10000, RZ, 0xfc, !PT ;  /* 0x000100003a3a1812 */ /* 0x000fe400078efcff */
[----:B------:R-:W-:Y:S02]  /*844e0*/  LOP3.LUT P1, RZ, R59, 0x80000000, RZ, 0xc0, !PT ;  /* 0x800000003bff7812 */ /* 0x000fe4000782c0ff */
[----:B------:R-:W3:Y:S04]  /*844f0*/  LDL.LU R59, [R1+0x270] ;  /* 0x00027000013b7983 */ /* 0x000ee80000300800 */
[----:B------:R-:W3:Y:S01]  /*84500*/  LDL.LU.64 R50, [R1+0xf80] ;  /* 0x000f800001327983 */ /* 0x000ee20000300a00 */
[----:B------:R-:W-:-:S03]  /*84510*/  PRMT R2, R15, 0x7770, RZ ;  /* 0x000077700f027816 */ /* 0x000fc600000000ff */
[----:B------:R-:W3:Y:S04]  /*84520*/  LDL.LU.64 R36, [R1+0xf70] ;  /* 0x000f700001247983 */ /* 0x000ee80000300a00 */
[----:B----4-:R0:W-:Y:S02]  /*84530*/  @P5 STG.E.U8 desc[UR34][R40.64], R2 ;  /* 0x0000000228005986 */ /* 0x0101e4000c101122 */
[C---:B0-----:R-:W-:Y:S02]  /*84540*/  PRMT R2, R15.reuse, 0x7771, RZ ;  /* 0x000077710f027816 */ /* 0x041fe400000000ff */
[----:B------:R-:W4:Y:S04]  /*84550*/  LDL.LU.64 R40, [R1+0xf60] ;  /* 0x000f600001287983 */ /* 0x000f280000300a00 */
[----:B------:R0:W-:Y:S02]  /*84560*/  @P6 STG.E.U8 desc[UR34][R44.64], R2 ;  /* 0x000000022c006986 */ /* 0x0001e4000c101122 */
[----:B0-----:R-:W-:-:S02]  /*84570*/  PRMT R2, R15, 0x7772, RZ ;  /* 0x000077720f027816 */ /* 0x001fc400000000ff */
[----:B------:R-:W4:Y:S01]  /*84580*/  LDL.LU.64 R44, [R1+0xf50] ;  /* 0x000f5000012c7983 */ /* 0x000f220000300a00 */
[----:B------:R-:W-:-:S03]  /*84590*/  PRMT R15, R15, 0x7773, RZ ;  /* 0x000077730f0f7816 */ /* 0x000fc600000000ff */
[----:B------:R0:W-:Y:S02]  /*845a0*/  @P0 STG.E.U8 desc[UR34][R48.64], R2 ;  /* 0x0000000230000986 */ /* 0x0001e4000c101122 */
[----:B0-----:R-:W-:Y:S02]  /*845b0*/  PRMT R2, R11, 0x7770, RZ ;  /* 0x000077700b027816 */ /* 0x001fe400000000ff */
[----:B--2---:R0:W-:Y:S01]  /*845c0*/  @P1 STG.E.U8 desc[UR34][R52.64], R15 ;  /* 0x0000000f34001986 */ /* 0x0041e2000c101122 */
[----:B------:R-:W-:-:S03]  /*845d0*/  LOP3.LUT P1, RZ, R58, 0x10000, RZ, 0xc0, !PT ;  /* 0x000100003aff7812 */ /* 0x000fc6000782c0ff */
[----:B0-----:R-:W2:Y:S10]  /*845e0*/  LDL.LU R52, [R1+0x1b0] ;  /* 0x0001b00001347983 */ /* 0x001eb40000300800 */
[----:B------:R0:W-:Y:S01]  /*845f0*/  @P1 STG.E.U8 desc[UR34][R60.64], R2 ;  /* 0x000000023c001986 */ /* 0x0001e2000c101122 */
[----:B------:R-:W-:-:S03]  /*84600*/  LOP3.LUT P1, RZ, R58, 0x8000, RZ, 0xc0, !PT ;  /* 0x000080003aff7812 */ /* 0x000fc6000782c0ff */
[----:B------:R-:W2:Y:S01]  /*84610*/  LDL.LU.64 R48, [R1+0xf38] ;  /* 0x000f380001307983 */ /* 0x000ea20000300a00 */
[----:B0-----:R-:W-:-:S03]  /*84620*/  PRMT R2, R11, 0x7771, RZ ;  /* 0x000077710b027816 */ /* 0x001fc600000000ff */
[----:B------:R-:W2:Y:S06]  /*84630*/  LDL.LU.64 R60, [R1+0xf30] ;  /* 0x000f3000013c7983 */ /* 0x000eac0000300a00 */
[----:B---3--:R0:W-:Y:S01]  /*84640*/  @P1 STG.E.U8 desc[UR34][R54.64], R2 ;  /* 0x0000000236001986 */ /* 0x0081e2000c101122 */
[----:B------:R-:W-:-:S03]  /*84650*/  LOP3.LUT P1, RZ, R58, 0x4000, RZ, 0xc0, !PT ;  /* 0x000040003aff7812 */ /* 0x000fc6000782c0ff */
[----:B0-----:R-:W3:Y:S01]  /*84660*/  LDL.LU.64 R54, [R1+0xf20] ;  /* 0x000f200001367983 */ /* 0x001ee20000300a00 */
[----:B------:R-:W-:-:S09]  /*84670*/  PRMT R2, R11, 0x7772, RZ ;  /* 0x000077720b027816 */ /* 0x000fd200000000ff */
        /* <DEDUP_REMOVED lines=12> */
[----:B------:R-:W-:Y:S01]  /*84740*/  @P1 STG.E.U8 desc[UR34][R46.64], R2 ;  /* 0x000000022e001986 */ /* 0x000fe2000c101122 */
[----:B------:R-:W-:Y:S02]  /*84750*/  LOP3.LUT P1, RZ, R58, 0x200, RZ, 0xc0, !PT ;  /* 0x000002003aff7812 */ /* 0x000fe4000782c0ff */
[----:B------:R-:W-:-:S11]  /*84760*/  PRMT R7, R7, 0x7773, RZ ;  /* 0x0000777307077816 */ /* 0x000fd600000000ff */
[----:B------:R0:W-:Y:S04]  /*84770*/  @P1 STG.E.U8 desc[UR34][R50.64], R7 ;  /* 0x0000000732001986 */ /* 0x0001e8000c101122 */
[----:B0-----:R-:W3:Y:S01]  /*84780*/  LDL.LU.64 R50, [R1+0xf18] ;  /* 0x000f180001327983 */ /* 0x001ee20000300a00 */
[C---:B------:R-:W-:Y:S02]  /*84790*/  LOP3.LUT P2, RZ, R3.reuse, 0x100, RZ, 0xc0, !PT ;  /* 0x0000010003ff7812 */ /* 0x040fe4000784c0ff */
[----:B------:R-:W-:Y:S02]  /*847a0*/  LOP3.LUT P3, RZ, R3, 0x200, RZ, 0xc0, !PT ;  /* 0x0000020003ff7812 */ /* 0x000fe4000786c0ff */
[----:B------:R-:W-:Y:S02]  /*847b0*/  PRMT R2, R59, 0x7770, RZ ;  /* 0x000077703b027816 */ /* 0x000fe400000000ff */
[----:B------:R-:W-:-:S02]  /*847c0*/  LOP3.LUT P4, RZ, R3, 0x400, RZ, 0xc0, !PT ;  /* 0x0000040003ff7812 */ /* 0x000fc4000788c0ff */
[----:B------:R-:W-:-:S05]  /*847d0*/  LOP3.LUT P5, RZ, R3, 0x800, RZ, 0xc0, !PT ;  /* 0x0000080003ff7812 */ /* 0x000fca00078ac0ff */
[----:B------:R0:W-:Y:S01]  /*847e0*/  @P2 STG.E.U8 desc[UR34][R36.64], R2 ;  /* 0x0000000224002986 */ /* 0x0001e2000c101122 */
[----:B------:R-:W-:Y:S02]  /*847f0*/  LOP3.LUT P6, RZ, R3, 0x1000, RZ, 0xc0, !PT ;  /* 0x0000100003ff7812 */ /* 0x000fe400078cc0ff */
[----:B0-----:R-:W-:Y:S01]  /*84800*/  PRMT R2, R59, 0x7771, RZ ;  /* 0x000077713b027816 */ /* 0x001fe200000000ff */
[----:B------:R-:W3:Y:S04]  /*84810*/  LDL.LU.64 R36, [R1+0xf10] ;  /* 0x000f100001247983 */ /* 0x000ee80000300a00 */
[----:B----4-:R0:W-:Y:S01]  /*84820*/  @P3 STG.E.U8 desc[UR34][R40.64], R2 ;  /* 0x0000000228003986 */ /* 0x0101e2000c101122 */
[----:B------:R-:W-:Y:S02]  /*84830*/  LOP3.LUT P0, RZ, R3, 0x2000, RZ, 0xc0, !PT ;  /* 0x0000200003ff7812 */ /* 0x000fe4000780c0ff */
[C---:B0-----:R-:W-:Y:S01]  /*84840*/  PRMT R2, R59.reuse, 0x7772, RZ ;  /* 0x000077723b027816 */ /* 0x041fe200000000ff */
[----:B------:R-:W4:Y:S04]  /*84850*/  LDL.LU.64 R40, [R1+0xf08] ;  /* 0x000f080001287983 */ /* 0x000f280000300a00 */
[----:B------:R0:W-:Y:S02]  /*84860*/  @P4 STG.E.U8 desc[UR34][R44.64], R2 ;  /* 0x000000022c004986 */ /* 0x0001e4000c101122 */
[----:B0-----:R-:W-:-:S02]  /*84870*/  PRMT R2, R59, 0x7773, RZ ;  /* 0x000077733b027816 */ /* 0x001fc400000000ff */
[----:B------:R-:W4:Y:S04]  /*84880*/  LDL.LU.64 R44, [R1+0xf00] ;  /* 0x000f0000012c7983 */ /* 0x000f280000300a00 */
[----:B--2---:R0:W-:Y:S02]  /*84890*/  @P5 STG.E.U8 desc[UR34][R48.64], R2 ;  /* 0x0000000230005986 */ /* 0x0041e4000c101122 */
[C---:B0-----:R-:W-:Y:S02]  /*848a0*/  PRMT R2, R52.reuse, 0x7770, RZ ;  /* 0x0000777034027816 */ /* 0x041fe400000000ff */
[----:B------:R-:W2:Y:S04]  /*848b0*/  LDL.LU.64 R48, [R1+0xef8] ;  /* 0x000ef80001307983 */ /* 0x000ea80000300a00 */
[----:B------:R0:W-:Y:S02]  /*848c0*/  @P6 STG.E.U8 desc[UR34][R60.64], R2 ;  /* 0x000000023c006986 */ /* 0x0001e4000c101122 */
[----:B0-----:R-:W-:-:S02]  /*848d0*/  PRMT R2, R52, 0x7771, RZ ;  /* 0x0000777134027816 */ /* 0x001fc400000000ff */
[----:B------:R-:W-:-:S03]  /*848e0*/  LOP3.LUT P4, RZ, R3, 0x4000, RZ, 0xc0, !PT ;  /* 0x0000400003ff7812 */ /* 0x000fc6000788c0ff */
[----:B---3--:R0:W-:Y:S04]  /*848f0*/  @P0 STG.E.U8 desc[UR34][R54.64], R2 ;  /* 0x0000000236000986 */ /* 0x0081e8000c101122 */
[----:B0-----:R-:W3:Y:S04]  /*84900*/  LDL.LU R54, [R1+0x210] ;  /* 0x0002100001367983 */ /* 0x001ee80000300800 */
[----:B------:R-:W2:Y:S01]  /*84910*/  LDL.LU.64 R60, [R1+0xef0] ;  /* 0x000ef000013c7983 */ /* 0x000ea20000300a00 */
[----:B------:R-:W-:-:S03]  /*84920*/  PRMT R2, R52, 0x7772, RZ ;  /* 0x0000777234027816 */ /* 0x000fc600000000ff */
[----:B------:R-:W2:Y:S04]  /*84930*/  LDL.LU R59, [R1+0x318] ;  /* 0x00031800013b7983 */ /* 0x000ea80000300800 */
[----:B------:R-:W2:Y:S04]  /*84940*/  LDL.LU R32, [R1+0x280] ;  /* 0x0002800001207983 */ /* 0x000ea80000300800 */
[----:B------:R0:W-:Y:S02]  /*84950*/  @P4 STG.E.U8 desc[UR34][R50.64], R2 ;  /* 0x0000000232004986 */ /* 0x0001e4000c101122 */
[----:B0-----:R-:W-:-:S02]  /*84960*/  PRMT R2, R52, 0x7773, RZ ;  /* 0x0000777334027816 */ /* 0x001fc400000000ff */
[----:B------:R-:W2:Y:S01]  /*84970*/  LDL.LU.64 R52, [R1+0xee8] ;  /* 0x000ee80001347983 */ /* 0x000ea20000300a00 */
[----:B------:R-:W-:Y:S02]  /*84980*/  LOP3.LUT P1, RZ, R3, 0x4000000, RZ, 0xc0, !PT ;  /* 0x0400000003ff7812 */ /* 0x000fe4000782c0ff */
[----:B------:R-:W-:Y:S01]  /*84990*/  LOP3.LUT R58, R58, 0xfffffffd, RZ, 0xc0, !PT ;  /* 0xfffffffd3a3a7812 */ /* 0x000fe200078ec0ff */
[----:B------:R-:W2:Y:S04]  /*849a0*/  LDL.LU.64 R24, [R1+0xee0] ;  /* 0x000ee00001187983 */ /* 0x000ea80000300a00 */
[----:B------:R-:W2:Y:S04]  /*849b0*/  LDL.LU.64 R28, [R1+0xed8] ;  /* 0x000ed800011c7983 */ /* 0x000ea80000300a00 */
[----:B------:R-:W2:Y:S02]  /*849c0*/  LDL.LU R55, [R1+0x274] ;  /* 0x0002740001377983 */ /* 0x000ea40000300800 */
[----:B------:R-:W-:-:S02]  /*849d0*/  @P1 LOP3.LUT R58, R58, 0x2, RZ, 0xfc, !PT ;  /* 0x000000023a3a1812 */ /* 0x000fc400078efcff */
[----:B------:R-:W-:Y:S01]  /*849e0*/  LOP3.LUT P1, RZ, R3, 0x2000000, RZ, 0xc0, !PT ;  /* 0x0200000003ff7812 */ /* 0x000fe2000782c0ff */
[----:B------:R-:W2:Y:S01]  /*849f0*/  LDL.LU.64 R38, [R1+0xed0] ;  /* 0x000ed00001267983 */ /* 0x000ea20000300a00 */
[----:B------:R-:W-:-:S03]  /*84a00*/  LOP3.LUT R58, R58, 0xfffffffb, RZ, 0xc0, !PT ;  /* 0xfffffffb3a3a7812 */ /* 0x000fc600078ec0ff */
[----:B------:R-:W2:Y:S01]  /*84a10*/  LDL.LU.64 R42, [R1+0xec8] ;  /* 0x000ec800012a7983 */ /* 0x000ea20000300a00 */
[C---:B------:R-:W-:Y:S02]  /*84a20*/  LOP3.LUT P5, RZ, R3.reuse, 0x8000, RZ, 0xc0, !PT ;  /* 0x0000800003ff7812 */ /* 0x040fe400078ac0ff */
[C---:B------:R-:W-:Y:S01]  /*84a30*/  LOP3.LUT P6, RZ, R3.reuse, 0x10000, RZ, 0xc0, !PT ;  /* 0x0001000003ff7812 */ /* 0x040fe200078cc0ff */
[----:B------:R-:W2:Y:S04]  /*84a40*/  LDL.LU.64 R46, [R1+0xec0] ;  /* 0x000ec000012e7983 */ /* 0x000ea80000300a00 */
[----:B------:R-:W-:Y:S02]  /*84a50*/  @P1 LOP3.LUT R58, R58, 0x4, RZ, 0xfc, !PT ;  /* 0x000000043a3a1812 */ /* 0x000fe400078efcff */
        /* <DEDUP_REMOVED lines=16> */
[C---:B------:R-:W-:Y:S02]  /*84b60*/  LOP3.LUT P1, RZ, R3.reuse, 0x80000, RZ, 0xc0, !PT ;  /* 0x0008000003ff7812 */ /* 0x040fe4000782c0ff */
[----:B------:R-:W-:Y:S02]  /*84b70*/  LOP3.LUT R58, R58, 0xfffffeff, RZ, 0xc0, !PT ;  /* 0xfffffeff3a3a7812 */ /* 0x000fe400078ec0ff */
[C---:B------:R-:W-:Y:S02]  /*84b80*/  LOP3.LUT P0, RZ, R3.reuse, 0x20000, RZ, 0xc0, !PT ;  /* 0x0002000003ff7812 */ /* 0x040fe4000780c0ff */
[C---:B------:R-:W-:Y:S02]  /*84b90*/  LOP3.LUT P2, RZ, R3.reuse, 0x8000000, RZ, 0xc0, !PT ;  /* 0x0800000003ff7812 */ /* 0x040fe4000784c0ff */
[C---:B------:R-:W-:Y:S02]  /*84ba0*/  LOP3.LUT P3, RZ, R3.reuse, 0x10000000, RZ, 0xc0, !PT ;  /* 0x1000000003ff7812 */ /* 0x040fe4000786c0ff */
[----:B------:R-:W-:-:S02]  /*84bb0*/  LOP3.LUT P4, RZ, R3, 0x20000000, RZ, 0xc0, !PT ;  /* 0x2000000003ff7812 */ /* 0x000fc4000788c0ff */
[C---:B------:R-:W-:Y:S02]  /*84bc0*/  LOP3.LUT P5, RZ, R3.reuse, 0x40000000, RZ, 0xc0, !PT ;  /* 0x4000000003ff7812 */ /* 0x040fe400078ac0ff */
[----:B------:R-:W-:Y:S02]  /*84bd0*/  @P1 LOP3.LUT R58, R58, 0x100, RZ, 0xfc, !PT ;  /* 0x000001003a3a1812 */ /* 0x000fe400078efcff */
[----:B------:R-:W-:Y:S02]  /*84be0*/  LOP3.LUT P1, RZ, R3, 0x40000, RZ, 0xc0, !PT ;  /* 0x0004000003ff7812 */ /* 0x000fe4000782c0ff */
[----:B---3--:R-:W-:-:S05]  /*84bf0*/  PRMT R2, R54, 0x7770, RZ ;  /* 0x0000777036027816 */ /* 0x008fca00000000ff */
[----:B----4-:R0:W-:Y:S01]  /*84c00*/  @P6 STG.E.U8 desc[UR34][R40.64], R2 ;  /* 0x0000000228006986 */ /* 0x0101e2000c101122 */
[----:B------:R-:W-:-:S03]  /*84c10*/  LOP3.LUT P6, RZ, R3, 0x80000000, RZ, 0xc0, !PT ;  /* 0x8000000003ff7812 */ /* 0x000fc600078cc0ff */
[----:B------:R-:W3:Y:S04]  /*84c20*/  LDL.LU R3, [R1+0x1b4] ;  /* 0x0001b40001037983 */ /* 0x000ee80000300800 */
[----:B------:R-:W4:Y:S04]  /*84c30*/  LDL.LU.64 R50, [R1+0xeb8] ;  /* 0x000eb80001327983 */ /* 0x000f280000300a00 */
[----:B------:R-:W3:Y:S01]  /*84c40*/  LDL.LU.64 R36, [R1+0xeb0] ;  /* 0x000eb00001247983 */ /* 0x000ee20000300a00 */
[----:B0-----:R-:W-:-:S03]  /*84c50*/  PRMT R2, R54, 0x7771, RZ ;  /* 0x0000777136027816 */ /* 0x001fc600000000ff */
[----:B------:R-:W3:Y:S04]  /*84c60*/  LDL.LU.64 R40, [R1+0xea8] ;  /* 0x000ea80001287983 */ /* 0x000ee80000300a00 */
[----:B------:R0:W-:Y:S02]  /*84c70*/  @P0 STG.E.U8 desc[UR34][R44.64], R2 ;  /* 0x000000022c000986 */ /* 0x0001e4000c101122 */
[----:B0-----:R-:W-:Y:S02]  /*84c80*/  PRMT R2, R54, 0x7772, RZ ;  /* 0x0000777236027816 */ /* 0x001fe400000000ff */
[----:B------:R-:W3:Y:S04]  /*84c90*/  LDL.LU.64 R44, [R1+0xea0] ;  /* 0x000ea000012c7983 */ /* 0x000ee80000300a00 */
[----:B--2---:R0:W-:Y:S04]  /*84ca0*/  @P1 STG.E.U8 desc[UR34][R48.64], R2 ;  /* 0x0000000230001986 */ /* 0x0041e8000c101122 */
[----:B0-----:R-:W2:Y:S01]  /*84cb0*/  LDL.LU.64 R48, [R1+0xe98] ;  /* 0x000e980001307983 */ /* 0x001ea20000300a00 */
[----:B------:R-:W-:-:S02]  /*84cc0*/  LOP3.LUT P1, RZ, R58, 0x100, RZ, 0xc0, !PT ;  /* 0x000001003aff7812 */ /* 0x000fc4000782c0ff */
[----:B------:R-:W-:-:S11]  /*84cd0*/  PRMT R2, R54, 0x7773, RZ ;  /* 0x0000777336027816 */ /* 0x000fd600000000ff */
[----:B------:R0:W-:Y:S01]  /*84ce0*/  @P1 STG.E.U8 desc[UR34][R60.64], R2 ;  /* 0x000000023c001986 */ /* 0x0001e2000c101122 */
[----:B------:R-:W-:-:S03]  /*84cf0*/  LOP3.LUT P1, RZ, R58, 0x80, RZ, 0xc0, !PT ;  /* 0x000000803aff7812 */ /* 0x000fc6000782c0ff */
[----:B0-----:R-:W2:Y:S01]  /*84d00*/  LDL.LU.64 R60, [R1+0xe90] ;  /* 0x000e9000013c7983 */ /* 0x001ea20000300a00 */
[----:B------:R-:W-:-:S03]  /*84d10*/  PRMT R2, R32, 0x7770, RZ ;  /* 0x0000777020027816 */ /* 0x000fc600000000ff */
[----:B------:R-:W2:Y:S06]  /*84d20*/  LDL.LU R54, [R1+0x214] ;  /* 0x0002140001367983 */ /* 0x000eac0000300800 */
[----:B------:R0:W-:Y:S04]  /*84d30*/  @P1 STG.E.U8 desc[UR34][R52.64], R2 ;  /* 0x0000000234001986 */ /* 0x0001e8000c101122 */
        /* <DEDUP_REMOVED lines=17> */
[----:B0-----:R-:W-:Y:S02]  /*84e50*/  PRMT R2, R55, 0x7772, RZ ;  /* 0x0000777237027816 */ /* 0x001fe400000000ff */
[----:B------:R-:W-:-:S09]  /*84e60*/  LOP3.LUT P0, RZ, R59, 0x1, RZ, 0xc0, !PT ;  /* 0x000000013bff7812 */ /* 0x000fd2000780c0ff */
[----:B----4-:R0:W-:Y:S02]  /*84e70*/  @P1 STG.E.U8 desc[UR34][R50.64], R2 ;  /* 0x0000000232001986 */ /* 0x0101e4000c101122 */
[----:B0-----:R-:W-:-:S05]  /*84e80*/  PRMT R2, R55, 0x7773, RZ ;  /* 0x0000777337027816 */ /* 0x001fca00000000ff */
[----:B---3--:R0:W-:Y:S02]  /*84e90*/  @P2 STG.E.U8 desc[UR34][R36.64], R2 ;  /* 0x0000000224002986 */ /* 0x0081e4000c101122 */
[----:B0-----:R-:W-:-:S05]  /*84ea0*/  PRMT R2, R3, 0x7770, RZ ;  /* 0x0000777003027816 */ /* 0x001fca00000000ff */
[----:B------:R0:W-:Y:S02]  /*84eb0*/  @P3 STG.E.U8 desc[UR34][R40.64], R2 ;  /* 0x0000000228003986 */ /* 0x0001e4000c101122 */
[----:B0-----:R-:W-:-:S05]  /*84ec0*/  PRMT R2, R3, 0x7771, RZ ;  /* 0x0000777103027816 */ /* 0x001fca00000000ff */
[----:B------:R0:W-:Y:S02]  /*84ed0*/  @P4 STG.E.U8 desc[UR34][R44.64], R2 ;  /* 0x000000022c004986 */ /* 0x0001e4000c101122 */
[----:B0-----:R-:W-:-:S05]  /*84ee0*/  PRMT R2, R3, 0x7772, RZ ;  /* 0x0000777203027816 */ /* 0x001fca00000000ff */
[----:B--2---:R0:W-:Y:S04]  /*84ef0*/  @P5 STG.E.U8 desc[UR34][R48.64], R2 ;  /* 0x0000000230005986 */ /* 0x0041e8000c101122 */
[----:B0-----:R-:W2:Y:S01]  /*84f00*/  LDL.LU.64 R48, [R1+0xe80] ;  /* 0x000e800001307983 */ /* 0x001ea20000300a00 */
[----:B------:R-:W-:-:S05]  /*84f10*/  PRMT R2, R3, 0x7773, RZ ;  /* 0x0000777303027816 */ /* 0x000fca00000000ff */
[----:B------:R0:W-:Y:S02]  /*84f20*/  @P6 STG.E.U8 desc[UR34][R60.64], R2 ;  /* 0x000000023c006986 */ /* 0x0001e4000c101122 */
[----:B0-----:R-:W-:-:S05]  /*84f30*/  PRMT R2, R54, 0x7770, RZ ;  /* 0x0000777036027816 */ /* 0x001fca00000000ff */
[----:B------:R0:W-:Y:S04]  /*84f40*/  @P0 STG.E.U8 desc[UR34][R52.64], R2 ;  /* 0x0000000234000986 */ /* 0x0001e8000c101122 */
[----:B0-----:R-:W3:Y:S04]  /*84f50*/  LDL.LU.64 R52, [R1+0xe78] ;  /* 0x000e780001347983 */ /* 0x001ee80000300a00 */
[----:B------:R-:W4:Y:S04]  /*84f60*/  LDL.LU.64 R50, [R1+0xe70] ;  /* 0x000e700001327983 */ /* 0x000f280000300a00 */
[----:B------:R-:W4:Y:S04]  /*84f70*/  LDL.LU.64 R36, [R1+0xe68] ;  /* 0x000e680001247983 */ /* 0x000f280000300a00 */
[----:B------:R-:W4:Y:S04]  /*84f80*/  LDL.LU.64 R40, [R1+0xe60] ;  /* 0x000e600001287983 */ /* 0x000f280000300a00 */
[----:B------:R-:W4:Y:S04]  /*84f90*/  LDL.LU.64 R44, [R1+0xe58] ;  /* 0x000e5800012c7983 */ /* 0x000f280000300a00 */
[----:B------:R-:W4:Y:S01]  /*84fa0*/  LDL.LU R60, [R1+0x284] ;  /* 0x00028400013c7983 */ /* 0x000f220000300800 */
[----:B------:R-:W-:-:S02]  /*84fb0*/  LOP3.LUT P3, RZ, R59, 0x2, RZ, 0xc0, !PT ;  /* 0x000000023bff7812 */ /* 0x000fc4000786c0ff */
[----:B------:R-:W-:Y:S02]  /*84fc0*/  PRMT R2, R54, 0x7771, RZ ;  /* 0x0000777136027816 */ /* 0x000fe400000000ff */
[C---:B------:R-:W-:Y:S02]  /*84fd0*/  LOP3.LUT P4, RZ, R59.reuse, 0x4, RZ, 0xc0, !PT ;  /* 0x000000043bff7812 */ /* 0x040fe4000788c0ff */
[C---:B------:R-:W-:Y:S02]  /*84fe0*/  LOP3.LUT P0, RZ, R59.reuse, 0x2000, RZ, 0xc0, !PT ;  /* 0x000020003bff7812 */ /* 0x040fe4000780c0ff */
[C---:B------:R-:W-:Y:S02]  /*84ff0*/  LOP3.LUT P5, RZ, R59.reuse, 0x8, RZ, 0xc0, !PT ;  /* 0x000000083bff7812 */ /* 0x040fe400078ac0ff */
[C---:B------:R-:W-:Y:S02]  /*85000*/  LOP3.LUT P6, RZ, R59.reuse, 0x10, RZ, 0xc0, !PT ;  /* 0x000000103bff7812 */ /* 0x040fe400078cc0ff */
[----:B------:R-:W-:-:S07]  /*85010*/  LOP3.LUT R59, R59, 0xfdffffff, RZ, 0xc0, !PT ;  /* 0xfdffffff3b3b7812 */ /* 0x000fce00078ec0ff */
[----:B------:R-:W-:-:S04]  /*85020*/  @P0 LOP3.LUT R59, R59, 0x2000000, RZ, 0xfc, !PT ;  /* 0x020000003b3b0812 */ /* 0x000fc800078efcff */
[C---:B------:R-:W-:Y:S02]  /*85030*/  LOP3.LUT P0, RZ, R59.reuse, 0x1000, RZ, 0xc0, !PT ;  /* 0x000010003bff7812 */ /* 0x040fe4000780c0ff */
[----:B------:R-:W-:-:S11]  /*85040*/  LOP3.LUT R59, R59, 0xfbffffff, RZ, 0xc0, !PT ;  /* 0xfbffffff3b3b7812 */ /* 0x000fd600078ec0ff */
[----:B------:R-:W-:-:S04]  /*85050*/  @P0 LOP3.LUT R59, R59, 0x4000000, RZ, 0xfc, !PT ;  /* 0x040000003b3b0812 */ /* 0x000fc800078efcff */
[C---:B------:R-:W-:Y:S02]  /*85060*/  LOP3.LUT P0, RZ, R59.reuse, 0x800, RZ, 0xc0, !PT ;  /* 0x000008003bff7812 */ /* 0x040fe4000780c0ff */
[----:B------:R-:W-:-:S11]  /*85070*/  LOP3.LUT R59, R59, 0xf7ffffff, RZ, 0xc0, !PT ;  /* 0xf7ffffff3b3b7812 */ /* 0x000fd600078ec0ff */
[----:B------:R-:W-:-:S04]  /*85080*/  @P0 LOP3.LUT R59, R59, 0x8000000, RZ, 0xfc, !PT ;  /* 0x080000003b3b0812 */ /* 0x000fc800078efcff */
[----:B------:R-:W-:Y:S01]  /*85090*/  LOP3.LUT P0, RZ, R59, 0x400, RZ, 0xc0, !PT ;  /* 0x000004003bff7812 */ /* 0x000fe2000780c0ff */
[----:B--2---:R0:W-:Y:S04]  /*850a0*/  @P3 STG.E.U8 desc[UR34][R48.64], R2 ;  /* 0x0000000230003986 */ /* 0x0041e8000c101122 */
[----:B0-----:R-:W2:Y:S01]  /*850b0*/  LDL.LU.64 R48, [R1+0xe50] ;  /* 0x000e500001307983 */ /* 0x001ea20000300a00 */
[----:B------:R-:W-:-:S03]  /*850c0*/  PRMT R2, R54, 0x7772, RZ ;  /* 0x0000777236027816 */ /* 0x000fc600000000ff */
[----:B------:R-:W2:Y:S04]  /*850d0*/  LDL.LU R55, [R1+0x278] ;  /* 0x0002780001377983 */ /* 0x000ea80000300800 */
[----:B---3--:R0:W-:Y:S04]  /*850e0*/  @P4 STG.E.U8 desc[UR34][R52.64], R2 ;  /* 0x0000000234004986 */ /* 0x0081e8000c101122 */
[----:B0-----:R-:W3:Y:S01]  /*850f0*/  LDL.LU.64 R52, [R1+0xe48] ;  /* 0x000e480001347983 */ /* 0x001ee20000300a00 */
[----:B------:R-:W-:-:S03]  /*85100*/  LOP3.LUT R59, R59, 0xefffffff, RZ, 0xc0, !PT ;  /* 0xefffffff3b3b7812 */ /* 0x000fc600078ec0ff */
[----:B------:R-:W3:Y:S01]  /*85110*/  LDL.LU.64 R32, [R1+0xe40] ;  /* 0x000e400001207983 */ /* 0x000ee20000300a00 */
[----:B------:R-:W-:-:S03]  /*85120*/  @P0 LOP3.LUT R59, R59, 0x10000000, RZ, 0xfc, !PT ;  /* 0x100000003b3b0812 */ /* 0x000fc600078efcff */
[----:B------:R-:W3:Y:S01]  /*85130*/  LDL.LU.64 R38, [R1+0xe38] ;  /* 0x000e380001267983 */ /* 0x000ee20000300a00 */
[C---:B------:R-:W-:Y:S02]  /*85140*/  LOP3.LUT P0, RZ, R59.reuse, 0x200, RZ, 0xc0, !PT ;  /* 0x000002003bff7812 */ /* 0x040fe4000780c0ff */
[----:B------:R-:W-:Y:S01]  /*85150*/  LOP3.LUT R59, R59, 0xdfffffff, RZ, 0xc0, !PT ;  /* 0xdfffffff3b3b7812 */ /* 0x000fe200078ec0ff */
[----:B------:R-:W3:Y:S01]  /*85160*/  LDL.LU.64 R42, [R1+0xe30] ;  /* 0x000e3000012a7983 */ /* 0x000ee20000300a00 */
[----:B------:R-:W-:-:S03]  /*85170*/  LOP3.LUT R58, R58, 0xfffffffe, RZ, 0xc0, !PT ;  /* 0xfffffffe3a3a7812 */ /* 0x000fc600078ec0ff */
[----:B------:R-:W3:Y:S01]  /*85180*/  LDL.LU R3, [R1+0x1b8] ;  /* 0x0001b80001037983 */ /* 0x000ee20000300800 */
[----:B------:R-:W-:-:S03]  /*85190*/  PRMT R2, R54, 0x7773, RZ ;  /* 0x0000777336027816 */ /* 0x000fc600000000ff */
[----:B------:R-:W3:Y:S02]  /*851a0*/  LDL.LU.64 R46, [R1+0xe28] ;  /* 0x000e2800012e7983 */ /* 0x000ee40000300a00 */
        /* <DEDUP_REMOVED lines=8> */
[----:B----4-:R0:W-:-:S12]  /*85230*/  @P5 STG.E.U8 desc[UR34][R50.64], R2 ;  /* 0x0000000232005986 */ /* 0x0101d8000c101122 */
[----:B------:R-:W-:Y:S01]  /*85240*/  @P0 LOP3.LUT R58, R58, 0x1, RZ, 0xfc, !PT ;  /* 0x000000013a3a0812 */ /* 0x000fe200078efcff */
[----:B0-----:R-:W4:Y:S01]  /*85250*/  LDL.LU.64 R50, [R1+0xe20] ;  /* 0x000e200001327983 */ /* 0x001f220000300a00 */
[----:B------:R-:W-:Y:S02]  /*85260*/  LOP3.LUT P0, RZ, R59, 0x20, RZ, 0xc0, !PT ;  /* 0x000000203bff7812 */ /* 0x000fe4000780c0ff */
[----:B------:R-:W-:-:S05]  /*85270*/  PRMT R2, R60, 0x7770, RZ ;  /* 0x000077703c027816 */ /* 0x000fca00000000ff */
[----:B------:R0:W-:Y:S02]  /*85280*/  @P6 STG.E.U8 desc[UR34][R36.64], R2 ;  /* 0x0000000224006986 */ /* 0x0001e4000c101122 */
[----:B0-----:R-:W-:Y:S02]  /*85290*/  PRMT R2, R60, 0x7771, RZ ;  /* 0x000077713c027816 */ /* 0x001fe400000000ff */
[----:B------:R-:W4:Y:S04]  /*852a0*/  LDL.LU.64 R36, [R1+0xe18] ;  /* 0x000e180001247983 */ /* 0x000f280000300a00 */
[----:B------:R0:W-:Y:S01]  /*852b0*/  @P0 STG.E.U8 desc[UR34][R40.64], R2 ;  /* 0x0000000228000986 */ /* 0x0001e2000c101122 */
[----:B------:R-:W-:Y:S02]  /*852c0*/  LOP3.LUT P0, RZ, R58, 0x1, RZ, 0xc0, !PT ;  /* 0x000000013aff7812 */ /* 0x000fe4000780c0ff */
[----:B0-----:R-:W-:Y:S01]  /*852d0*/  PRMT R2, R60, 0x7772, RZ ;  /* 0x000077723c027816 */ /* 0x001fe200000000ff */
[----:B------:R-:W4:Y:S04]  /*852e0*/  LDL.LU.64 R40, [R1+0xe10] ;  /* 0x000e100001287983 */ /* 0x000f280000300a00 */
[----:B------:R-:W4:Y:S06]  /*852f0*/  LDL.LU R54, [R1+0x218] ;  /* 0x0002180001367983 */ /* 0x000f2c0000300800 */
[----:B------:R0:W-:Y:S01]  /*85300*/  @P0 STG.E.U8 desc[UR34][R44.64], R2 ;  /* 0x000000022c000986 */ /* 0x0001e2000c101122 */
[----:B------:R-:W-:-:S03]  /*85310*/  LOP3.LUT P0, RZ, R59, 0x80000000, RZ, 0xc0, !PT ;  /* 0x800000003bff7812 */ /* 0x000fc6000780c0ff */
[----:B0-----:R-:W4:Y:S01]  /*85320*/  LDL.LU.64 R44, [R1+0xe00] ;  /* 0x000e0000012c7983 */ /* 0x001f220000300a00 */
[----:B------:R-:W-:-:S03]  /*85330*/  PRMT R2, R60, 0x7773, RZ ;  /* 0x000077733c027816 */ /* 0x000fc600000000ff */
[----:B------:R-:W4:Y:S06]  /*85340*/  LDL.LU.64 R60, [R1+0xdf0] ;  /* 0x000df000013c7983 */ /* 0x000f2c0000300a00 */
[----:B--2---:R0:W-:Y:S04]  /*85350*/  @P0 STG.E.U8 desc[UR34][R48.64], R2 ;  /* 0x0000000230000986 */ /* 0x0041e8000c101122 */
[----:B0-----:R-:W2:Y:S01]  /*85360*/  LDL.LU.64 R48, [R1+0xde8] ;  /* 0x000de80001307983 */ /* 0x001ea20000300a00 */
[----:B------:R-:W-:-:S02]  /*85370*/  LOP3.LUT P0, RZ, R59, 0x40000000, RZ, 0xc0, !PT ;  /* 0x400000003bff7812 */ /* 0x000fc4000780c0ff */
[----:B------:R-:W-:-:S11]  /*85380*/  PRMT R2, R55, 0x7770, RZ ;  /* 0x0000777037027816 */ /* 0x000fd600000000ff */
[----:B---3--:R0:W-:Y:S04]  /*85390*/  @P0 STG.E.U8 desc[UR34][R52.64], R2 ;  /* 0x0000000234000986 */ /* 0x0081e8000c101122 */
[----:B0-----:R-:W3:Y:S01]  /*853a0*/  LDL.LU.64 R52, [R1+0xde0] ;  /* 0x000de00001347983 */ /* 0x001ee20000300a00 */
[----:B------:R-:W-:Y:S02]  /*853b0*/  LOP3.LUT P0, RZ, R59, 0x20000000, RZ, 0xc0, !PT ;  /* 0x200000003bff7812 */ /* 0x000fe4000780c0ff */
        /* <DEDUP_REMOVED lines=11> */
[C---:B------:R-:W-:Y:S02]  /*85470*/  LOP3.LUT P0, RZ, R59.reuse, 0x2000000, RZ, 0xc0, !PT ;  /* 0x020000003bff7812 */ /* 0x040fe4000780c0ff */
[C---:B------:R-:W-:Y:S02]  /*85480*/  LOP3.LUT P1, RZ, R59.reuse, 0x4000, RZ, 0xc0, !PT ;  /* 0x000040003bff7812 */ /* 0x040fe4000782c0ff */
[----:B------:R-:W-:Y:S02]  /*85490*/  LOP3.LUT P2, RZ, R59, 0x8000, RZ, 0xc0, !PT ;  /* 0x000080003bff7812 */ /* 0x000fe4000784c0ff */
[----:B0-----:R-:W-:-:S07]  /*854a0*/  PRMT R2, R3, 0x7771, RZ ;  /* 0x0000777103027816 */ /* 0x001fce00000000ff */
[----:B----4-:R0:W-:Y:S01]  /*854b0*/  @P0 STG.E.U8 desc[UR34][R50.64], R2 ;  /* 0x0000000232000986 */ /* 0x0101e2000c101122 */
        /* <DEDUP_REMOVED lines=12> */
[----:B------:R-:W4:Y:S04]  /*85580*/  LDL.LU R61, [R1+0x288] ;  /* 0x00028800013d7983 */ /* 0x000f280000300800 */
[----:B------:R-:W4:Y:S01]  /*85590*/  LDL.LU R50, [R1+0x1030] ;  /* 0x0010300001327983 */ /* 0x000f220000300800 */
[----:B------:R-:W-:-:S03]  /*855a0*/  LOP3.LUT P6, RZ, R59, 0x80000, RZ, 0xc0, !PT ;  /* 0x000800003bff7812 */ /* 0x000fc600078cc0ff */
[----:B--2---:R0:W-:Y:S02]  /*855b0*/  @P5 STG.E.U8 desc[UR34][R48.64], R2 ;  /* 0x0000000230005986 */ /* 0x0041e4000c101122 */
[----:B0-----:R-:W-:Y:S02]  /*855c0*/  PRMT R2, R54, 0x7773, RZ ;  /* 0x0000777336027816 */ /* 0x001fe400000000ff */
[----:B------:R-:W2:Y:S04]  /*855d0*/  LDL.LU.64 R54, [R1+0xdd8] ;  /* 0x000dd80001367983 */ /* 0x000ea80000300a00 */
[----:B------:R-:W2:Y:S04]  /*855e0*/  LDL.LU.64 R48, [R1+0xdd0] ;  /* 0x000dd00001307983 */ /* 0x000ea80000300a00 */
[----:B---3--:R0:W-:Y:S04]  /*855f0*/  @P6 STG.E.U8 desc[UR34][R52.64], R2 ;  /* 0x0000000234006986 */ /* 0x0081e8000c101122 */
[----:B0-----:R-:W3:Y:S01]  /*85600*/  LDL.LU R52, [R1+0x27c] ;  /* 0x00027c0001347983 */ /* 0x001ee20000300800 */
[----:B------:R-:W-:-:S03]  /*85610*/  LOP3.LUT P1, RZ, R59, 0x100000, RZ, 0xc0, !PT ;  /* 0x001000003bff7812 */ /* 0x000fc6000782c0ff */
[----:B------:R-:W3:Y:S01]  /*85620*/  LDL.LU.64 R28, [R1+0xe08] ;  /* 0x000e0800011c7983 */ /* 0x000ee20000300a00 */
[----:B------:R-:W-:-:S03]  /*85630*/  LOP3.LUT P2, RZ, R59, 0x200000, RZ, 0xc0, !PT ;  /* 0x002000003bff7812 */ /* 0x000fc6000784c0ff */
[----:B------:R-:W3:Y:S04]  /*85640*/  LDL.LU.64 R32, [R1+0xdf8] ;  /* 0x000df80001207983 */ /* 0x000ee80000300a00 */
[----:B------:R-:W3:Y:S04]  /*85650*/  LDL.LU R45, [R1+0x11a0] ;  /* 0x0011a000012d7983 */ /* 0x000ee80000300800 */
[----:B------:R-:W3:Y:S04]  /*85660*/  LDL.LU R36, [R1+0x119c] ;  /* 0x00119c0001247983 */ /* 0x000ee80000300800 */
[----:B------:R-:W3:Y:S01]  /*85670*/  LDL.LU R44, [R1+0x1198] ;  /* 0x00119800012c7983 */ /* 0x000ee20000300800 */
[----:B------:R-:W-:-:S02]  /*85680*/  LOP3.LUT P0, RZ, R59, 0x1000000, RZ, 0xc0, !PT ;  /* 0x010000003bff7812 */ /* 0x000fc4000780c0ff */
[C---:B------:R-:W-:Y:S02]  /*85690*/  LOP3.LUT P3, RZ, R59.reuse, 0x400000, RZ, 0xc0, !PT ;  /* 0x004000003bff7812 */ /* 0x040fe4000786c0ff */
[----:B------:R-:W-:Y:S02]  /*856a0*/  LOP3.LUT P4, RZ, R59, 0x800000, RZ, 0xc0, !PT ;  /* 0x008000003bff7812 */ /* 0x000fe4000788c0ff */
[----:B----4-:R-:W-:-:S05]  /*856b0*/  PRMT R2, R61, 0x7770, RZ ;  /* 0x000077703d027816 */ /* 0x010fca00000000ff */
[----:B--2---:R0:W-:Y:S04]  /*856c0*/  @P1 STG.E.U8 desc[UR34][R54.64], R2 ;  /* 0x0000000236001986 */ /* 0x0041e8000c101122 */
[----:B0-----:R-:W2:Y:S01]  /*856d0*/  LDL.LU.64 R54, [R1+0xdc8] ;  /* 0x000dc80001367983 */ /* 0x001ea20000300a00 */
[----:B------:R-:W-:-:S03]  /*856e0*/  PRMT R2, R61, 0x7771, RZ ;  /* 0x000077713d027816 */ /* 0x000fc600000000ff */
[----:B------:R-:W4:Y:S04]  /*856f0*/  LDL.LU.64 R38, [R1+0xdc0] ;  /* 0x000dc00001267983 */ /* 0x000f280000300a00 */
[----:B------:R-:W4:Y:S04]  /*85700*/  LDL.LU R60, [R1+0x1194] ;  /* 0x00119400013c7983 */ /* 0x000f280000300800 */
[----:B------:R-:W4:Y:S04]  /*85710*/  LDL.LU R53, [R1+0x1190] ;  /* 0x0011900001357983 */ /* 0x000f280000300800 */
[----:B------:R0:W-:Y:S04]  /*85720*/  @P2 STG.E.U8 desc[UR34][R48.64], R2 ;  /* 0x0000000230002986 */ /* 0x0001e8000c101122 */
[----:B0-----:R-:W4:Y:S04]  /*85730*/  LDL.LU.64 R48, [R1+0xdb8] ;  /* 0x000db80001307983 */ /* 0x001f280000300a00 */
[----:B------:R-:W4:Y:S04]  /*85740*/  LDL.LU.64 R42, [R1+0xdb0] ;  /* 0x000db000012a7983 */ /* 0x000f280000300a00 */
[----:B------:R-:W4:Y:S04]  /*85750*/  LDL.LU R51, [R1+0x1bc] ;  /* 0x0001bc0001337983 */ /* 0x000f280000300800 */
[----:B------:R-:W4:Y:S04]  /*85760*/  LDL R59, [R1+0x118c] ;  /* 0x00118c00013b7983 */ /* 0x000f280000100800 */
[----:B------:R-:W4:Y:S01]  /*85770*/  LDL.LU.64 R46, [R1+0xda8] ;  /* 0x000da800012e7983 */ /* 0x000f220000300a00 */
[----:B---3--:R-:W-:-:S02]  /*85780*/  PRMT R4, R52, 0x7770, RZ ;  /* 0x0000777034047816 */ /* 0x008fc400000000ff */
[C---:B------:R-:W-:Y:S02]  /*85790*/  PRMT R3, R52.reuse, 0x7771, RZ ;  /* 0x0000777134037816 */ /* 0x040fe400000000ff */
[C---:B------:R-:W-:Y:S02]  /*857a0*/  PRMT R6, R52.reuse, 0x7772, RZ ;  /* 0x0000777234067816 */ /* 0x040fe400000000ff */
[----:B------:R-:W-:Y:S02]  /*857b0*/  PRMT R2, R52, 0x7773, RZ ;  /* 0x0000777334027816 */ /* 0x000fe400000000ff */
[----:B------:R-:W3:Y:S04]  /*857c0*/  LDL.LU R52, [R1+0x10fc] ;  /* 0x0010fc0001347983 */ /* 0x000ee80000300800 */
[----:B------:R-:W3:Y:S01]  /*857d0*/  LDL.LU.64 R40, [R1+0xd90] ;  /* 0x000d900001287983 */ /* 0x000ee20000300a00 */
[----:B------:R-:W-:-:S02]  /*857e0*/  LOP3.LUT P5, RZ, R0, 0x8, RZ, 0xc0, !PT ;  /* 0x0000000800ff7812 */ /* 0x000fc400078ac0ff */
[----:B------:R-:W-:Y:S01]  /*857f0*/  LOP3.LUT P6, RZ, R0, 0x10, RZ, 0xc0, !PT ;  /* 0x0000001000ff7812 */ /* 0x000fe200078cc0ff */
[----:B------:R-:W-:Y:S01]  /*85800*/  VIADD R0, R50, 0x5c ;  /* 0x0000005c32007836 */ /* 0x000fe20000000000 */
[C---:B------:R-:W-:Y:S01]  /*85810*/  PRMT R5, R61.reuse, 0x7772, RZ ;  /* 0x000077723d057816 */ /* 0x040fe200000000ff */
[----:B------:R-:W3:Y:S03]  /*85820*/  LDL.LU R37, [R1+0x11a8] ;  /* 0x0011a80001257983 */ /* 0x000ee60000300800 */
[----:B------:R-:W-:Y:S01]  /*85830*/  ISETP.GE.AND P1, PT, R0, UR27, PT ;  /* 0x0000001b00007c0c */ /* 0x000fe2000bf26270 */
[----:B------:R-:W-:Y:S01]  /*85840*/  VIADD R0, R50, 0x5d ;  /* 0x0000005d32007836 */ /* 0x000fe20000000000 */
[----:B------:R-:W-:Y:S01]  /*85850*/  @P3 STG.E.U8 desc[UR34][R28.64], R5 ;  /* 0x000000051c003986 */ /* 0x000fe2000c101122 */
[----:B------:R-:W0:Y:S03]  /*85860*/  LDCU.64 UR26, c[0x0][0x398] ;  /* 0x00007300ff1a77ac */ /* 0x000e260008000a00 */
[----:B------:R-:W-:Y:S01]  /*85870*/  ISETP.GE.AND P2, PT, R0, UR29, PT ;  /* 0x0000001d00007c0c */ /* 0x000fe2000bf46270 */
[----:B------:R-:W1:Y:S01]  /*85880*/  LDCU.64 UR28, c[0x0][0x398] ;  /* 0x00007300ff1c77ac */ /* 0x000e620008000a00 */
[----:B------:R-:W-:-:S02]  /*85890*/  PRMT R0, R61, 0x7773, RZ ;  /* 0x000077733d007816 */ /* 0x000fc400000000ff */
[----:B------:R-:W-:Y:S01]  /*858a0*/  ISETP.LT.AND P3, PT, R45, UR24, !P0 ;  /* 0x000000182d007c0c */ /* 0x000fe2000c761270 */
[----:B------:R-:W1:Y:S02]  /*858b0*/  LDCU UR24, c[0x0][0x398] ;  /* 0x00007300ff1877ac */ /* 0x000e640008000800 */
[----:B------:R0:W-:Y:S02]  /*858c0*/  @P4 STG.E.U8 desc[UR34][R32.64], R0 ;  /* 0x0000000020004986 */ /* 0x0001e4000c101122 */
[----:B0-----:R-:W-:Y:S01]  /*858d0*/  ISETP.LT.AND P4, PT, R36, UR26, !P0 ;  /* 0x0000001a24007c0c */ /* 0x001fe2000c781270 */
[----:B------:R-:W0:Y:S01]  /*858e0*/  LDCU UR26, c[0x0][0x398] ;  /* 0x00007300ff1a77ac */ /* 0x000e220008000800 */
[----:B------:R-:W-:Y:S01]  /*858f0*/  VIADD R0, R50, 0x57 ;  /* 0x0000005732007836 */ /* 0x000fe20000000000 */
[----:B--2---:R2:W-:Y:S04]  /*85900*/  @P5 STG.E.U8 desc[UR34][R54.64], R4 ;  /* 0x0000000436005986 */ /* 0x0045e8000c101122 */
[----:B----4-:R4:W-:Y:S04]  /*85910*/  @P6 STG.E.U8 desc[UR34][R38.64], R3 ;  /* 0x0000000326006986 */ /* 0x0109e8000c101122 */
[----:B--2---:R-:W2:Y:S04]  /*85920*/  LDL.LU.64 R54, [R1+0xda0] ;  /* 0x000da00001367983 */ /* 0x004ea80000300a00 */
[----:B----4-:R-:W4:Y:S04]  /*85930*/  LDL.LU.64 R38, [R1+0xd98] ;  /* 0x000d980001267983 */ /* 0x010f280000300a00 */
[----:B------:R-:W4:Y:S04]  /*85940*/  LDL.LU R61, [R1+0x21c] ;  /* 0x00021c00013d7983 */ /* 0x000f280000300800 */
[----:B------:R0:W-:Y:S01]  /*85950*/  @P3 STG.E.U8 desc[UR34][R48.64], R6 ;  /* 0x0000000630003986 */ /* 0x0001e2000c101122 */
[----:B-1----:R-:W-:Y:S01]  /*85960*/  ISETP.LT.AND P5, PT, R44, UR28, !P0 ;  /* 0x0000001c2c007c0c */ /* 0x002fe2000c7a1270 */
[----:B------:R-:W1:Y:S02]  /*85970*/  LDCU UR28, c[0x0][0x398] ;  /* 0x00007300ff1c77ac */ /* 0x000e640008000800 */
[----:B0-----:R-:W4:Y:S04]  /*85980*/  LDL.LU.64 R48, [R1+0xd80] ;  /* 0x000d800001307983 */ /* 0x001f280000300a00 */
[----:B------:R0:W-:Y:S01]  /*85990*/  @P4 STG.E.U8 desc[UR34][R42.64], R2 ;  /* 0x000000022a004986 */ /* 0x0001e2000c101122 */
[----:B------:R-:W-:Y:S01]  /*859a0*/  ISETP.LT.AND P6, PT, R60, UR30, !P0 ;  /* 0x0000001e3c007c0c */ /* 0x000fe2000c7c1270 */
[----:B------:R-:W1:Y:S01]  /*859b0*/  LDCU UR30, c[0x0][0x398] ;  /* 0x00007300ff1e77ac */ /* 0x000e620008000800 */
[C---:B0-----:R-:W-:Y:S01]  /*859c0*/  PRMT R2, R51.reuse, 0x7770, RZ ;  /* 0x0000777033027816 */ /* 0x041fe200000000ff */
[----:B------:R-:W4:Y:S04]  /*859d0*/  LDL.LU.64 R42, [R1+0xd88] ;  /* 0x000d8800012a7983 */ /* 0x000f280000300a00 */
[----:B------:R0:W-:Y:S01]  /*859e0*/  @P5 STG.E.U8 desc[UR34][R46.64], R2 ;  /* 0x000000022e005986 */ /* 0x0001e2000c101122 */
[----:B------:R-:W-:Y:S01]  /*859f0*/  ISETP.GE.AND P3, PT, R0, UR41, PT ;  /* 0x0000002900007c0c */ /* 0x000fe2000bf66270 */
[----:B------:R-:W1:Y:S01]  /*85a00*/  LDCU.64 UR40, c[0x0][0x398] ;  /* 0x00007300ff2877ac */ /* 0x000e620008000a00 */
[----:B------:R-:W-:Y:S01]  /*85a10*/  PRMT R0, R51, 0x7771, RZ ;  /* 0x0000777133007816 */ /* 0x000fe200000000ff */
[----:B0-----:R-:W4:Y:S04]  /*85a20*/  LDL.LU.64 R46, [R1+0xd78] ;  /* 0x000d7800012e7983 */ /* 0x001f280000300a00 */
[----:B---3--:R0:W-:Y:S04]  /*85a30*/  @P6 STG.E.U8 desc[UR34][R40.64], R0 ;  /* 0x0000000028006986 */ /* 0x0081e8000c101122 */
[----:B0-----:R-:W3:Y:S01]  /*85a40*/  LDL.LU.64 R40, [R1+0xd68] ;  /* 0x000d680001287983 */ /* 0x001ee20000300a00 */
[----:B------:R-:W-:-:S02]  /*85a50*/  ISETP.LT.AND P4, PT, R53, UR32, !P0 ;  /* 0x0000002035007c0c */ /* 0x000fc4000c781270 */
[----:B------:R-:W-:Y:S01]  /*85a60*/  PRMT R3, R51, 0x7772, RZ ;  /* 0x0000777233037816 */ /* 0x000fe200000000ff */
[----:B------:R-:W-:Y:S01]  /*85a70*/  VIADD R0, R50, 0x58 ;  /* 0x0000005832007836 */ /* 0x000fe20000000000 */
[----:B------:R-:W-:Y:S01]  /*85a80*/  ISETP.LT.AND P0, PT, R59, UR36, !P0 ;  /* 0x000000243b007c0c */ /* 0x000fe2000c701270 */
[----:B------:R-:W0:Y:S01]  /*85a90*/  LDCU UR32, c[0x0][0x398] ;  /* 0x00007300ff2077ac */ /* 0x000e220008000800 */
[----:B------:R-:W-:Y:S02]  /*85aa0*/  ISETP.LT.AND P6, PT, R52, UR38, !P3 ;  /* 0x0000002634007c0c */ /* 0x000fe4000dfc1270 */
[----:B------:R-:W-:Y:S01]  /*85ab0*/  ISETP.GE.AND P5, PT, R0, UR23, PT ;  /* 0x0000001700007c0c */ /* 0x000fe2000bfa6270 */
[----:B------:R-:W0:Y:S01]  /*85ac0*/  LDCU.64 UR22, c[0x0][0x398] ;  /* 0x00007300ff1677ac */ /* 0x000e220008000a00 */
[----:B------:R-:W-:-:S03]  /*85ad0*/  PRMT R2, R51, 0x7773, RZ ;  /* 0x0000777333027816 */ /* 0x000fc600000000ff */
[----:B--2---:R2:W-:Y:S04]  /*85ae0*/  @P4 STG.E.U8 desc[UR34][R54.64], R3 ;  /* 0x0000000336004986 */ /* 0x0045e8000c101122 */
[----:B--2---:R-:W2:Y:S01]  /*85af0*/  LDL.LU R54, [R1+0x28c] ;  /* 0x00028c0001367983 */ /* 0x004ea20000300800 */
[----:B----4-:R-:W-:-:S03]  /*85b00*/  PRMT R0, R61, 0x7770, RZ ;  /* 0x000077703d007816 */ /* 0x010fc600000000ff */
[----:B------:R-:W4:Y:S04]  /*85b10*/  LDL.LU.64 R24, [R1+0xd70] ;  /* 0x000d700001187983 */ /* 0x000f280000300a00 */
[----:B------:R-:W4:Y:S04]  /*85b20*/  LDL.LU.64 R28, [R1+0xd60] ;  /* 0x000d6000011c7983 */ /* 0x000f280000300a00 */
[----:B------:R-:W-:Y:S04]  /*85b30*/  @P0 STG.E.U8 desc[UR34][R38.64], R2 ;  /* 0x0000000226000986 */ /* 0x000fe8000c101122 */
[----:B------:R0:W-:Y:S04]  /*85b40*/  @P6 STG.E.U8 desc[UR34][R48.64], R0 ;  /* 0x0000000030006986 */ /* 0x0001e8000c101122 */
[----:B------:R-:W4:Y:S04]  /*85b50*/  LDL.LU.64 R32, [R1+0xd58] ;  /* 0x000d580001207983 */ /* 0x000f280000300a00 */
[----:B0-----:R-:W4:Y:S01]  /*85b60*/  LDL.LU.64 R48, [R1+0xd50] ;  /* 0x000d500001307983 */ /* 0x001f220000300a00 */
[----:B-1----:R-:W-:-:S02]  /*85b70*/  ISETP.LT.AND P4, PT, R37, UR40, !P3 ;  /* 0x0000002825007c0c */ /* 0x002fc4000df81270 */
[----:B------:R-:W-:Y:S01]  /*85b80*/  ISETP.LT.AND P0, PT, R45, UR42, !P3 ;  /* 0x0000002a2d007c0c */ /* 0x000fe2000df01270 */
[----:B------:R-:W4:Y:S01]  /*85b90*/  LDL.LU R55, [R1+0x330] ;  /* 0x0003300001377983 */ /* 0x000f220000300800 */
[C---:B------:R-:W-:Y:S02]  /*85ba0*/  PRMT R3, R61.reuse, 0x7771, RZ ;  /* 0x000077713d037816 */ /* 0x040fe400000000ff */
[----:B------:R-:W-:Y:S01]  /*85bb0*/  PRMT R2, R61, 0x7772, RZ ;  /* 0x000077723d027816 */ /* 0x000fe200000000ff */
[----:B------:R-:W4:Y:S01]  /*85bc0*/  LDL.LU.64 R38, [R1+0xd48] ;  /* 0x000d480001267983 */ /* 0x000f220000300a00 */
[----:B------:R-:W-:-:S05]  /*85bd0*/  ISETP.LT.AND P6, PT, R36, UR44, !P3 ;  /* 0x0000002c24007c0c */ /* 0x000fca000dfc1270 */
[----:B------:R0:W-:Y:S04]  /*85be0*/  @P4 STG.E.U8 desc[UR34][R42.64], R3 ;  /* 0x000000032a004986 */ /* 0x0001e8000c101122 */
[----:B------:R1:W-:Y:S04]  /*85bf0*/  @P0 STG.E.U8 desc[UR34][R46.64], R2 ;  /* 0x000000022e000986 */ /* 0x0003e8000c101122 */
[----:B0-----:R-:W4:Y:S04]  /*85c00*/  LDL.LU.64 R42, [R1+0xd40] ;  /* 0x000d4000012a7983 */ /* 0x001f280000300a00 */
[----:B-1----:R-:W4:Y:S01]  /*85c10*/  LDL.LU.64 R46, [R1+0xd38] ;  /* 0x000d3800012e7983 */ /* 0x002f220000300a00 */
[----:B------:R-:W-:-:S05]  /*85c20*/  PRMT R0, R61, 0x7773, RZ ;  /* 0x000077733d007816 */ /* 0x000fca00000000ff */
[----:B---3--:R0:W-:Y:S04]  /*85c30*/  @P6 STG.E.U8 desc[UR34][R40.64], R0 ;  /* 0x0000000028006986 */ /* 0x0081e8000c101122 */
[----:B0-----:R-:W3:Y:S01]  /*85c40*/  LDL.LU.64 R40, [R1+0xd30] ;  /* 0x000d300001287983 */ /* 0x001ee20000300a00 */
[----:B------:R-:W-:Y:S01]  /*85c50*/  ISETP.LT.AND P4, PT, R44, UR22, !P3 ;  /* 0x000000162c007c0c */ /* 0x000fe2000df81270 */
[----:B------:R-:W0:Y:S01]  /*85c60*/  LDCU UR22, c[0x0][0x398] ;  /* 0x00007300ff1677ac */ /* 0x000e220008000800 */
[----:B------:R-:W-:Y:S02]  /*85c70*/  ISETP.LT.AND P0, PT, R60, UR4, !P3 ;  /* 0x000000043c007c0c */ /* 0x000fe4000df01270 */
[----:B------:R-:W-:Y:S01]  /*85c80*/  ISETP.LT.AND P6, PT, R53, UR24, !P3 ;  /* 0x0000001835007c0c */ /* 0x000fe2000dfc1270 */
[----:B------:R-:W1:Y:S01]  /*85c90*/  LDCU UR4, c[0x0][0x398] ;  /* 0x00007300ff0477ac */ /* 0x000e620008000800 */
[----:B------:R-:W-:Y:S01]  /*85ca0*/  ISETP.LT.AND P3, PT, R59, UR26, !P3 ;  /* 0x0000001a3b007c0c */ /* 0x000fe2000df61270 */
[----:B------:R-:W0:Y:S01]  /*85cb0*/  LDCU UR24, c[0x0][0x398] ;  /* 0x00007300ff1877ac */ /* 0x000e220008000800 */
[----:B------:R-:W0:Y:S01]  /*85cc0*/  LDCU UR26, c[0x0][0x398] ;  /* 0x00007300ff1a77ac */ /* 0x000e220008000800 */
[----:B--2---:R-:W-:-:S02]  /*85cd0*/  PRMT R4, R54, 0x7770, RZ ;  /* 0x0000777036047816 */ /* 0x004fc400000000ff */
[C---:B------:R-:W-:Y:S02]  /*85ce0*/  PRMT R3, R54.reuse, 0x7771, RZ ;  /* 0x0000777136037816 */ /* 0x040fe400000000ff */
[C---:B------:R-:W-:Y:S02]  /*85cf0*/  PRMT R2, R54.reuse, 0x7772, RZ ;  /* 0x0000777236027816 */ /* 0x040fe400000000ff */
[----:B------:R-:W-:Y:S02]  /*85d00*/  PRMT R0, R54, 0x7773, RZ ;  /* 0x0000777336007816 */ /* 0x000fe400000000ff */
[----:B------:R-:W2:Y:S04]  /*85d10*/  LDL.LU R54, [R1+0x200] ;  /* 0x0002000001367983 */ /* 0x000ea80000300800 */
[----:B----4-:R-:W-:Y:S04]  /*85d20*/  @P4 STG.E.U8 desc[UR34][R24.64], R4 ;  /* 0x0000000418004986 */ /* 0x010fe8000c101122 */
[----:B------:R4:W-:Y:S04]  /*85d30*/  @P0 STG.E.U8 desc[UR34][R28.64], R3 ;  /* 0x000000031c000986 */ /* 0x0009e8000c101122 */
[----:B------:R-:W-:Y:S04]  /*85d40*/  @P6 STG.E.U8 desc[UR34][R32.64], R2 ;  /* 0x0000000220006986 */ /* 0x000fe8000c101122 */
[----:B----4-:R-:W4:Y:S04]  /*85d50*/  LDL.LU.64 R28, [R1+0xd28] ;  /* 0x000d2800011c7983 */ /* 0x010f280000300a00 */
[----:B------:R0:W-:Y:S01]  /*85d60*/  @P3 STG.E.U8 desc[UR34][R48.64], R0 ;  /* 0x0000000030003986 */ /* 0x0001e2000c101122 */
[----:B------:R-:W-:Y:S01]  /*85d70*/  ISETP.LT.AND P4, PT, R52, UR28, !P5 ;  /* 0x0000001c34007c0c */ /* 0x000fe2000ef81270 */
[----:B------:R-:W1:Y:S02]  /*85d80*/  LDCU UR28, c[0x0][0x398] ;  /* 0x00007300ff1c77ac */ /* 0x000e640008000800 */
[----:B0-----:R-:W4:Y:S01]  /*85d90*/  LDL.LU.64 R48, [R1+0xd20] ;  /* 0x000d200001307983 */ /* 0x001f220000300a00 */
[----:B------:R-:W-:Y:S01]  /*85da0*/  ISETP.LT.AND P0, PT, R37, UR30, !P5 ;  /* 0x0000001e25007c0c */ /* 0x000fe2000ef01270 */
[----:B------:R-:W0:Y:S01]  /*85db0*/  LDCU UR30, c[0x0][0x398] ;  /* 0x00007300ff1e77ac */ /* 0x000e220008000800 */
[----:B------:R-:W-:Y:S01]  /*85dc0*/  ISETP.LT.AND P6, PT, R45, UR32, !P5 ;  /* 0x000000202d007c0c */ /* 0x000fe2000efc1270 */
[----:B------:R-:W4:Y:S01]  /*85dd0*/  LDL.LU.64 R32, [R1+0xd10] ;  /* 0x000d100001207983 */ /* 0x000f220000300a00 */
[C---:B------:R-:W-:Y:S01]  /*85de0*/  PRMT R2, R55.reuse, 0x7770, RZ ;  /* 0x0000777037027816 */ /* 0x040fe200000000ff */
[----:B------:R-:W0:Y:S01]  /*85df0*/  LDCU UR32, c[0x0][0x398] ;  /* 0x00007300ff2077ac */ /* 0x000e220008000800 */
[C---:B------:R-:W-:Y:S01]  /*85e00*/  PRMT R0, R55.reuse, 0x7771, RZ ;  /* 0x0000777137007816 */ /* 0x040fe200000000ff */
[----:B------:R-:W4:Y:S04]  /*85e10*/  LDL.LU R61, [R1+0x260] ;  /* 0x00026000013d7983 */ /* 0x000f280000300800 */
[----:B------:R0:W-:Y:S01]  /*85e20*/  @P4 STG.E.U8 desc[UR34][R38.64], R2 ;  /* 0x0000000226004986 */ /* 0x0001e2000c101122 */
[----:B------:R-:W-:Y:S01]  /*85e30*/  ISETP.LT.AND P3, PT, R36, UR22, !P5 ;  /* 0x0000001624007c0c */ /* 0x000fe2000ef61270 */
[----:B------:R-:W1:Y:S02]  /*85e40*/  LDCU UR22, c[0x0][0x398] ;  /* 0x00007300ff1677ac */ /* 0x000e640008000800 */
[----:B------:R0:W-:Y:S02]  /*85e50*/  @P0 STG.E.U8 desc[UR34][R42.64], R0 ;  /* 0x000000002a000986 */ /* 0x0001e4000c101122 */
[----:B0-----:R-:W-:-:S02]  /*85e60*/  PRMT R2, R55, 0x7772, RZ ;  /* 0x0000777237027816 */ /* 0x001fc400000000ff */
[----:B------:R-:W4:Y:S04]  /*85e70*/  LDL.LU.64 R42, [R1+0xd18] ;  /* 0x000d1800012a7983 */ /* 0x000f280000300a00 */
[----:B------:R0:W-:Y:S01]  /*85e80*/  @P6 STG.E.U8 desc[UR34][R46.64], R2 ;  /* 0x000000022e006986 */ /* 0x0001e2000c101122 */
[----:B------:R-:W-:-:S03]  /*85e90*/  PRMT R0, R55, 0x7773, RZ ;  /* 0x0000777337007816 */ /* 0x000fc600000000ff */
[----:B0-----:R-:W4:Y:S04]  /*85ea0*/  LDL.LU.64 R46, [R1+0xd08] ;  /* 0x000d0800012e7983 */ /* 0x001f280000300a00 */
[----:B---3--:R0:W-:Y:S04]  /*85eb0*/  @P3 STG.E.U8 desc[UR34][R40.64], R0 ;  /* 0x0000000028003986 */ /* 0x0081e8000c101122 */
[----:B------:R-:W3:Y:S04]  /*85ec0*/  LDL.LU.64 R38, [R1+0xd00] ;  /* 0x000d000001267983 */ /* 0x000ee80000300a00 */
[----:B0-----:R-:W3:Y:S01]  /*85ed0*/  LDL.LU.64 R40, [R1+0xcf0] ;  /* 0x000cf00001287983 */ /* 0x001ee20000300a00 */
[----:B-1----:R-:W-:Y:S01]  /*85ee0*/  ISETP.LT.AND P4, PT, R44, UR4, !P5 ;  /* 0x000000042c007c0c */ /* 0x002fe2000ef81270 */
[----:B------:R-:W-:Y:S01]  /*85ef0*/  VIADD R0, R50, 0x59 ;  /* 0x0000005932007836 */ /* 0x000fe20000000000 */
[----:B------:R-:W-:Y:S01]  /*85f00*/  ISETP.LT.AND P3, PT, R60, UR24, !P5 ;  /* 0x000000183c007c0c */ /* 0x000fe2000ef61270 */
[----:B------:R-:W3:Y:S01]  /*85f10*/  LDL.LU R55, [R1+0x320] ;  /* 0x0003200001377983 */ /* 0x000ee20000300800 */
[----:B------:R-:W-:Y:S01]  /*85f20*/  ISETP.LT.AND P6, PT, R53, UR26, !P5 ;  /* 0x0000001a35007c0c */ /* 0x000fe2000efc1270 */
[----:B------:R-:W0:Y:S01]  /*85f30*/  LDCU UR4, c[0x0][0x398] ;  /* 0x00007300ff0477ac */ /* 0x000e220008000800 */
[----:B------:R-:W-:-:S02]  /*85f40*/  ISETP.GE.AND P0, PT, R0, UR21, PT ;  /* 0x0000001500007c0c */ /* 0x000fc4000bf06270 */
[----:B------:R-:W-:Y:S01]  /*85f50*/  ISETP.LT.AND P5, PT, R59, UR28, !P5 ;  /* 0x0000001c3b007c0c */ /* 0x000fe2000efa1270 */
[----:B------:R-:W1:Y:S01]  /*85f60*/  LDCU UR24, c[0x0][0x398] ;  /* 0x00007300ff1877ac */ /* 0x000e620008000800 */
[----:B------:R-:W0:Y:S01]  /*85f70*/  LDCU UR21, c[0x0][0x398] ;  /* 0x00007300ff1577ac */ /* 0x000e220008000800 */
[----:B------:R-:W0:Y:S01]  /*85f80*/  LDCU UR26, c[0x0][0x398] ;  /* 0x00007300ff1a77ac */ /* 0x000e220008000800 */
[----:B------:R-:W0:Y:S01]  /*85f90*/  LDCU UR28, c[0x0][0x398] ;  /* 0x00007300ff1c77ac */ /* 0x000e220008000800 */
[----:B--2---:R-:W-:-:S05]  /*85fa0*/  PRMT R2, R54, 0x7770, RZ ;  /* 0x0000777036027816 */ /* 0x004fca00000000ff */
[----:B----4-:R2:W-:Y:S02]  /*85fb0*/  @P4 STG.E.U8 desc[UR34][R28.64], R2 ;  /* 0x000000021c004986 */ /* 0x0105e4000c101122 */
[----:B--2---:R-:W-:-:S05]  /*85fc0*/  PRMT R2, R54, 0x7771, RZ ;  /* 0x0000777136027816 */ /* 0x004fca00000000ff */
[----:B------:R2:W-:Y:S01]  /*85fd0*/  @P3 STG.E.U8 desc[UR34][R48.64], R2 ;  /* 0x0000000230003986 */ /* 0x0005e2000c101122 */
[----:B------:R-:W-:Y:S01]  /*85fe0*/  ISETP.LT.AND P4, PT, R52, UR22, !P0 ;  /* 0x0000001634007c0c */ /* 0x000fe2000c781270 */
[----:B------:R-:W4:Y:S02]  /*85ff0*/  LDCU UR22, c[0x0][0x398] ;  /* 0x00007300ff1677ac */ /* 0x000f240008000800 */
[----:B--2---:R-:W2:Y:S01]  /*86000*/  LDL.LU.64 R48, [R1+0xcf8] ;  /* 0x000cf80001307983 */ /* 0x004ea20000300a00 */
[C---:B------:R-:W-:Y:S02]  /*86010*/  PRMT R0, R54.reuse, 0x7772, RZ ;  /* 0x0000777236007816 */ /* 0x040fe400000000ff */
[----:B------:R-:W-:Y:S01]  /*86020*/  PRMT R2, R54, 0x7773, RZ ;  /* 0x0000777336027816 */ /* 0x000fe200000000ff */
[----:B------:R-:W2:Y:S04]  /*86030*/  LDL.LU.64 R28, [R1+0xce8] ;  /* 0x000ce800011c7983 */ /* 0x000ea80000300a00 */
[----:B------:R1:W-:Y:S01]  /*86040*/  @P6 STG.E.U8 desc[UR34][R32.64], R0 ;  /* 0x0000000020006986 */ /* 0x0003e2000c101122 */
[----:B------:R-:W-:Y:S01]  /*86050*/  ISETP.LT.AND P6, PT, R37, UR30, !P0 ;  /* 0x0000001e25007c0c */ /* 0x000fe2000c7c1270 */
[----:B------:R-:W-:Y:S01]  /*86060*/  VIADD R3, R50, 0x5a ;  /* 0x0000005a32037836 */ /* 0x000fe20000000000 */
[----:B0-----:R-:W-:Y:S01]  /*86070*/  ISETP.LT.AND P3, PT, R45, UR4, !P0 ;  /* 0x000000042d007c0c */ /* 0x001fe2000c761270 */
[----:B------:R-:W0:Y:S01]  /*86080*/  LDCU UR4, c[0x0][0x398] ;  /* 0x00007300ff0477ac */ /* 0x000e220008000800 */
[----:B------:R0:W-:Y:S01]  /*86090*/  @P5 STG.E.U8 desc[UR34][R42.64], R2 ;  /* 0x000000022a005986 */ /* 0x0001e2000c101122 */
[----:B------:R-:W2:Y:S01]  /*860a0*/  LDCU UR30, c[0x0][0x398] ;  /* 0x00007300ff1e77ac */ /* 0x000ea20008000800 */
[----:B-1----:R-:W-:-:S02]  /*860b0*/  PRMT R0, R61, 0x7770, RZ ;  /* 0x000077703d007816 */ /* 0x002fc400000000ff */
[----:B0-----:R-:W2:Y:S04]  /*860c0*/  LDL.LU.64 R42, [R1+0xce0] ;  /* 0x000ce000012a7983 */ /* 0x001ea80000300a00 */
[----:B------:R0:W-:Y:S01]  /*860d0*/  @P4 STG.E.U8 desc[UR34][R46.64], R0 ;  /* 0x000000002e004986 */ /* 0x0001e2000c101122 */
[----:B------:R-:W-:-:S03]  /*860e0*/  PRMT R2, R61, 0x7771, RZ ;  /* 0x000077713d027816 */ /* 0x000fc600000000ff */
[----:B0-----:R-:W2:Y:S01]  /*860f0*/  LDL.LU.64 R46, [R1+0xcd0] ;  /* 0x000cd000012e7983 */ /* 0x001ea20000300a00 */
[----:B------:R-:W-:-:S03]  /*86100*/  PRMT R0, R61, 0x7772, RZ ;  /* 0x000077723d007816 */ /* 0x000fc600000000ff */
[----:B------:R-:W2:Y:S04]  /*86110*/  LDL.LU R54, [R1+0x334] ;  /* 0x0003340001367983 */ /* 0x000ea80000300800 */
[----:B------:R-:W2:Y:S04]  /*86120*/  LDL.LU.64 R32, [R1+0xcd8] ;  /* 0x000cd80001207983 */ /* 0x000ea80000300a00 */
[----:B---3--:R0:W-:Y:S04]  /*86130*/  @P6 STG.E.U8 desc[UR34][R38.64], R2 ;  /* 0x0000000226006986 */ /* 0x0081e8000c101122 */
[----:B------:R1:W-:Y:S04]  /*86140*/  @P3 STG.E.U8 desc[UR34][R40.64], R0 ;  /* 0x0000000028003986 */ /* 0x0003e8000c101122 */
[----:B0-----:R-:W3:Y:S04]  /*86150*/  LDL.LU.64 R38, [R1+0xcc8] ;  /* 0x000cc80001267983 */ /* 0x001ee80000300a00 */
[----:B-1----:R-:W3:Y:S01]  /*86160*/  LDL.LU.64 R40, [R1+0xcc0] ;  /* 0x000cc00001287983 */ /* 0x002ee20000300a00 */
[----:B------:R-:W-:-:S02]  /*86170*/  ISETP.LT.AND P4, PT, R36, UR32, !P0 ;  /* 0x0000002024007c0c */ /* 0x000fc4000c781270 */
[----:B------:R-:W-:Y:S02]  /*86180*/  PRMT R2, R61, 0x7773, RZ ;  /* 0x000077733d027816 */ /* 0x000fe400000000ff */
[----:B------:R-:W-:Y:S01]  /*86190*/  ISETP.LT.AND P5, PT, R44, UR24, !P0 ;  /* 0x000000182c007c0c */ /* 0x000fe2000c7a1270 */
[----:B------:R-:W0:Y:S01]  /*861a0*/  LDCU UR24, c[0x0][0x398] ;  /* 0x00007300ff1877ac */ /* 0x000e220008000800 */
[----:B------:R-:W-:Y:S02]  /*861b0*/  ISETP.LT.AND P3, PT, R60, UR21, !P0 ;  /* 0x000000153c007c0c */ /* 0x000fe4000c761270 */
[----:B----4-:R-:W-:Y:S01]  /*861c0*/  ISETP.LT.AND P6, PT, R53, UR22, !P0 ;  /* 0x0000001635007c0c */ /* 0x010fe2000c7c1270 */
[----:B------:R-:W1:Y:S01]  /*861d0*/  LDCU UR21, c[0x0][0x398] ;  /* 0x00007300ff1577ac */ /* 0x000e620008000800 */
[----:B------:R-:W-:Y:S02]  /*861e0*/  PRMT R0, R55, 0x7770, RZ ;  /* 0x0000777037007816 */ /* 0x000fe400000000ff */
[----:B------:R-:W-:Y:S01]  /*861f0*/  ISETP.LT.AND P0, PT, R59, UR26, !P0 ;  /* 0x0000001a3b007c0c */ /* 0x000fe2000c701270 */
[----:B------:R-:W4:Y:S01]  /*86200*/  LDCU UR22, c[0x0][0x398] ;  /* 0x00007300ff1677ac */ /* 0x000f220008000800 */
[----:B------:R-:W0:Y:S01]  /*86210*/  LDCU UR26, c[0x0][0x398] ;  /* 0x00007300ff1a77ac */ /* 0x000e220008000800 */
[----:B--2---:R2:W-:Y:S04]  /*86220*/  @P4 STG.E.U8 desc[UR34][R48.64], R2 ;  /* 0x0000000230004986 */ /* 0x0045e8000c101122 */
[----:B--2---:R-:W2:Y:S01]  /*86230*/  LDL.LU.64 R48, [R1+0xcb8] ;  /* 0x000cb80001307983 */ /* 0x004ea20000300a00 */
[----:B------:R-:W-:-:S03]  /*86240*/  PRMT R2, R55, 0x7771, RZ ;  /* 0x0000777137027816 */ /* 0x000fc600000000ff */
[----:B------:R0:W-:Y:S01]  /*86250*/  @P5 STG.E.U8 desc[UR34][R28.64], R0 ;  /* 0x000000001c005986 */ /* 0x0001e2000c101122 */
[----:B------:R-:W-:Y:S01]  /*86260*/  ISETP.GE.AND P4, PT, R3, UR17, PT ;  /* 0x0000001103007c0c */ /* 0x000fe2000bf86270 */
[----:B------:R-:W1:Y:S03]  /*86270*/  LDCU UR17, c[0x0][0x398] ;  /* 0x00007300ff1177ac */ /* 0x000e660008000800 */
[----:B------:R-:W-:Y:S01]  /*86280*/  ISETP.LT.AND P5, PT, R52, UR4, !P4 ;  /* 0x0000000434007c0c */ /* 0x000fe2000e7a1270 */
[----:B------:R-:W1:Y:S01]  /*86290*/  LDCU UR4, c[0x0][0x398] ;  /* 0x00007300ff0477ac */ /* 0x000e620008000800 */
[----:B0-----:R-:W4:Y:S01]  /*862a0*/  LDL.LU.64 R28, [R1+0xcb0] ;  /* 0x000cb000011c7983 */ /* 0x001f220000300a00 */
[----:B------:R-:W-:-:S03]  /*862b0*/  PRMT R0, R55, 0x7772, RZ ;  /* 0x0000777237007816 */ /* 0x000fc600000000ff */
[----:B------:R-:W4:Y:S04]  /*862c0*/  LDL.LU R61, [R1+0x204] ;  /* 0x00020400013d7983 */ /* 0x000f280000300800 */
[----:B------:R0:W-:Y:S04]  /*862d0*/  @P3 STG.E.U8 desc[UR34][R42.64], R2 ;  /* 0x000000022a003986 */ /* 0x0001e8000c101122 */
[----:B------:R1:W-:Y:S01]  /*862e0*/  @P6 STG.E.U8 desc[UR34][R46.64], R0 ;  /* 0x000000002e006986 */ /* 0x0003e2000c101122 */
[----:B------:R-:W-:Y:S01]  /*862f0*/  ISETP.LT.AND P6, PT, R37, UR28, !P4 ;  /* 0x0000001c25007c0c */ /* 0x000fe2000e7c1270 */
[----:B------:R-:W2:Y:S02]  /*86300*/  LDCU UR28, c[0x0][0x398] ;  /* 0x00007300ff1c77ac */ /* 0x000ea40008000800 */
[----:B0-----:R-:W4:Y:S01]  /*86310*/  LDL.LU.64 R42, [R1+0xca8] ;  /* 0x000ca800012a7983 */ /* 0x001f220000300a00 */
[----:B------:R-:W-:-:S03]  /*86320*/  PRMT R2, R55, 0x7773, RZ ;  /* 0x0000777337027816 */ /* 0x000fc600000000ff */
[----:B-1----:R-:W4:Y:S01]  /*86330*/  LDL.LU.64 R46, [R1+0xca0] ;  /* 0x000ca000012e7983 */ /* 0x002f220000300a00 */
[----:B------:R-:W-:-:S03]  /*86340*/  PRMT R0, R54, 0x7770, RZ ;  /* 0x0000777036007816 */ /* 0x000fc600000000ff */
[----:B------:R0:W-:Y:S04]  /*86350*/  @P0 STG.E.U8 desc[UR34][R32.64], R2 ;  /* 0x0000000220000986 */ /* 0x0001e8000c101122 */
[----:B---3--:R-:W-:Y:S01]  /*86360*/  @P5 STG.E.U8 desc[UR34][R38.64], R0 ;  /* 0x0000000026005986 */ /* 0x008fe2000c101122 */
[----:B0-----:R-:W-:-:S03]  /*86370*/  PRMT R2, R54, 0x7771, RZ ;  /* 0x0000777136027816 */ /* 0x001fc600000000ff */
[----:B------:R-:W3:Y:S04]  /*86380*/  LDL.LU.64 R32, [R1+0xc98] ;  /* 0x000c980001207983 */ /* 0x000ee80000300a00 */
[----:B------:R0:W-:Y:S04]  /*86390*/  @P6 STG.E.U8 desc[UR34][R40.64], R2 ;  /* 0x0000000228006986 */ /* 0x0001e8000c101122 */
[----:B0-----:R-:W3:Y:S01]  /*863a0*/  LDL.LU.64 R40, [R1+0xc90] ;  /* 0x000c900001287983 */ /* 0x001ee20000300a00 */
[----:B------:R-:W-:-:S03]  /*863b0*/  ISETP.LT.AND P3, PT, R45, UR30, !P4 ;  /* 0x0000001e2d007c0c */ /* 0x000fc6000e761270 */
[----:B------:R-:W3:Y:S01]  /*863c0*/  LDL.LU R55, [R1+0x264] ;  /* 0x0002640001377983 */ /* 0x000ee20000300800 */
[----:B------:R-:W-:-:S03]  /*863d0*/  PRMT R0, R54, 0x7772, RZ ;  /* 0x0000777236007816 */ /* 0x000fc600000000ff */
[----:B------:R-:W3:Y:S01]  /*863e0*/  LDL.LU.64 R38, [R1+0xc88] ;  /* 0x000c880001267983 */ /* 0x000ee20000300a00 */
[----:B------:R-:W-:Y:S01]  /*863f0*/  ISETP.LT.AND P5, PT, R36, UR24, !P4 ;  /* 0x0000001824007c0c */ /* 0x000fe2000e7a1270 */
[----:B------:R-:W-:Y:S01]  /*86400*/  VIADD R2, R50, 0x5b ;  /* 0x0000005b32027836 */ /* 0x000fe20000000000 */
[----:B------:R-:W-:Y:S01]  /*86410*/  ISETP.LT.AND P6, PT, R60, UR17, !P4 ;  /* 0x000000113c007c0c */ /* 0x000fe2000e7c1270 */
[----:B------:R-:W0:Y:S03]  /*86420*/  LDCU UR24, c[0x0][0x398] ;  /* 0x00007300ff1877ac */ /* 0x000e260008000800 */
[----:B------:R-:W-:Y:S01]  /*86430*/  ISETP.GE.AND P0, PT, R2, UR13, PT ;  /* 0x0000000d02007c0c */ /* 0x000fe2000bf06270 */
[----:B------:R-:W1:Y:S01]  /*86440*/  LDCU UR17, c[0x0][0x398] ;  /* 0x00007300ff1177ac */ /* 0x000e620008000800 */
[----:B------:R-:W0:Y:S01]  /*86450*/  LDCU UR13, c[0x0][0x398] ;  /* 0x00007300ff0d77ac */ /* 0x000e220008000800 */
[----:B--2---:R2:W-:Y:S01]  /*86460*/  @P3 STG.E.U8 desc[UR34][R48.64], R0 ;  /* 0x0000000030003986 */ /* 0x0045e2000c101122 */
[----:B------:R-:W-:Y:S01]  /*86470*/  ISETP.LT.AND P3, PT, R44, UR21, !P4 ;  /* 0x000000152c007c0c */ /* 0x000fe2000e761270 */
[----:B------:R-:W0:Y:S02]  /*86480*/  LDCU UR21, c[0x0][0x398] ;  /* 0x00007300ff1577ac */ /* 0x000e240008000800 */
[----:B--2---:R-:W2:Y:S01]  /*86490*/  LDL.LU.64 R48, [R1+0xc78] ;  /* 0x000c780001307983 */ /* 0x004ea20000300a00 */
[----:B------:R-:W-:-:S05]  /*864a0*/  PRMT R0, R54, 0x7773, RZ ;  /* 0x0000777336007816 */ /* 0x000fca00000000ff */
[----:B----4-:R4:W-:Y:S01]  /*864b0*/  @P5 STG.E.U8 desc[UR34][R28.64], R0 ;  /* 0x000000001c005986 */ /* 0x0109e2000c101122 */
[----:B------:R-:W-:Y:S02]  /*864c0*/  PRMT R2, R61, 0x7770, RZ ;  /* 0x000077703d027816 */ /* 0x000fe400000000ff */
[----:B------:R-:W-:Y:S01]  /*864d0*/  ISETP.LT.AND P5, PT, R53, UR4, !P4 ;  /* 0x0000000435007c0c */ /* 0x000fe2000e7a1270 */
[----:B------:R-:W0:Y:S01]  /*864e0*/  LDCU UR4, c[0x0][0x398] ;  /* 0x00007300ff0477ac */ /* 0x000e220008000800 */
[----:B------:R-:W-:Y:S01]  /*864f0*/  ISETP.LT.AND P4, PT, R59, UR22, !P4 ;  /* 0x000000163b007c0c */ /* 0x000fe2000e781270 */
[----:B------:R-:W0:Y:S01]  /*86500*/  LDCU UR22, c[0x0][0x398] ;  /* 0x00007300ff1677ac */ /* 0x000e220008000800 */
[C---:B----4-:R-:W-:Y:S01]  /*86510*/  PRMT R0, R61.reuse, 0x7771, RZ ;  /* 0x000077713d007816 */ /* 0x050fe200000000ff */
[----:B------:R4:W-:Y:S04]  /*86520*/  @P3 STG.E.U8 desc[UR34][R42.64], R2 ;  /* 0x000000022a003986 */ /* 0x0009e8000c101122 */
[----:B------:R0:W-:Y:S04]  /*86530*/  @P6 STG.E.U8 desc[UR34][R46.64], R0 ;  /* 0x000000002e006986 */ /* 0x0001e8000c101122 */
[----:B----4-:R-:W4:Y:S04]  /*86540*/  LDL.LU.64 R42, [R1+0xc80] ;  /* 0x000c8000012a7983 */ /* 0x010f280000300a00 */
[----:B0-----:R-:W4:Y:S01]  /*86550*/  LDL.LU.64 R46, [R1+0xc70] ;  /* 0x000c7000012e7983 */ /* 0x001f220000300a00 */
[----:B------:R-:W-:-:S02]  /*86560*/  PRMT R2, R61, 0x7772, RZ ;  /* 0x000077723d027816 */ /* 0x000fc400000000ff */
[----:B------:R-:W-:Y:S01]  /*86570*/  PRMT R0, R61, 0x7773, RZ ;  /* 0x000077733d007816 */ /* 0x000fe200000000ff */
[----:B------:R-:W4:Y:S04]  /*86580*/  LDL.LU R54, [R1+0x324] ;  /* 0x0003240001367983 */ /* 0x000f280000300800 */
[----:B---3--:R-:W-:Y:S04]  /*86590*/  @P5 STG.E.U8 desc[UR34][R32.64], R2 ;  /* 0x0000000220005986 */ /* 0x008fe8000c101122 */
[----:B------:R0:W-:Y:S04]  /*865a0*/  @P4 STG.E.U8 desc[UR34][R40.64], R0 ;  /* 0x0000000028004986 */ /* 0x0001e8000c101122 */
[----:B0-----:R-:W3:Y:S01]  /*865b0*/  LDL.LU.64 R40, [R1+0xc68] ;  /* 0x000c680001287983 */ /* 0x001ee20000300a00 */
[----:B------:R-:W-:Y:S01]  /*865c0*/  ISETP.LT.AND P6, PT, R52, UR26, !P0 ;  /* 0x0000001a34007c0c */ /* 0x000fe2000c7c1270 */
[----:B------:R-:W0:Y:S01]  /*865d0*/  LDCU UR26, c[0x0][0x398] ;  /* 0x00007300ff1a77ac */ /* 0x000e220008000800 */
[----:B------:R-:W-:Y:S01]  /*865e0*/  ISETP.LT.AND P3, PT, R37, UR24, !P0 ;  /* 0x0000001825007c0c */ /* 0x000fe2000c761270 */
[----:B------:R-:W3:Y:S01]  /*865f0*/  LDL.LU.64 R28, [R1+0xc60] ;  /* 0x000c6000011c7983 */ /* 0x000ee20000300a00 */
[C---:B------:R-:W-:Y:S01]  /*86600*/  PRMT R2, R55.reuse, 0x7770, RZ ;  /* 0x0000777037027816 */ /* 0x040fe200000000ff */
[----:B------:R-:W0:Y:S01]  /*86610*/  LDCU UR24, c[0x0][0x398] ;  /* 0x00007300ff1877ac */ /* 0x000e220008000800 */
[----:B------:R-:W-:Y:S01]  /*86620*/  PRMT R0, R55, 0x7771, RZ ;  /* 0x0000777137007816 */ /* 0x000fe200000000ff */
[----:B------:R-:W3:Y:S06]  /*86630*/  LDL.LU.64 R32, [R1+0xc58] ;  /* 0x000c580001207983 */ /* 0x000eec0000300a00 */
[----:B------:R0:W-:Y:S04]  /*86640*/  @P6 STG.E.U8 desc[UR34][R38.64], R2 ;  /* 0x0000000226006986 */ /* 0x0001e8000c101122 */
[----:B0-----:R-:W3:Y:S04]  /*86650*/  LDL.LU.64 R38, [R1+0xc50] ;  /* 0x000c500001267983 */ /* 0x001ee80000300a00 */
[----:B------:R-:W3:Y:S01]  /*86660*/  LDL.LU R61, [R1+0x338] ;  /* 0x00033800013d7983 */ /* 0x000ee20000300800 */
[----:B------:R-:W-:-:S02]  /*86670*/  ISETP.LT.AND P4, PT, R45, UR28, !P0 ;  /* 0x0000001c2d007c0c */ /* 0x000fc4000c781270 */
[----:B-1----:R-:W-:Y:S02]  /*86680*/  ISETP.LT.AND P5, PT, R36, UR17, !P0 ;  /* 0x0000001124007c0c */ /* 0x002fe4000c7a1270 */
[C---:B------:R-:W-:Y:S01]  /*86690*/  PRMT R3, R55.reuse, 0x7772, RZ ;  /* 0x0000777237037816 */ /* 0x040fe200000000ff */
[----:B------:R-:W-:Y:S01]  /*866a0*/  VIADD R2, R50, 0x5e ;  /* 0x0000005e32027836 */ /* 0x000fe20000000000 */
[----:B------:R-:W-:Y:S01]  /*866b0*/  ISETP.LT.AND P6, PT, R60, UR4, !P0 ;  /* 0x000000043c007c0c */ /* 0x000fe2000c7c1270 */
[----:B------:R-:W0:Y:S01]  /*866c0*/  LDCU UR17, c[0x0][0x398] ;  /* 0x00007300ff1177ac */ /* 0x000e220008000800 */
[----:B------:R-:W1:Y:S01]  /*866d0*/  LDCU UR4, c[0x0][0x398] ;  /* 0x00007300ff0477ac */ /* 0x000e620008000800 */
[----:B--2---:R2:W-:Y:S04]  /*866e0*/  @P3 STG.E.U8 desc[UR34][R48.64], R0 ;  /* 0x0000000030003986 */ /* 0x0045e8000c101122 */
[----:B--2---:R-:W2:Y:S01]  /*866f0*/  LDL.LU.64 R48, [R1+0xc48] ;  /* 0x000c480001307983 */ /* 0x004ea20000300a00 */
[----:B------:R-:W-:-:S02]  /*86700*/  PRMT R0, R55, 0x7773, RZ ;  /* 0x0000777337007816 */ /* 0x000fc400000000ff */
[----:B------:R-:W-:Y:S01]  /*86710*/  ISETP.LT.AND P3, PT, R44, UR13, !P0 ;  /* 0x0000000d2c007c0c */ /* 0x000fe2000c761270 */
[----:B------:R-:W0:Y:S01]  /*86720*/  LDCU UR13, c[0x0][0x398] ;  /* 0x00007300ff0d77ac */ /* 0x000e220008000800 */
[----:B----4-:R4:W-:Y:S04]  /*86730*/  @P4 STG.E.U8 desc[UR34][R42.64], R3 ;  /* 0x000000032a004986 */ /* 0x0109e8000c101122 */
[----:B------:R0:W-:Y:S04]  /*86740*/  @P5 STG.E.U8 desc[UR34][R46.64], R0 ;  /* 0x000000002e005986 */ /* 0x0001e8000c101122 */
[----:B----4-:R-:W4:Y:S04]  /*86750*/  LDL.LU.64 R42, [R1+0xc40] ;  /* 0x000c4000012a7983 */ /* 0x010f280000300a00 */
[----:B0-----:R-:W4:Y:S01]  /*86760*/  LDL.LU.64 R46, [R1+0xc38] ;  /* 0x000c3800012e7983 */ /* 0x001f220000300a00 */
[----:B------:R-:W-:Y:S01]  /*86770*/  ISETP.GE.AND P4, PT, R2, UR11, PT ;  /* 0x0000000b02007c0c */ /* 0x000fe2000bf86270 */
[----:B------:R-:W0:Y:S01]  /*86780*/  LDCU UR11, c[0x0][0x398] ;  /* 0x00007300ff0b77ac */ /* 0x000e220008000800 */
[----:B------:R-:W-:-:S05]  /*86790*/  PRMT R2, R54, 0x7770, RZ ;  /* 0x0000777036027816 */ /* 0x000fca00000000ff */
[----:B---3--:R3:W-:Y:S04]  /*867a0*/  @P3 STG.E.U8 desc[UR34][R40.64], R2 ;  /* 0x0000000228003986 */ /* 0x0087e8000c101122 */
[----:B---3--:R-:W3:Y:S01]  /*867b0*/  LDL.LU.64 R40, [R1+0xc30] ;  /* 0x000c300001287983 */ /* 0x008ee20000300a00 */
[----:B------:R-:W-:Y:S01]  /*867c0*/  ISETP.LT.AND P5, PT, R53, UR21, !P0 ;  /* 0x0000001535007c0c */ /* 0x000fe2000c7a1270 */
[----:B------:R-:W0:Y:S01]  /*867d0*/  LDCU UR21, c[0x0][0x398] ;  /* 0x00007300ff1577ac */ /* 0x000e220008000800 */
[----:B------:R-:W-:Y:S01]  /*867e0*/  PRMT R0, R54, 0x7771, RZ ;  /* 0x0000777136007816 */ /* 0x000fe200000000ff */
[----:B------:R-:W3:Y:S01]  /*867f0*/  LDL.LU R55, [R1+0x208] ;  /* 0x0002080001377983 */ /* 0x000ee20000300800 */
[----:B------:R-:W-:Y:S01]  /*86800*/  ISETP.LT.AND P0, PT, R59, UR22, !P0 ;  /* 0x000000163b007c0c */ /* 0x000fe2000c701270 */
[----:B------:R-:W0:Y:S02]  /*86810*/  LDCU UR22, c[0x0][0x398] ;  /* 0x00007300ff1677ac */ /* 0x000e240008000800 */
[----:B------:R1:W-:Y:S01]  /*86820*/  @P6 STG.E.U8 desc[UR34][R28.64], R0 ;  /* 0x000000001c006986 */ /* 0x0003e2000c101122 */
[----:B------:R-:W-:-:S02]  /*86830*/  ISETP.LT.AND P6, PT, R52, UR24, !P1 ;  /* 0x0000001834007c0c */ /* 0x000fc4000cfc1270 */
[----:B------:R-:W-:-:S05]  /*86840*/  PRMT R2, R54, 0x7772, RZ ;  /* 0x0000777236027816 */ /* 0x000fca00000000ff */
[----:B------:R0:W-:Y:S01]  /*86850*/  @P5 STG.E.U8 desc[UR34][R32.64], R2 ;  /* 0x0000000220005986 */ /* 0x0001e2000c101122 */
[----:B-1----:R-:W-:-:S03]  /*86860*/  PRMT R0, R54, 0x7773, RZ ;  /* 0x0000777336007816 */ /* 0x002fc600000000ff */
[----:B------:R-:W3:Y:S01]  /*86870*/  LDL.LU.64 R28, [R1+0xc28] ;  /* 0x000c2800011c7983 */ /* 0x000ee20000300a00 */
[----:B0-----:R-:W-:-:S03]  /*86880*/  PRMT R2, R61, 0x7770, RZ ;  /* 0x000077703d027816 */ /* 0x001fc600000000ff */
[----:B------:R0:W-:Y:S04]  /*86890*/  @P0 STG.E.U8 desc[UR34][R38.64], R0 ;  /* 0x0000000026000986 */ /* 0x0001e8000c101122 */
[----:B------:R-:W3:Y:S01]  /*868a0*/  LDL.LU.64 R32, [R1+0xc20] ;  /* 0x000c200001207983 */ /* 0x000ee20000300a00 */
[----:B------:R-:W-:Y:S02]  /*868b0*/  ISETP.LT.AND P3, PT, R37, UR26, !P1 ;  /* 0x0000001a25007c0c */ /* 0x000fe4000cf61270 */
[----:B------:R-:W-:Y:S01]  /*868c0*/  ISETP.LT.AND P5, PT, R45, UR17, !P1 ;  /* 0x000000112d007c0c */ /* 0x000fe2000cfa1270 */
[----:B------:R-:W1:Y:S01]  /*868d0*/  LDCU UR17, c[0x0][0x398] ;  /* 0x00007300ff1177ac */ /* 0x000e620008000800 */
[C---:B0-----:R-:W-:Y:S02]  /*868e0*/  PRMT R0, R61.reuse, 0x7771, RZ ;  /* 0x000077713d007816 */ /* 0x041fe400000000ff */
[----:B------:R-:W-:Y:S01]  /*868f0*/  ISETP.LT.AND P0, PT, R36, UR4, !P1 ;  /* 0x0000000424007c0c */ /* 0x000fe2000cf01270 */
[----:B------:R-:W0:Y:S01]  /*86900*/  LDCU UR4, c[0x0][0x398] ;  /* 0x00007300ff0477ac */ /* 0x000e220008000800 */
[----:B--2---:R2:W-:Y:S04]  /*86910*/  @P6 STG.E.U8 desc[UR34][R48.64], R2 ;  /* 0x0000000230006986 */ /* 0x0045e8000c101122 */
[----:B--2---:R-:W2:Y:S01]  /*86920*/  LDL.LU.64 R48, [R1+0xc10] ;  /* 0x000c100001307983 */ /* 0x004ea20000300a00 */
[----:B------:R-:W-:-:S03]  /*86930*/  PRMT R2, R61, 0x7772, RZ ;  /* 0x000077723d027816 */ /* 0x000fc600000000ff */
[----:B------:R-:W2:Y:S04]  /*86940*/  LDL.LU R54, [R1+0x268] ;  /* 0x0002680001367983 */ /* 0x000ea80000300800 */
[----:B----4-:R-:W-:Y:S04]  /*86950*/  @P3 STG.E.U8 desc[UR34][R42.64], R0 ;  /* 0x000000002a003986 */ /* 0x010fe8000c101122 */
[----:B------:R4:W-:Y:S04]  /*86960*/  @P5 STG.E.U8 desc[UR34][R46.64], R2 ;  /* 0x000000022e005986 */ /* 0x0009e8000c101122 */
[----:B----4-:R-:W4:Y:S01]  /*86970*/  LDL.LU.64 R46, [R1+0xc18] ;  /* 0x000c1800012e7983 */ /* 0x010f220000300a00 */
[----:B------:R-:W-:-:S05]  /*86980*/  PRMT R0, R61, 0x7773, RZ ;  /* 0x000077733d007816 */ /* 0x000fca00000000ff */
[----:B---3--:R3:W-:Y:S04]  /*86990*/  @P0 STG.E.U8 desc[UR34][R40.64], R0 ;  /* 0x0000000028000986 */ /* 0x0087e8000c101122 */
[----:B---3--:R-:W3:Y:S01]  /*869a0*/  LDL.LU.64 R40, [R1+0xbf8] ;  /* 0x000bf80001287983 */ /* 0x008ee20000300a00 */
[----:B------:R-:W-:Y:S02]  /*869b0*/  ISETP.LT.AND P3, PT, R44, UR11, !P1 ;  /* 0x0000000b2c007c0c */ /* 0x000fe4000cf61270 */
[----:B------:R-:W-:Y:S02]  /*869c0*/  ISETP.LT.AND P5, PT, R60, UR13, !P1 ;  /* 0x0000000d3c007c0c */ /* 0x000fe4000cfa1270 */
[----:B------:R-:W-:Y:S01]  /*869d0*/  ISETP.LT.AND P6, PT, R53, UR21, !P1 ;  /* 0x0000001535007c0c */ /* 0x000fe2000cfc1270 */
[----:B------:R-:W-:Y:S01]  /*869e0*/  VIADD R0, R50, 0x5f ;  /* 0x0000005f32007836 */ /* 0x000fe20000000000 */
[C---:B------:R-:W-:Y:S01]  /*869f0*/  PRMT R2, R55.reuse, 0x7770, RZ ;  /* 0x0000777037027816 */ /* 0x040fe200000000ff */
[----:B------:R-:W3:Y:S01]  /*86a00*/  LDL.LU.64 R38, [R1+0xbf0] ;  /* 0x000bf00001267983 */ /* 0x000ee20000300a00 */
[----:B------:R-:W0:Y:S02]  /*86a10*/  LDCU UR11, c[0x0][0x398] ;  /* 0x00007300ff0b77ac */ /* 0x000e240008000800 */
[----:B------:R-:W-:Y:S01]  /*86a20*/  ISETP.GE.AND P0, PT, R0, UR7, PT ;  /* 0x0000000700007c0c */ /* 0x000fe2000bf06270 */
[----:B------:R-:W3:Y:S01]  /*86a30*/  LDL.LU.64 R42, [R1+0xbd8] ;  /* 0x000bd800012a7983 */ /* 0x000ee20000300a00 */
[----:B------:R-:W-:Y:S01]  /*86a40*/  PRMT R0, R55, 0x7772, RZ ;  /* 0x0000777237007816 */ /* 0x000fe200000000ff */
[----:B------:R-:W2:Y:S02]  /*86a50*/  LDCU UR13, c[0x0][0x398] ;  /* 0x00007300ff0d77ac */ /* 0x000ea40008000800 */
[----:B------:R0:W-:Y:S01]  /*86a60*/  @P3 STG.E.U8 desc[UR34][R28.64], R2 ;  /* 0x000000021c003986 */ /* 0x0001e2000c101122 */
[----:B-1----:R-:W-:Y:S01]  /*86a70*/  ISETP.LT.AND P1, PT, R59, UR17, !P1 ;  /* 0x000000113b007c0c */ /* 0x002fe2000cf21270 */
[----:B------:R-:W1:Y:S02]  /*86a80*/  LDCU UR7, c[0x0][0x398] ;  /* 0x00007300ff0777ac */ /* 0x000e640008000800 */
[----:B------:R-:W3:Y:S01]  /*86a90*/  LDL.LU R61, [R1+0x33c] ;  /* 0x00033c00013d7983 */ /* 0x000ee20000300800 */
[----:B------:R-:W1:Y:S01]  /*86aa0*/  LDCU UR21, c[0x0][0x398] ;  /* 0x00007300ff1577ac */ /* 0x000e620008000800 */
[C---:B0-----:R-:W-:Y:S01]  /*86ab0*/  PRMT R2, R55.reuse, 0x7771, RZ ;  /* 0x0000777137027816 */ /* 0x041fe200000000ff */
[----:B------:R-:W-:Y:S01]  /*86ac0*/  VIADD R3, R50, 0x60 ;  /* 0x0000006032037836 */ /* 0x000fe20000000000 */
[----:B------:R-:W-:Y:S01]  /*86ad0*/  ISETP.LT.AND P3, PT, R52, UR4, !P2 ;  /* 0x0000000434007c0c */ /* 0x000fe2000d761270 */
[----:B------:R-:W0:Y:S02]  /*86ae0*/  LDCU UR17, c[0x0][0x398] ;  /* 0x00007300ff1177ac */ /* 0x000e240008000800 */
[----:B------:R1:W-:Y:S01]  /*86af0*/  @P5 STG.E.U8 desc[UR34][R32.64], R2 ;  /* 0x0000000220005986 */ /* 0x0003e2000c101122 */
[----:B------:R-:W0:Y:S01]  /*86b00*/  LDCU UR4, c[0x0][0x398] ;  /* 0x00007300ff0477ac */ /* 0x000e220008000800 */
[----:B-1----:R-:W-:-:S02]  /*86b10*/  PRMT R2, R55, 0x7773, RZ ;  /* 0x0000777337027816 */ /* 0x002fc400000000ff */
[----:B--2---:R1:W-:Y:S04]  /*86b20*/  @P6 STG.E.U8 desc[UR34][R48.64], R0 ;  /* 0x0000000030006986 */ /* 0x0043e8000c101122 */
[----:B-1----:R-:W2:Y:S04]  /*86b30*/  LDL.LU.64 R48, [R1+0xc08] ;  /* 0x000c080001307983 */ /* 0x002ea80000300a00 */
[----:B------:R-:W2:Y:S01]  /*86b40*/  LDL.LU R51, [R1+0x328] ;  /* 0x0003280001337983 */ /* 0x000ea20000300800 */
[----:B------:R-:W-:-:S03]  /*86b50*/  PRMT R0, R54, 0x7770, RZ ;  /* 0x0000777036007816 */ /* 0x000fc600000000ff */
[----:B----4-:R1:W-:Y:S04]  /*86b60*/  @P1 STG.E.U8 desc[UR34][R46.64], R2 ;  /* 0x000000022e001986 */ /* 0x0103e8000c101122 */
[----:B-1----:R-:W4:Y:S04]  /*86b70*/  LDL.LU.64 R46, [R1+0xc00] ;  /* 0x000c0000012e7983 */ /* 0x002f280000300a00 */
[----:B---3--:R1:W-:Y:S04]  /*86b80*/  @P3 STG.E.U8 desc[UR34][R40.64], R0 ;  /* 0x0000000028003986 */ /* 0x0083e8000c101122 */
[----:B-1----:R-:W3:Y:S01]  /*86b90*/  LDL.LU.64 R40, [R1+0xbe8] ;  /* 0x000be80001287983 */ /* 0x002ee20000300a00 */
[----:B------:R-:W-:-:S02]  /*86ba0*/  ISETP.LT.AND P5, PT, R37, UR22, !P2 ;  /* 0x0000001625007c0c */ /* 0x000fc4000d7a1270 */
[----:B------:R-:W-:Y:S01]  /*86bb0*/  ISETP.LT.AND P6, PT, R45, UR11, !P2 ;  /* 0x0000000b2d007c0c */ /* 0x000fe2000d7c1270 */
[----:B------:R-:W3:Y:S01]  /*86bc0*/  LDL.LU.64 R28, [R1+0xbe0] ;  /* 0x000be000011c7983 */ /* 0x000ee20000300a00 */
[----:B------:R-:W-:Y:S01]  /*86bd0*/  PRMT R2, R54, 0x7771, RZ ;  /* 0x0000777136027816 */ /* 0x000fe200000000ff */
[----:B------:R-:W1:Y:S01]  /*86be0*/  LDCU UR11, c[0x0][0x398] ;  /* 0x00007300ff0b77ac */ /* 0x000e620008000800 */
[----:B------:R-:W-:Y:S01]  /*86bf0*/  ISETP.LT.AND P3, PT, R36, UR13, !P2 ;  /* 0x0000000d24007c0c */ /* 0x000fe2000d761270 */
[----:B------:R-:W3:Y:S01]  /*86c00*/  LDL.LU.64 R32, [R1+0xbd0] ;  /* 0x000bd00001207983 */ /* 0x000ee20000300a00 */
[C---:B------:R-:W-:Y:S01]  /*86c10*/  PRMT R0, R54.reuse, 0x7772, RZ ;  /* 0x0000777236007816 */ /* 0x040fe200000000ff */
[----:B------:R-:W0:Y:S04]  /*86c20*/  LDCU UR13, c[0x0][0x398] ;  /* 0x00007300ff0d77ac */ /* 0x000e280008000800 */
[----:B------:R-:W-:Y:S04]  /*86c30*/  @P5 STG.E.U8 desc[UR34][R38.64], R2 ;  /* 0x0000000226005986 */ /* 0x000fe8000c101122 */
[----:B------:R0:W-:Y:S04]  /*86c40*/  @P6 STG.E.U8 desc[UR34][R42.64], R0 ;  /* 0x000000002a006986 */ /* 0x0001e8000c101122 */
[----:B0-----:R-:W3:Y:S01]  /*86c50*/  LDL.LU.64 R42, [R1+0xbc8] ;  /* 0x000bc800012a7983 */ /* 0x001ee20000300a00 */
[----:B------:R-:W-:-:S03]  /*86c60*/  PRMT R0, R54, 0x7773, RZ ;  /* 0x0000777336007816 */ /* 0x000fc600000000ff */
[----:B------:R-:W3:Y:S01]  /*86c70*/  LDL.LU.64 R54, [R1+0xbc0] ;  /* 0x000bc00001367983 */ /* 0x000ee20000300a00 */
[----:B------:R-:W-:Y:S01]  /*86c80*/  ISETP.LT.AND P6, PT, R44, UR7, !P2 ;  /* 0x000000072c007c0c */ /* 0x000fe2000d7c1270 */
[----:B------:R-:W0:Y:S01]  /*86c90*/  LDCU UR7, c[0x0][0x398] ;  /* 0x00007300ff0777ac */ /* 0x000e220008000800 */
[----:B------:R-:W-:Y:S02]  /*86ca0*/  ISETP.GE.AND P1, PT, R3, UR15, PT ;  /* 0x0000000f03007c0c */ /* 0x000fe4000bf26270 */
[C---:B------:R-:W-:Y:S01]  /*86cb0*/  PRMT R6, R61.reuse, 0x7770, RZ ;  /* 0x000077703d067816 */ /* 0x040fe200000000ff */
[----:B------:R-:W0:Y:S01]  /*86cc0*/  LDCU UR15, c[0x0][0x398] ;  /* 0x00007300ff0f77ac */ /* 0x000e220008000800 */
[C---:B------:R-:W-:Y:S02]  /*86cd0*/  PRMT R5, R61.reuse, 0x7771, RZ ;  /* 0x000077713d057816 */ /* 0x040fe400000000ff */
[C---:B------:R-:W-:Y:S02]  /*86ce0*/  PRMT R4, R61.reuse, 0x7772, RZ ;  /* 0x000077723d047816 */ /* 0x040fe400000000ff */
[----:B------:R-:W-:-:S02]  /*86cf0*/  PRMT R3, R61, 0x7773, RZ ;  /* 0x000077733d037816 */ /* 0x000fc400000000ff */
[----:B------:R-:W-:Y:S01]  /*86d00*/  ISETP.LT.AND P5, PT, R60, UR21, !P2 ;  /* 0x000000153c007c0c */ /* 0x000fe2000d7a1270 */
[----:B--2---:R2:W-:Y:S04]  /*86d10*/  @P3 STG.E.U8 desc[UR34][R48.64], R0 ;  /* 0x0000000030003986 */ /* 0x0045e8000c101122 */
[----:B--2---:R-:W2:Y:S01]  /*86d20*/  LDL.LU.64 R48, [R1+0xbb8] ;  /* 0x000bb80001307983 */ /* 0x004ea20000300a00 */
[----:B------:R-:W-:-:S03]  /*86d30*/  PRMT R2, R51, 0x7770, RZ ;  /* 0x0000777033027816 */ /* 0x000fc600000000ff */
[----:B------:R-:W2:Y:S04]  /*86d40*/  LDL.LU R61, [R1+0x20c] ;  /* 0x00020c00013d7983 */ /* 0x000ea80000300800 */
[----:B------:R-:W2:Y:S01]  /*86d50*/  LDL.LU.64 R38, [R1+0xbb0] ;  /* 0x000bb00001267983 */ /* 0x000ea20000300a00 */
[----:B------:R-:W-:-:S03]  /*86d60*/  PRMT R0, R51, 0x7771, RZ ;  /* 0x0000777133007816 */ /* 0x000fc600000000ff */
[----:B----4-:R4:W-:Y:S04]  /*86d70*/  @P6 STG.E.U8 desc[UR34][R46.64], R2 ;  /* 0x000000022e006986 */ /* 0x0109e8000c101122 */
[----:B----4-:R-:W4:Y:S04]  /*86d80*/  LDL.LU.64 R46, [R1+0xba8] ;  /* 0x000ba800012e7983 */ /* 0x010f280000300a00 */
[----:B---3--:R3:W-:Y:S04]  /*86d90*/  @P5 STG.E.U8 desc[UR34][R40.64], R0 ;  /* 0x0000000028005986 */ /* 0x0087e8000c101122 */
[----:B---3--:R-:W3:Y:S01]  /*86da0*/  LDL.LU.64 R40, [R1+0xb90] ;  /* 0x000b900001287983 */ /* 0x008ee20000300a00 */
[----:B------:R-:W-:Y:S01]  /*86db0*/  ISETP.LT.AND P3, PT, R53, UR17, !P2 ;  /* 0x0000001135007c0c */ /* 0x000fe2000d761270 */
[----:B------:R-:W0:Y:S01]  /*86dc0*/  LDCU UR17, c[0x0][0x398] ;  /* 0x00007300ff1177ac */ /* 0x000e220008000800 */
[----:B------:R-:W-:-:S02]  /*86dd0*/  ISETP.LT.AND P2, PT, R59, UR4, !P2 ;  /* 0x000000043b007c0c */ /* 0x000fc4000d741270 */
[----:B-1----:R-:W-:Y:S01]  /*86de0*/  ISETP.LT.AND P5, PT, R52, UR11, !P4 ;  /* 0x0000000b34007c0c */ /* 0x002fe2000e7a1270 */
[----:B------:R-:W1:Y:S01]  /*86df0*/  LDCU UR4, c[0x0][0x398] ;  /* 0x00007300ff0477ac */ /* 0x000e620008000800 */
[----:B------:R-:W-:Y:S02]  /*86e00*/  PRMT R2, R51, 0x7772, RZ ;  /* 0x0000777233027816 */ /* 0x000fe400000000ff */
[----:B0-----:R-:W-:Y:S01]  /*86e10*/  ISETP.LT.AND P6, PT, R37, UR15, !P4 ;  /* 0x0000000f25007c0c */ /* 0x001fe2000e7c1270 */
[----:B------:R-:W0:Y:S01]  /*86e20*/  LDCU UR11, c[0x0][0x398] ;  /* 0x00007300ff0b77ac */ /* 0x000e220008000800 */
[----:B------:R-:W-:-:S03]  /*86e30*/  PRMT R0, R51, 0x7773, RZ ;  /* 0x0000777333007816 */ /* 0x000fc600000000ff */
[----:B------:R-:W-:Y:S01]  /*86e40*/  @P3 STG.E.U8 desc[UR34][R28.64], R2 ;  /* 0x000000021c003986 */ /* 0x000fe2000c101122 */
[----:B------:R-:W-:Y:S01]  /*86e50*/  ISETP.LT.AND P3, PT, R45, UR13, !P4 ;  /* 0x0000000d2d007c0c */ /* 0x000fe2000e761270 */
[----:B------:R-:W0:Y:S02]  /*86e60*/  LDCU UR15, c[0x0][0x398] ;  /* 0x00007300ff0f77ac */ /* 0x000e240008000800 */
[----:B------:R-:W-:Y:S01]  /*86e70*/  @P2 STG.E.U8 desc[UR34][R32.64], R0 ;  /* 0x0000000020002986 */ /* 0x000fe2000c101122 */
[----:B------:R-:W0:Y:S03]  /*86e80*/  LDCU UR13, c[0x0][0x398] ;  /* 0x00007300ff0d77ac */ /* 0x000e260008000800 */
[----:B------:R1:W-:Y:S04]  /*86e90*/  @P5 STG.E.U8 desc[UR34][R42.64], R6 ;  /* 0x000000062a005986 */ /* 0x0003e8000c101122 */
[----:B------:R0:W-:Y:S04]  /*86ea0*/  @P6 STG.E.U8 desc[UR34][R54.64], R5 ;  /* 0x0000000536006986 */ /* 0x0001e8000c101122 */
[----:B-1----:R-:W3:Y:S04]  /*86eb0*/  LDL.LU.64 R42, [R1+0xba0] ;  /* 0x000ba000012a7983 */ /* 0x002ee80000300a00 */
[----:B0-----:R-:W3:Y:S04]  /*86ec0*/  LDL.LU.64 R54, [R1+0xb98] ;  /* 0x000b980001367983 */ /* 0x001ee80000300a00 */
[----:B------:R-:W3:Y:S01]  /*86ed0*/  LDL.LU R32, [R1+0x26c] ;  /* 0x00026c0001207983 */ /* 0x000ee20000300800 */
[----:B------:R-:W-:Y:S01]  /*86ee0*/  ISETP.LT.AND P2, PT, R36, UR7, !P4 ;  /* 0x0000000724007c0c */ /* 0x000fe2000e741270 */
[----:B------:R-:W-:Y:S01]  /*86ef0*/  VIADD R0, R50, 0x61 ;  /* 0x0000006132007836 */ /* 0x000fe20000000000 */
[----:B------:R-:W-:Y:S01]  /*86f00*/  ISETP.LT.AND P5, PT, R44, UR17, !P4 ;  /* 0x000000112c007c0c */ /* 0x000fe2000e7a1270 */
[----:B------:R-:W0:Y:S01]  /*86f10*/  LDCU UR7, c[0x0][0x398] ;  /* 0x00007300ff0777ac */ /* 0x000e220008000800 */
[----:B------:R-:W-:Y:S01]  /*86f20*/  ISETP.LT.AND P6, PT, R60, UR4, !P4 ;  /* 0x000000043c007c0c */ /* 0x000fe2000e7c1270 */
[----:B------:R-:W1:Y:S01]  /*86f30*/  LDCU UR17, c[0x0][0x398] ;  /* 0x00007300ff1177ac */ /* 0x000e620008000800 */
[----:B------:R-:W0:Y:S01]  /*86f40*/  LDCU UR4, c[0x0][0x398] ;  /* 0x00007300ff0477ac */ /* 0x000e220008000800 */
[----:B--2---:R2:W-:Y:S04]  /*86f50*/  @P3 STG.E.U8 desc[UR34][R48.64], R4 ;  /* 0x0000000430003986 */ /* 0x0045e8000c101122 */
[----:B--2---:R-:W2:Y:S01]  /*86f60*/  LDL.LU.64 R48, [R1+0xb80] ;  /* 0x000b800001307983 */ /* 0x004ea20000300a00 */
[----:B------:R-:W-:-:S03]  /*86f70*/  PRMT R2, R61, 0x7770, RZ ;  /* 0x000077703d027816 */ /* 0x000fc600000000ff */
[----:B------:R0:W-:Y:S01]  /*86f80*/  @P2 STG.E.U8 desc[UR34][R38.64], R3 ;  /* 0x0000000326002986 */ /* 0x0001e2000c101122 */
[----:B------:R-:W-:Y:S01]  /*86f90*/  ISETP.GE.AND P3, PT, R0, UR9, PT ;  /* 0x0000000900007c0c */ /* 0x000fe2000bf66270 */
[----:B------:R-:W1:Y:S01]  /*86fa0*/  LDCU UR9, c[0x0][0x398] ;  /* 0x00007300ff0977ac */ /* 0x000e620008000800 */
[----:B------:R-:W-:Y:S01]  /*86fb0*/  PRMT R0, R61, 0x7771, RZ ;  /* 0x000077713d007816 */ /* 0x000fe200000000ff */
[----:B0-----:R-:W2:Y:S04]  /*86fc0*/  LDL.LU.64 R38, [R1+0xb88] ;  /* 0x000b880001267983 */ /* 0x001ea80000300a00 */
[----:B----4-:R0:W-:Y:S04]  /*86fd0*/  @P5 STG.E.U8 desc[UR34][R46.64], R2 ;  /* 0x000000022e005986 */ /* 0x0101e8000c101122 */
[----:B0-----:R-:W4:Y:S04]  /*86fe0*/  LDL.LU.64 R46, [R1+0xb78] ;  /* 0x000b7800012e7983 */ /* 0x001f280000300a00 */
[----:B---3--:R0:W-:Y:S04]  /*86ff0*/  @P6 STG.E.U8 desc[UR34][R40.64], R0 ;  /* 0x0000000028006986 */ /* 0x0081e8000c101122 */
[----:B0-----:R-:W3:Y:S01]  /*87000*/  LDL.LU.64 R40, [R1+0xb68] ;  /* 0x000b680001287983 */ /* 0x001ee20000300a00 */
[----:B------:R-:W-:Y:S01]  /*87010*/  ISETP.LT.AND P2, PT, R53, UR11, !P4 ;  /* 0x0000000b35007c0c */ /* 0x000fe2000e741270 */
[----:B------:R-:W-:Y:S01]  /*87020*/  VIADD R0, R50, 0x62 ;  /* 0x0000006232007836 */ /* 0x000fe20000000000 */
[----:B------:R-:W-:Y:S01]  /*87030*/  ISETP.LT.AND P4, PT, R59, UR15, !P4 ;  /* 0x0000000f3b007c0c */ /* 0x000fe2000e781270 */
[----:B------:R-:W3:Y:S01]  /*87040*/  LDL.LU R51, [R1+0x32c] ;  /* 0x00032c0001337983 */ /* 0x000ee20000300800 */
[----:B------:R-:W-:Y:S01]  /*87050*/  ISETP.LT.AND P6, PT, R52, UR13, !P0 ;  /* 0x0000000d34007c0c */ /* 0x000fe2000c7c1270 */
[----:B------:R-:W0:Y:S01]  /*87060*/  LDCU UR11, c[0x0][0x398] ;  /* 0x00007300ff0b77ac */ /* 0x000e220008000800 */
[----:B------:R-:W-:-:S02]  /*87070*/  PRMT R3, R61, 0x7772, RZ ;  /* 0x000077723d037816 */ /* 0x000fc400000000ff */
[----:B------:R-:W-:Y:S01]  /*87080*/  PRMT R2, R61, 0x7773, RZ ;  /* 0x000077733d027816 */ /* 0x000fe200000000ff */
[----:B------:R-:W0:Y:S01]  /*87090*/  LDCU UR15, c[0x0][0x398] ;  /* 0x00007300ff0f77ac */ /* 0x000e220008000800 */
[----:B------:R-:W-:Y:S01]  /*870a0*/  ISETP.GE.AND P5, PT, R0, UR19, PT ;  /* 0x0000001300007c0c */ /* 0x000fe2000bfa6270 */
[----:B------:R-:W0:Y:S01]  /*870b0*/  LDCU UR13, c[0x0][0x398] ;  /* 0x00007300ff0d77ac */ /* 0x000e220008000800 */
[----:B------:R-:W0:Y:S01]  /*870c0*/  LDCU UR19, c[0x0][0x398] ;  /* 0x00007300ff1377ac */ /* 0x000e220008000800 */
[----:B------:R-:W-:Y:S04]  /*870d0*/  @P2 STG.E.U8 desc[UR34][R42.64], R3 ;  /* 0x000000032a002986 */ /* 0x000fe8000c101122 */
[----:B------:R0:W-:Y:S01]  /*870e0*/  @P4 STG.E.U8 desc[UR34][R54.64], R2 ;  /* 0x0000000236004986 */ /* 0x0001e2000c101122 */
[----:B------:R-:W-:-:S03]  /*870f0*/  PRMT R0, R32, 0x7770, RZ ;  /* 0x0000777020007816 */ /* 0x000fc600000000ff */
[----:B0-----:R-:W3:Y:S04]  /*87100*/  LDL.LU.64 R54, [R1+0xb70] ;  /* 0x000b700001367983 */ /* 0x001ee80000300a00 */
[----:B------:R-:W3:Y:S01]  /*87110*/  LDL.LU.64 R28, [R1+0xb60] ;  /* 0x000b6000011c7983 */ /* 0x000ee20000300a00 */
[----:B------:R-:W-:Y:S01]  /*87120*/  ISETP.LT.AND P2, PT, R37, UR7, !P0 ;  /* 0x0000000725007c0c */ /* 0x000fe2000c741270 */
[----:B------:R-:W0:Y:S01]  /*87130*/  LDCU UR7, c[0x0][0x398] ;  /* 0x00007300ff0777ac */ /* 0x000e220008000800 */
[----:B-1----:R-:W-:Y:S02]  /*87140*/  ISETP.LT.AND P4, PT, R45, UR17, !P0 ;  /* 0x000000112d007c0c */ /* 0x002fe4000c781270 */
[C---:B------:R-:W-:Y:S01]  /*87150*/  PRMT R3, R32.reuse, 0x7771, RZ ;  /* 0x0000777120037816 */ /* 0x040fe200000000ff */
[----:B------:R-:W1:Y:S01]  /*87160*/  LDCU UR17, c[0x0][0x398] ;  /* 0x00007300ff1177ac */ /* 0x000e620008000800 */
[C---:B------:R-:W-:Y:S01]  /*87170*/  PRMT R2, R32.reuse, 0x7772, RZ ;  /* 0x0000777220027816 */ /* 0x040fe200000000ff */
[----:B--2---:R2:W-:Y:S04]  /*87180*/  @P6 STG.E.U8 desc[UR34][R48.64], R0 ;  /* 0x0000000030006986 */ /* 0x0045e8000c101122 */
[----:B--2---:R-:W2:Y:S04]  /*87190*/  LDL.LU.64 R48, [R1+0xb58] ;  /* 0x000b580001307983 */ /* 0x004ea80000300a00 */
[----:B------:R-:W2:Y:S04]  /*871a0*/  LDL.LU.64 R42, [R1+0xb50] ;  /* 0x000b5000012a7983 */ /* 0x000ea80000300a00 */
[----:B------:R-:W2:Y:S01]  /*871b0*/  LDL.LU R61, [R1+0x2f0] ;  /* 0x0002f000013d7983 */ /* 0x000ea20000300800 */
[----:B------:R-:W-:-:S03]  /*871c0*/  PRMT R0, R32, 0x7773, RZ ;  /* 0x0000777320007816 */ /* 0x000fc600000000ff */
[----:B------:R-:W2:Y:S01]  /*871d0*/  LDL.LU.64 R32, [R1+0xb48] ;  /* 0x000b480001207983 */ /* 0x000ea20000300a00 */
[----:B------:R-:W-:Y:S01]  /*871e0*/  ISETP.LT.AND P6, PT, R36, UR4, !P0 ;  /* 0x0000000424007c0c */ /* 0x000fe2000c7c1270 */
[----:B------:R-:W0:Y:S02]  /*871f0*/  LDCU UR4, c[0x0][0x398] ;  /* 0x00007300ff0477ac */ /* 0x000e240008000800 */
[----:B------:R-:W-:Y:S04]  /*87200*/  @P2 STG.E.U8 desc[UR34][R38.64], R3 ;  /* 0x0000000326002986 */ /* 0x000fe8000c101122 */
[----:B----4-:R4:W-:Y:S04]  /*87210*/  @P4 STG.E.U8 desc[UR34][R46.64], R2 ;  /* 0x000000022e004986 */ /* 0x0109e8000c101122 */
[----:B----4-:R-:W4:Y:S04]  /*87220*/  LDL.LU.64 R46, [R1+0xb40] ;  /* 0x000b4000012e7983 */ /* 0x010f280000300a00 */
[----:B---3--:R3:W-:Y:S04]  /*87230*/  @P6 STG.E.U8 desc[UR34][R40.64], R0 ;  /* 0x0000000028006986 */ /* 0x0087e8000c101122 */
[----:B---3--:R-:W3:Y:S01]  /*87240*/  LDL.LU.64 R40, [R1+0xb38] ;  /* 0x000b380001287983 */ /* 0x008ee20000300a00 */
[----:B------:R-:W-:Y:S01]  /*87250*/  ISETP.LT.AND P2, PT, R44, UR9, !P0 ;  /* 0x000000092c007c0c */ /* 0x000fe2000c741270 */
[----:B------:R-:W0:Y:S01]  /*87260*/  LDCU UR9, c[0x0][0x398] ;  /* 0x00007300ff0977ac */ /* 0x000e220008000800 */
[----:B------:R-:W-:Y:S01]  /*87270*/  ISETP.LT.AND P4, PT, R60, UR11, !P0 ;  /* 0x0000000b3c007c0c */ /* 0x000fe2000c781270 */
[----:B------:R-:W3:Y:S01]  /*87280*/  LDL.LU.64 R38, [R1+0xb30] ;  /* 0x000b300001267983 */ /* 0x000ee20000300a00 */
[----:B------:R-:W-:Y:S01]  /*87290*/  ISETP.LT.AND P6, PT, R53, UR15, !P0 ;  /* 0x0000000f35007c0c */ /* 0x000fe2000c7c1270 */
[----:B------:R-:W0:Y:S01]  /*872a0*/  LDCU UR11, c[0x0][0x398] ;  /* 0x00007300ff0b77ac */ /* 0x000e220008000800 */
[----:B------:R-:W-:-:S02]  /*872b0*/  PRMT R4, R51, 0x7770, RZ ;  /* 0x0000777033047816 */ /* 0x000fc400000000ff */
[----:B------:R-:W-:Y:S01]  /*872c0*/  ISETP.LT.AND P0, PT, R59, UR13, !P0 ;  /* 0x0000000d3b007c0c */ /* 0x000fe2000c701270 */
[----:B------:R-:W0:Y:S01]  /*872d0*/  LDCU UR13, c[0x0][0x398] ;  /* 0x00007300ff0d77ac */ /* 0x000e220008000800 */
[C---:B------:R-:W-:Y:S02]  /*872e0*/  PRMT R3, R51.reuse, 0x7771, RZ ;  /* 0x0000777133037816 */ /* 0x040fe400000000ff */
[C---:B------:R-:W-:Y:S01]  /*872f0*/  PRMT R2, R51.reuse, 0x7772, RZ ;  /* 0x0000777233027816 */ /* 0x040fe200000000ff */
[----:B------:R-:W0:Y:S01]  /*87300*/  LDCU UR15, c[0x0][0x398] ;  /* 0x00007300ff0f77ac */ /* 0x000e220008000800 */
[----:B------:R-:W-:Y:S01]  /*87310*/  PRMT R0, R51, 0x7773, RZ ;  /* 0x0000777333007816 */ /* 0x000fe200000000ff */
[----:B------:R0:W-:Y:S04]  /*87320*/  @P2 STG.E.U8 desc[UR34][R54.64], R4 ;  /* 0x0000000436002986 */ /* 0x0001e8000c101122 */
[----:B------:R-:W-:Y:S04]  /*87330*/  @P4 STG.E.U8 desc[UR34][R28.64], R3 ;  /* 0x000000031c004986 */ /* 0x000fe8000c101122 */
[----:B0-----:R-:W3:Y:S01]  /*87340*/  LDL.LU R55, [R1+0x1f0] ;  /* 0x0001f00001377983 */ /* 0x001ee20000300800 */
[----:B------:R-:W-:Y:S01]  /*87350*/  ISETP.LT.AND P4, PT, R52, UR19, !P1 ;  /* 0x0000001334007c0c */ /* 0x000fe2000cf81270 */
[----:B------:R-:W0:Y:S01]  /*87360*/  LDCU UR19, c[0x0][0x398] ;  /* 0x00007300ff1377ac */ /* 0x000e220008000800 */
[----:B------:R-:W-:Y:S01]  /*87370*/  ISETP.LT.AND P2, PT, R37, UR7, !P1 ;  /* 0x0000000725007c0c */ /* 0x000fe2000cf41270 */
[----:B------:R-:W0:Y:S01]  /*87380*/  LDCU UR7, c[0x0][0x398] ;  /* 0x00007300ff0777ac */ /* 0x000e220008000800 */
[----:B--2---:R2:W-:Y:S04]  /*87390*/  @P6 STG.E.U8 desc[UR34][R48.64], R2 ;  /* 0x0000000230006986 */ /* 0x0045e8000c101122 */
[----:B------:R0:W-:Y:S04]  /*873a0*/  @P0 STG.E.U8 desc[UR34][R42.64], R0 ;  /* 0x000000002a000986 */ /* 0x0001e8000c101122 */
[----:B--2---:R-:W2:Y:S04]  /*873b0*/  LDL.LU.64 R48, [R1+0xb28] ;  /* 0x000b280001307983 */ /* 0x004ea80000300a00 */
[----:B0-----:R-:W2:Y:S01]  /*873c0*/  LDL.LU.64 R42, [R1+0xb20] ;  /* 0x000b2000012a7983 */ /* 0x001ea20000300a00 */
[----:B------:R-:W-:-:S02]  /*873d0*/  PRMT R2, R61, 0x7770, RZ ;  /* 0x000077703d027816 */ /* 0x000fc400000000ff */
[----:B------:R-:W-:-:S03]  /*873e0*/  PRMT R0, R61, 0x7771, RZ ;  /* 0x000077713d007816 */ /* 0x000fc600000000ff */
[----:B------:R0:W-:Y:S01]  /*873f0*/  @P4 STG.E.U8 desc[UR34][R32.64], R2 ;  /* 0x0000000220004986 */ /* 0x0001e2000c101122 */
[----:B------:R-:W-:Y:S01]  /*87400*/  ISETP.LT.AND P6, PT, R45, UR4, !P1 ;  /* 0x000000042d007c0c */ /* 0x000fe2000cfc1270 */
[----:B------:R-:W1:Y:S02]  /*87410*/  LDCU UR4, c[0x0][0x398] ;  /* 0x00007300ff0477ac */ /* 0x000e640008000800 */
[----:B0-----:R-:W2:Y:S04]  /*87420*/  LDL.LU.64 R32, [R1+0xb10] ;  /* 0x000b100001207983 */ /* 0x001ea80000300a00 */
[----:B------:R-:W2:Y:S04]  /*87430*/  LDL.LU R54, [R1+0x250] ;  /* 0x0002500001367983 */ /* 0x000ea80000300800 */
[----:B----4-:R0:W-:Y:S01]  /*87440*/  @P2 STG.E.U8 desc[UR34][R46.64], R0 ;  /* 0x000000002e002986 */ /* 0x0101e2000c101122 */
[----:B------:R-:W-:-:S03]  /*87450*/  PRMT R2, R61, 0x7772, RZ ;  /* 0x000077723d027816 */ /* 0x000fc600000000ff */
[----:B0-----:R-:W4:Y:S04]  /*87460*/  LDL.LU.64 R46, [R1+0xb18] ;  /* 0x000b1800012e7983 */ /* 0x001f280000300a00 */
[----:B---3--:R0:W-:Y:S04]  /*87470*/  @P6 STG.E.U8 desc[UR34][R40.64], R2 ;  /* 0x0000000228006986 */ /* 0x0081e8000c101122 */
[----:B0-----:R-:W3:Y:S01]  /*87480*/  LDL.LU.64 R40, [R1+0xb08] ;  /* 0x000b080001287983 */ /* 0x001ee20000300a00 */
[----:B-1----:R-:W-:Y:S01]  /*87490*/  ISETP.LT.AND P0, PT, R36, UR17, !P1 ;  /* 0x0000001124007c0c */ /* 0x002fe2000cf01270 */
[----:B------:R-:W0:Y:S01]  /*874a0*/  LDCU UR17, c[0x0][0x398] ;  /* 0x00007300ff1177ac */ /* 0x000e220008000800 */
[----:B------:R-:W-:Y:S01]  /*874b0*/  ISETP.LT.AND P2, PT, R44, UR9, !P1 ;  /* 0x000000092c007c0c */ /* 0x000fe2000cf41270 */
[----:B------:R-:W3:Y:S01]  /*874c0*/  LDL.LU.64 R28, [R1+0xb00] ;  /* 0x000b0000011c7983 */ /* 0x000ee20000300a00 */
[----:B------:R-:W-:Y:S01]  /*874d0*/  PRMT R0, R61, 0x7773, RZ ;  /* 0x000077733d007816 */ /* 0x000fe200000000ff */
[----:B------:R-:W1:Y:S01]  /*874e0*/  LDCU UR9, c[0x0][0x398] ;  /* 0x00007300ff0977ac */ /* 0x000e620008000800 */
[----:B------:R-:W-:-:S02]  /*874f0*/  ISETP.LT.AND P4, PT, R60, UR11, !P1 ;  /* 0x0000000b3c007c0c */ /* 0x000fc4000cf81270 */
[----:B------:R-:W-:Y:S01]  /*87500*/  ISETP.LT.AND P6, PT, R53, UR13, !P1 ;  /* 0x0000000d35007c0c */ /* 0x000fe2000cfc1270 */
[----:B------:R-:W0:Y:S04]  /*87510*/  LDCU UR11, c[0x0][0x398] ;  /* 0x00007300ff0b77ac */ /* 0x000e280008000800 */
[----:B------:R0:W-:Y:S01]  /*87520*/  @P0 STG.E.U8 desc[UR34][R38.64], R0 ;  /* 0x0000000026000986 */ /* 0x0001e2000c101122 */
[----:B------:R-:W1:Y:S01]  /*87530*/  LDCU UR13, c[0x0][0x398] ;  /* 0x00007300ff0d77ac */ /* 0x000e620008000800 */
[----:B------:R-:W-:Y:S02]  /*87540*/  PRMT R2, R55, 0x7770, RZ ;  /* 0x0000777037027816 */ /* 0x000fe400000000ff */
[----:B0-----:R-:W3:Y:S01]  /*87550*/  LDL.LU.64 R38, [R1+0xaf0] ;  /* 0x000af00001267983 */ /* 0x001ee20000300a00 */
[----:B------:R-:W-:Y:S01]  /*87560*/  VIADD R0, R50, 0x75 ;  /* 0x0000007532007836 */ /* 0x000fe20000000000 */
[----:B------:R-:W-:Y:S01]  /*87570*/  ISETP.LT.AND P1, PT, R59, UR15, !P1 ;  /* 0x0000000f3b007c0c */ /* 0x000fe2000cf21270 */
[----:B------:R-:W0:Y:S03]  /*87580*/  LDCU UR15, c[0x0][0x398] ;  /* 0x00007300ff0f77ac */ /* 0x000e260008000800 */
[----:B------:R-:W-:-:S02]  /*87590*/  ISETP.GE.AND P0, PT, R0, UR25, PT ;  /* 0x0000001900007c0c */ /* 0x000fc4000bf06270 */
[C---:B------:R-:W-:Y:S01]  /*875a0*/  PRMT R0, R55.reuse, 0x7772, RZ ;  /* 0x0000777237007816 */ /* 0x040fe200000000ff */
[----:B--2---:R2:W-:Y:S02]  /*875b0*/  @P2 STG.E.U8 desc[UR34][R48.64], R2 ;  /* 0x0000000230002986 */ /* 0x0045e4000c101122 */
[C---:B--2---:R-:W-:Y:S02]  /*875c0*/  PRMT R2, R55.reuse, 0x7771, RZ ;  /* 0x0000777137027816 */ /* 0x044fe400000000ff */
[----:B------:R-:W2:Y:S04]  /*875d0*/  LDL.LU R48, [R1+0x2e0] ;  /* 0x0002e00001307983 */ /* 0x000ea80000300800 */
[----:B------:R0:W-:Y:S04]  /*875e0*/  @P4 STG.E.U8 desc[UR34][R42.64], R2 ;  /* 0x000000022a004986 */ /* 0x0001e8000c101122 */
[----:B0-----:R-:W2:Y:S01]  /*875f0*/  LDL.LU.64 R42, [R1+0xaf8] ;  /* 0x000af800012a7983 */ /* 0x001ea20000300a00 */
[----:B------:R-:W-:-:S03]  /*87600*/  PRMT R2, R55, 0x7773, RZ ;  /* 0x0000777337027816 */ /* 0x000fc600000000ff */
[----:B------:R0:W-:Y:S01]  /*87610*/  @P6 STG.E.U8 desc[UR34][R32.64], R0 ;  /* 0x0000000020006986 */ /* 0x0001e2000c101122 */
[----:B------:R-:W-:Y:S01]  /*87620*/  ISETP.LT.AND P2, PT, R52, UR7, !P3 ;  /* 0x0000000734007c0c */ /* 0x000fe2000df41270 */
[----:B------:R-:W1:Y:S02]  /*87630*/  LDCU UR7, c[0x0][0x398] ;  /* 0x00007300ff0777ac */ /* 0x000e640008000800 */
[----:B0-----:R-:W2:Y:S04]  /*87640*/  LDL.LU.64 R32, [R1+0xae8] ;  /* 0x000ae80001207983 */ /* 0x001ea80000300a00 */
[----:B----4-:R0:W-:Y:S01]  /*87650*/  @P1 STG.E.U8 desc[UR34][R46.64], R2 ;  /* 0x000000022e001986 */ /* 0x0101e2000c101122 */
[----:B------:R-:W-:-:S03]  /*87660*/  PRMT R0, R54, 0x7770, RZ ;  /* 0x0000777036007816 */ /* 0x000fc600000000ff */
[----:B0-----:R-:W4:Y:S04]  /*87670*/  LDL.LU.64 R46, [R1+0xae0] ;  /* 0x000ae000012e7983 */ /* 0x001f280000300a00 */
[----:B---3--:R0:W-:Y:S04]  /*87680*/  @P2 STG.E.U8 desc[UR34][R40.64], R0 ;  /* 0x0000000028002986 */ /* 0x0081e8000c101122 */
[----:B0-----:R-:W3:Y:S01]  /*87690*/  LDL.LU.64 R40, [R1+0xad0] ;  /* 0x000ad00001287983 */ /* 0x001ee20000300a00 */
[----:B------:R-:W-:Y:S01]  /*876a0*/  ISETP.LT.AND P6, PT, R37, UR4, !P3 ;  /* 0x0000000425007c0c */ /* 0x000fe2000dfc1270 */
[----:B------:R-:W0:Y:S01]  /*876b0*/  LDCU UR4, c[0x0][0x398] ;  /* 0x00007300ff0477ac */ /* 0x000e220008000800 */
[----:B------:R-:W-:Y:S01]  /*876c0*/  ISETP.LT.AND P4, PT, R45, UR17, !P3 ;  /* 0x000000112d007c0c */ /* 0x000fe2000df81270 */
[----:B------:R-:W3:Y:S01]  /*876d0*/  LDL.LU R49, [R1+0x2f4] ;  /* 0x0002f40001317983 */ /* 0x000ee20000300800 */
[C---:B------:R-:W-:Y:S01]  /*876e0*/  PRMT R2, R54.reuse, 0x7771, RZ ;  /* 0x0000777136027816 */ /* 0x040fe200000000ff */
[----:B------:R-:W0:Y:S01]  /*876f0*/  LDCU UR17, c[0x0][0x398] ;  /* 0x00007300ff1177ac */ /* 0x000e220008000800 */
[----:B------:R-:W-:-:S02]  /*87700*/  PRMT R0, R54, 0x7772, RZ ;  /* 0x0000777236007816 */ /* 0x000fc400000000ff */
[----:B-1----:R-:W-:Y:S01]  /*87710*/  ISETP.LT.AND P1, PT, R36, UR9, !P3 ;  /* 0x0000000924007c0c */ /* 0x002fe2000df21270 */
[----:B------:R-:W1:Y:S04]  /*87720*/  LDCU UR9, c[0x0][0x398] ;  /* 0x00007300ff0977ac */ /* 0x000e680008000800 */
[----:B------:R0:W-:Y:S04]  /*87730*/  @P6 STG.E.U8 desc[UR34][R28.64], R2 ;  /* 0x000000021c006986 */ /* 0x0001e8000c101122 */
[----:B------:R1:W-:Y:S04]  /*87740*/  @P4 STG.E.U8 desc[UR34][R38.64], R0 ;  /* 0x0000000026004986 */ /* 0x0003e8000c101122 */
[----:B0-----:R-:W3:Y:S01]  /*87750*/  LDL.LU.64 R28, [R1+0xad8] ;  /* 0x000ad800011c7983 */ /* 0x001ee20000300a00 */
[----:B------:R-:W-:-:S03]  /*87760*/  PRMT R2, R54, 0x7773, RZ ;  /* 0x0000777336027816 */ /* 0x000fc600000000ff */
[----:B-1----:R-:W3:Y:S04]  /*87770*/  LDL.LU.64 R38, [R1+0xac8] ;  /* 0x000ac80001267983 */ /* 0x002ee80000300a00 */
[----:B------:R-:W3:Y:S01]  /*87780*/  LDL.LU.64 R54, [R1+0xac0] ;  /* 0x000ac00001367983 */ /* 0x000ee20000300a00 */
[----:B------:R-:W-:Y:S01]  /*87790*/  ISETP.LT.AND P2, PT, R44, UR19, !P3 ;  /* 0x000000132c007c0c */ /* 0x000fe2000df41270 */
[----:B------:R-:W0:Y:S01]  /*877a0*/  LDCU UR19, c[0x0][0x398] ;  /* 0x00007300ff1377ac */ /* 0x000e220008000800 */
[----:B------:R-:W-:Y:S02]  /*877b0*/  ISETP.LT.AND P4, PT, R60, UR11, !P3 ;  /* 0x0000000b3c007c0c */ /* 0x000fe4000df81270 */
[----:B------:R-:W-:Y:S01]  /*877c0*/  ISETP.LT.AND P6, PT, R53, UR13, !P3 ;  /* 0x0000000d35007c0c */ /* 0x000fe2000dfc1270 */
[----:B------:R-:W1:Y:S01]  /*877d0*/  LDCU UR11, c[0x0][0x398] ;  /* 0x00007300ff0b77ac */ /* 0x000e620008000800 */
[C---:B--2---:R-:W-:Y:S01]  /*877e0*/  PRMT R0, R48.reuse, 0x7770, RZ ;  /* 0x0000777030007816 */ /* 0x044fe200000000ff */
[----:B------:R-:W2:Y:S01]  /*877f0*/  LDCU UR13, c[0x0][0x398] ;  /* 0x00007300ff0d77ac */ /* 0x000ea20008000800 */
[----:B------:R0:W-:Y:S04]  /*87800*/  @P1 STG.E.U8 desc[UR34][R42.64], R2 ;  /* 0x000000022a001986 */ /* 0x0001e8000c101122 */
[----:B0-----:R-:W2:Y:S01]  /*87810*/  LDL.LU.64 R42, [R1+0xab8] ;  /* 0x000ab800012a7983 */ /* 0x001ea20000300a00 */
[----:B------:R-:W-:-:S03]  /*87820*/  PRMT R2, R48, 0x7771, RZ ;  /* 0x0000777130027816 */ /* 0x000fc600000000ff */
[----:B------:R0:W-:Y:S04]  /*87830*/  @P2 STG.E.U8 desc[UR34][R32.64], R0 ;  /* 0x0000000020002986 */ /* 0x0001e8000c101122 */
[----:B0-----:R-:W2:Y:S04]  /*87840*/  LDL.LU.64 R32, [R1+0xab0] ;  /* 0x000ab00001207983 */ /* 0x001ea80000300a00 */
[----:B------:R-:W2:Y:S04]  /*87850*/  LDL.LU R61, [R1+0x1f4] ;  /* 0x0001f400013d7983 */ /* 0x000ea80000300800 */
[----:B----4-:R0:W-:Y:S01]  /*87860*/  @P4 STG.E.U8 desc[UR34][R46.64], R2 ;  /* 0x000000022e004986 */ /* 0x0101e2000c101122 */
[----:B------:R-:W-:-:S03]  /*87870*/  PRMT R0, R48, 0x7772, RZ ;  /* 0x0000777230007816 */ /* 0x000fc600000000ff */
[----:B0-----:R-:W4:Y:S04]  /*87880*/  LDL.LU.64 R46, [R1+0xaa8] ;  /* 0x000aa800012e7983 */ /* 0x001f280000300a00 */
[----:B---3--:R0:W-:Y:S04]  /*87890*/  @P6 STG.E.U8 desc[UR34][R40.64], R0 ;  /* 0x0000000028006986 */ /* 0x0081e8000c101122 */
[----:B0-----:R-:W3:Y:S01]  /*878a0*/  LDL.LU.64 R40, [R1+0xaa0] ;  /* 0x000aa00001287983 */ /* 0x001ee20000300a00 */
[----:B------:R-:W-:Y:S01]  /*878b0*/  ISETP.LT.AND P3, PT, R59, UR7, !P3 ;  /* 0x000000073b007c0c */ /* 0x000fe2000df61270 */
[----:B------:R-:W0:Y:S01]  /*878c0*/  LDCU UR7, c[0x0][0x398] ;  /* 0x00007300ff0777ac */ /* 0x000e220008000800 */
[----:B------:R-:W-:-:S02]  /*878d0*/  ISETP.LT.AND P2, PT, R52, UR4, !P5 ;  /* 0x0000000434007c0c */ /* 0x000fc4000ef41270 */
[----:B------:R-:W-:Y:S01]  /*878e0*/  ISETP.LT.AND P6, PT, R37, UR15, !P5 ;  /* 0x0000000f25007c0c */ /* 0x000fe2000efc1270 */
[----:B------:R-:W0:Y:S01]  /*878f0*/  LDCU UR4, c[0x0][0x398] ;  /* 0x00007300ff0477ac */ /* 0x000e220008000800 */
[----:B------:R-:W-:Y:S02]  /*87900*/  PRMT R2, R48, 0x7773, RZ ;  /* 0x0000777330027816 */ /* 0x000fe400000000ff */
[----:B------:R-:W-:Y:S01]  /*87910*/  PRMT R0, R49, 0x7770, RZ ;  /* 0x0000777031007816 */ /* 0x000fe200000000ff */
[----:B------:R-:W0:Y:S01]  /*87920*/  LDCU UR15, c[0x0][0x398] ;  /* 0x00007300ff0f77ac */ /* 0x000e220008000800 */
[----:B------:R-:W-:-:S03]  /*87930*/  ISETP.LT.AND P4, PT, R45, UR17, !P5 ;  /* 0x000000112d007c0c */ /* 0x000fc6000ef81270 */
[----:B------:R1:W-:Y:S01]  /*87940*/  @P3 STG.E.U8 desc[UR34][R28.64], R2 ;  /* 0x000000021c003986 */ /* 0x0003e2000c101122 */
[----:B------:R-:W-:Y:S01]  /*87950*/  VIADD R3, R50, 0x76 ;  /* 0x0000007632037836 */ /* 0x000fe20000000000 */
[----:B------:R-:W0:Y:S02]  /*87960*/  LDCU UR17, c[0x0][0x398] ;  /* 0x00007300ff1177ac */ /* 0x000e240008000800 */
[----:B------:R0:W-:Y:S01]  /*87970*/  @P2 STG.E.U8 desc[UR34][R38.64], R0 ;  /* 0x0000000026002986 */ /* 0x0001e2000c101122 */
[----:B-1----:R-:W-:-:S03]  /*87980*/  PRMT R2, R49, 0x7771, RZ ;  /* 0x0000777131027816 */ /* 0x002fc600000000ff */
[----:B------:R-:W3:Y:S04]  /*87990*/  LDL.LU.64 R28, [R1+0xa98] ;  /* 0x000a9800011c7983 */ /* 0x000ee80000300a00 */
[----:B------:R1:W-:Y:S01]  /*879a0*/  @P6 STG.E.U8 desc[UR34][R54.64], R2 ;  /* 0x0000000236006986 */ /* 0x0003e2000c101122 */
[----:B0-----:R-:W-:-:S03]  /*879b0*/  PRMT R0, R49, 0x7772, RZ ;  /* 0x0000777231007816 */ /* 0x001fc600000000ff */
[----:B-1----:R-:W3:Y:S04]  /*879c0*/  LDL.LU.64 R54, [R1+0xa90] ;  /* 0x000a900001367983 */ /* 0x002ee80000300a00 */
[----:B------:R-:W3:Y:S01]  /*879d0*/  LDL.LU R48, [R1+0x254] ;  /* 0x0002540001307983 */ /* 0x000ee20000300800 */
[----:B------:R-:W-:Y:S01]  /*879e0*/  ISETP.LT.AND P3, PT, R36, UR9, !P5 ;  /* 0x0000000924007c0c */ /* 0x000fe2000ef61270 */
[----:B------:R-:W-:Y:S01]  /*879f0*/  VIADD R2, R50, 0x63 ;  /* 0x0000006332027836 */ /* 0x000fe20000000000 */
[----:B------:R-:W-:Y:S01]  /*87a00*/  ISETP.LT.AND P6, PT, R60, UR11, !P5 ;  /* 0x0000000b3c007c0c */ /* 0x000fe2000efc1270 */
[----:B------:R-:W0:Y:S03]  /*87a10*/  LDCU UR9, c[0x0][0x398] ;  /* 0x00007300ff0977ac */ /* 0x000e260008000800 */
[----:B------:R-:W-:Y:S01]  /*87a20*/  ISETP.GE.AND P2, PT, R2, UR50, PT ;  /* 0x0000003202007c0c */ /* 0x000fe2000bf46270 */
[----:B------:R-:W1:Y:S01]  /*87a30*/  LDCU UR11, c[0x0][0x398] ;  /* 0x00007300ff0b77ac */ /* 0x000e620008000800 */
[----:B--2---:R2:W-:Y:S01]  /*87a40*/  @P4 STG.E.U8 desc[UR34][R42.64], R0 ;  /* 0x000000002a004986 */ /* 0x0045e2000c101122 */
[----:B------:R-:W-:Y:S01]  /*87a50*/  ISETP.LT.AND P4, PT, R44, UR19, !P5 ;  /* 0x000000132c007c0c */ /* 0x000fe2000ef81270 */
[----:B------:R-:W0:Y:S02]  /*87a60*/  LDCU UR19, c[0x0][0x398] ;  /* 0x00007300ff1377ac */ /* 0x000e240008000800 */
[----:B--2---:R-:W2:Y:S04]  /*87a70*/  LDL.LU.64 R42, [R1+0xa88] ;  /* 0x000a8800012a7983 */ /* 0x004ea80000300a00 */
[----:B------:R-:W2:Y:S01]  /*87a80*/  LDL.LU.64 R38, [R1+0xa78] ;  /* 0x000a780001267983 */ /* 0x000ea20000300a00 */
[----:B------:R-:W-:-:S02]  /*87a90*/  PRMT R0, R49, 0x7773, RZ ;  /* 0x0000777331007816 */ /* 0x000fc400000000ff */
[----:B------:R-:W-:-:S03]  /*87aa0*/  PRMT R2, R61, 0x7770, RZ ;  /* 0x000077703d027816 */ /* 0x000fc600000000ff */
[----:B------:R0:W-:Y:S04]  /*87ab0*/  @P3 STG.E.U8 desc[UR34][R32.64], R0 ;  /* 0x0000000020003986 */ /* 0x0001e8000c101122 */
[----:B----4-:R4:W-:Y:S01]  /*87ac0*/  @P4 STG.E.U8 desc[UR34][R46.64], R2 ;  /* 0x000000022e004986 */ /* 0x0109e2000c101122 */
[----:B0-----:R-:W-:-:S03]  /*87ad0*/  PRMT R0, R61, 0x7771, RZ ;  /* 0x000077713d007816 */ /* 0x001fc600000000ff */
[----:B----4-:R-:W4:Y:S04]  /*87ae0*/  LDL.LU.64 R46, [R1+0xa80] ;  /* 0x000a8000012e7983 */ /* 0x010f280000300a00 */
[----:B---3--:R0:W-:Y:S04]  /*87af0*/  @P6 STG.E.U8 desc[UR34][R40.64], R0 ;  /* 0x0000000028006986 */ /* 0x0081e8000c101122 */
[----:B0-----:R-:W3:Y:S01]  /*87b00*/  LDL.LU.64 R40, [R1+0xa70] ;  /* 0x000a700001287983 */ /* 0x001ee20000300a00 */
[----:B------:R-:W-:Y:S01]  /*87b10*/  ISETP.LT.AND P3, PT, R53, UR13, !P5 ;  /* 0x0000000d35007c0c */ /* 0x000fe2000ef61270 */
[----:B------:R-:W0:Y:S01]  /*87b20*/  LDCU UR13, c[0x0][0x398] ;  /* 0x00007300ff0d77ac */ /* 0x000e220008000800 */
[----:B------:R-:W-:Y:S01]  /*87b30*/  ISETP.LT.AND P5, PT, R59, UR4, !P5 ;  /* 0x000000043b007c0c */ /* 0x000fe2000efa1270 */
[----:B------:R-:W3:Y:S01]  /*87b40*/  LDL.LU R32, [R1+0x2e4] ;  /* 0x0002e40001207983 */ /* 0x000ee20000300800 */
[----:B------:R-:W-:Y:S01]  /*87b50*/  PRMT R2, R61, 0x7772, RZ ;  /* 0x000077723d027816 */ /* 0x000fe200000000ff */
[----:B------:R-:W0:Y:S01]  /*87b60*/  LDCU UR4, c[0x0][0x398] ;  /* 0x00007300ff0477ac */ /* 0x000e220008000800 */
[----:B------:R-:W-:-:S02]  /*87b70*/  ISETP.LT.AND P6, PT, R52, UR7, !P2 ;  /* 0x0000000734007c0c */ /* 0x000fc4000d7c1270 */
[----:B------:R-:W-:Y:S01]  /*87b80*/  PRMT R0, R61, 0x7773, RZ ;  /* 0x000077733d007816 */ /* 0x000fe200000000ff */
[----:B------:R-:W0:Y:S01]  /*87b90*/  LDCU UR7, c[0x0][0x398] ;  /* 0x00007300ff0777ac */ /* 0x000e220008000800 */
[----:B------:R-:W-:Y:S02]  /*87ba0*/  ISETP.LT.AND P4, PT, R37, UR15, !P2 ;  /* 0x0000000f25007c0c */ /* 0x000fe4000d781270 */
[----:B------:R-:W-:Y:S01]  /*87bb0*/  ISETP.GE.AND P1, PT, R3, UR27, PT ;  /* 0x0000001b03007c0c */ /* 0x000fe2000bf26270 */
[----:B------:R-:W0:Y:S01]  /*87bc0*/  LDCU UR15, c[0x0][0x398] ;  /* 0x00007300ff0f77ac */ /* 0x000e220008000800 */
[----:B------:R0:W-:Y:S01]  /*87bd0*/  @P3 STG.E.U8 desc[UR34][R28.64], R2 ;  /* 0x000000021c003986 */ /* 0x0001e2000c101122 */
[----:B------:R-:W-:Y:S01]  /*87be0*/  ISETP.LT.AND P3, PT, R45, UR9, !P2 ;  /* 0x000000092d007c0c */ /* 0x000fe2000d761270 */
[----:B------:R-:W0:Y:S02]  /*87bf0*/  LDCU UR9, c[0x0][0x398] ;  /* 0x00007300ff0977ac */ /* 0x000e240008000800 */
[----:B------:R1:W-:Y:S01]  /*87c00*/  @P5 STG.E.U8 desc[UR34][R54.64], R0 ;  /* 0x0000000036005986 */ /* 0x0003e2000c101122 */
[----:B0-----:R-:W-:-:S03]  /*87c10*/  PRMT R2, R48, 0x7770, RZ ;  /* 0x0000777030027816 */ /* 0x001fc600000000ff */
[----:B-1----:R-:W3:Y:S01]  /*87c20*/  LDL.LU.64 R54, [R1+0xa68] ;  /* 0x000a680001367983 */ /* 0x002ee20000300a00 */
[----:B------:R-:W-:-:S03]  /*87c30*/  PRMT R0, R48, 0x7771, RZ ;  /* 0x0000777130007816 */ /* 0x000fc600000000ff */
[----:B------:R-:W3:Y:S01]  /*87c40*/  LDL.LU.64 R28, [R1+0xa60] ;  /* 0x000a6000011c7983 */ /* 0x000ee20000300a00 */
[----:B------:R-:W-:Y:S02]  /*87c50*/  PRMT R3, R48, 0x7772, RZ ;  /* 0x0000777230037816 */ /* 0x000fe400000000ff */
[----:B------:R-:W-:Y:S01]  /*87c60*/  ISETP.LT.AND P5, PT, R36, UR17, !P2 ;  /* 0x0000001124007c0c */ /* 0x000fe2000d7a1270 */
[----:B------:R-:W0:Y:S01]  /*87c70*/  LDCU UR17, c[0x0][0x398] ;  /* 0x00007300ff1177ac */ /* 0x000e220008000800 */
[----:B--2---:R1:W-:Y:S04]  /*87c80*/  @P6 STG.E.U8 desc[UR34][R42.64], R2 ;  /* 0x000000022a006986 */ /* 0x0043e8000c101122 */
[----:B------:R2:W-:Y:S04]  /*87c90*/  @P4 STG.E.U8 desc[UR34][R38.64], R0 ;  /* 0x0000000026004986 */ /* 0x0005e8000c101122 */
[----:B-1----:R-:W3:Y:S04]  /*87ca0*/  LDL.LU.64 R42, [R1+0xa58] ;  /* 0x000a5800012a7983 */ /* 0x002ee80000300a00 */
[----:B--2---:R-:W2:Y:S04]  /*87cb0*/  LDL.LU.64 R38, [R1+0xa50] ;  /* 0x000a500001267983 */ /* 0x004ea80000300a00 */
[----:B------:R-:W2:Y:S01]  /*87cc0*/  LDL.LU R61, [R1+0x2f8] ;  /* 0x0002f800013d7983 */ /* 0x000ea20000300800 */
[----:B------:R-:W-:-:S03]  /*87cd0*/  PRMT R0, R48, 0x7773, RZ ;  /* 0x0000777330007816 */ /* 0x000fc600000000ff */
[----:B------:R-:W2:Y:S04]  /*87ce0*/  LDL.LU.64 R48, [R1+0xa48] ;  /* 0x000a480001307983 */ /* 0x000ea80000300a00 */
[----:B----4-:R1:W-:Y:S04]  /*87cf0*/  @P3 STG.E.U8 desc[UR34][R46.64], R3 ;  /* 0x000000032e003986 */ /* 0x0103e8000c101122 */
[----:B-1----:R-:W4:Y:S04]  /*87d00*/  LDL.LU.64 R46, [R1+0xa40] ;  /* 0x000a4000012e7983 */ /* 0x002f280000300a00 */
[----:B---3--:R1:W-:Y:S04]  /*87d10*/  @P5 STG.E.U8 desc[UR34][R40.64], R0 ;  /* 0x0000000028005986 */ /* 0x0083e8000c101122 */
[----:B-1----:R-:W3:Y:S01]  /*87d20*/  LDL.LU.64 R40, [R1+0xa38] ;  /* 0x000a380001287983 */ /* 0x002ee20000300a00 */
[----:B------:R-:W-:Y:S01]  /*87d30*/  ISETP.LT.AND P4, PT, R44, UR11, !P2 ;  /* 0x0000000b2c007c0c */ /* 0x000fe2000d781270 */
[----:B------:R-:W-:Y:S01]  /*87d40*/  VIADD R2, R50, 0x64 ;  /* 0x0000006432027836 */ /* 0x000fe20000000000 */
[----:B------:R-:W-:Y:S01]  /*87d50*/  ISETP.LT.AND P6, PT, R60, UR19, !P2 ;  /* 0x000000133c007c0c */ /* 0x000fe2000d7c1270 */
[----:B------:R-:W1:Y:S01]  /*87d60*/  LDCU UR11, c[0x0][0x398] ;  /* 0x00007300ff0b77ac */ /* 0x000e620008000800 */
[----:B------:R-:W-:-:S02]  /*87d70*/  ISETP.LT.AND P5, PT, R53, UR4, !P2 ;  /* 0x0000000435007c0c */ /* 0x000fc4000d7a1270 */
[----:B------:R-:W-:Y:S01]  /*87d80*/  ISETP.GE.AND P3, PT, R2, UR53, PT ;  /* 0x0000003502007c0c */ /* 0x000fe2000bf66270 */
[----:B------:R-:W0:Y:S01]  /*87d90*/  LDCU UR4, c[0x0][0x398] ;  /* 0x00007300ff0477ac */ /* 0x000e220008000800 */
[C---:B------:R-:W-:Y:S02]  /*87da0*/  PRMT R2, R32.reuse, 0x7770, RZ ;  /* 0x0000777020027816 */ /* 0x040fe400000000ff */
[----:B------:R-:W-:Y:S02]  /*87db0*/  PRMT R0, R32, 0x7771, RZ ;  /* 0x0000777120007816 */ /* 0x000fe400000000ff */
[----:B------:R-:W-:Y:S01]  /*87dc0*/  ISETP.LT.AND P2, PT, R59, UR7, !P2 ;  /* 0x000000073b007c0c */ /* 0x000fe2000d741270 */
[----:B------:R-:W0:Y:S01]  /*87dd0*/  LDCU UR7, c[0x0][0x398] ;  /* 0x00007300ff0777ac */ /* 0x000e220008000800 */
[----:B------:R0:W-:Y:S04]  /*87de0*/  @P4 STG.E.U8 desc[UR34][R54.64], R2 ;  /* 0x0000000236004986 */ /* 0x0001e8000c101122 */
[----:B------:R1:W-:Y:S01]  /*87df0*/  @P6 STG.E.U8 desc[UR34][R28.64], R0 ;  /* 0x000000001c006986 */ /* 0x0003e2000c101122 */
[----:B------:R-:W-:Y:S01]  /*87e00*/  ISETP.LT.AND P6, PT, R52, UR13, !P3 ;  /* 0x0000000d34007c0c */ /* 0x000fe2000dfc1270 */
[----:B------:R-:W2:Y:S02]  /*87e10*/  LDCU UR13, c[0x0][0x398] ;  /* 0x00007300ff0d77ac */ /* 0x000ea40008000800 */
[----:B0-----:R-:W3:Y:S01]  /*87e20*/  LDL.LU.64 R54, [R1+0xa30] ;  /* 0x000a300001367983 */ /* 0x001ee20000300a00 */
[----:B------:R-:W-:-:S03]  /*87e30*/  PRMT R2, R32, 0x7772, RZ ;  /* 0x0000777220027816 */ /* 0x000fc600000000ff */
[----:B------:R-:W3:Y:S01]  /*87e40*/  LDL.LU R51, [R1+0x1f8] ;  /* 0x0001f80001337983 */ /* 0x000ee20000300800 */
[----:B-1----:R-:W-:Y:S02]  /*87e50*/  PRMT R0, R32, 0x7773, RZ ;  /* 0x0000777320007816 */ /* 0x002fe400000000ff */
[----:B------:R-:W-:Y:S01]  /*87e60*/  ISETP.LT.AND P4, PT, R37, UR15, !P3 ;  /* 0x0000000f25007c0c */ /* 0x000fe2000df81270 */
[----:B------:R-:W0:Y:S01]  /*87e70*/  LDCU UR15, c[0x0][0x398] ;  /* 0x00007300ff0f77ac */ /* 0x000e220008000800 */
[----:B------:R1:W-:Y:S04]  /*87e80*/  @P5 STG.E.U8 desc[UR34][R42.64], R2 ;  /* 0x000000022a005986 */ /* 0x0003e8000c101122 */
[----:B--2---:R2:W-:Y:S04]  /*87e90*/  @P2 STG.E.U8 desc[UR34][R38.64], R0 ;  /* 0x0000000026002986 */ /* 0x0045e8000c101122 */
[----:B-1----:R-:W3:Y:S01]  /*87ea0*/  LDL.LU.64 R42, [R1+0xa28] ;  /* 0x000a2800012a7983 */ /* 0x002ee20000300a00 */
[----:B------:R-:W-:-:S03]  /*87eb0*/  PRMT R2, R61, 0x7770, RZ ;  /* 0x000077703d027816 */ /* 0x000fc600000000ff */
[----:B------:R-:W3:Y:S04]  /*87ec0*/  LDL.LU.64 R28, [R1+0xa20] ;  /* 0x000a2000011c7983 */ /* 0x000ee80000300a00 */
[----:B------:R1:W-:Y:S01]  /*87ed0*/  @P6 STG.E.U8 desc[UR34][R48.64], R2 ;  /* 0x0000000230006986 */ /* 0x0003e2000c101122 */
[----:B--2---:R-:W-:-:S03]  /*87ee0*/  PRMT R0, R61, 0x7771, RZ ;  /* 0x000077713d007816 */ /* 0x004fc600000000ff */
[----:B-1----:R-:W2:Y:S01]  /*87ef0*/  LDL.LU.64 R48, [R1+0xa10] ;  /* 0x000a100001307983 */ /* 0x002ea20000300a00 */
[----:B------:R-:W-:Y:S01]  /*87f00*/  ISETP.LT.AND P5, PT, R45, UR9, !P3 ;  /* 0x000000092d007c0c */ /* 0x000fe2000dfa1270 */
[----:B------:R-:W1:Y:S02]  /*87f10*/  LDCU UR9, c[0x0][0x398] ;  /* 0x00007300ff0977ac */ /* 0x000e640008000800 */
[----:B----4-:R4:W-:Y:S04]  /*87f20*/  @P4 STG.E.U8 desc[UR34][R46.64], R0 ;  /* 0x000000002e004986 */ /* 0x0109e8000c101122 */
[----:B------:R-:W2:Y:S04]  /*87f30*/  LDL.LU R38, [R1+0x258] ;  /* 0x0002580001267983 */ /* 0x000ea80000300800 */
[----:B----4-:R-:W4:Y:S01]  /*87f40*/  LDL.LU.64 R46, [R1+0xa18] ;  /* 0x000a1800012e7983 */ /* 0x010f220000300a00 */
[----:B------:R-:W-:-:S05]  /*87f50*/  PRMT R2, R61, 0x7772, RZ ;  /* 0x000077723d027816 */ /* 0x000fca00000000ff */
[----:B---3--:R3:W-:Y:S04]  /*87f60*/  @P5 STG.E.U8 desc[UR34][R40.64], R2 ;  /* 0x0000000228005986 */ /* 0x0087e8000c101122 */
[----:B---3--:R-:W3:Y:S01]  /*87f70*/  LDL.LU.64 R40, [R1+0x9f8] ;  /* 0x0009f80001287983 */ /* 0x008ee20000300a00 */
[----:B------:R-:W-:Y:S01]  /*87f80*/  ISETP.LT.AND P2, PT, R36, UR17, !P3 ;  /* 0x0000001124007c0c */ /* 0x000fe2000df41270 */
[----:B------:R-:W0:Y:S01]  /*87f90*/  LDCU UR17, c[0x0][0x398] ;  /* 0x00007300ff1177ac */ /* 0x000e220008000800 */
[----:B------:R-:W-:Y:S01]  /*87fa0*/  ISETP.LT.AND P4, PT, R44, UR11, !P3 ;  /* 0x0000000b2c007c0c */ /* 0x000fe2000df81270 */
[----:B------:R-:W3:Y:S01]  /*87fb0*/  LDL.LU.64 R32, [R1+0x9f0] ;  /* 0x0009f00001207983 */ /* 0x000ee20000300a00 */
[----:B------:R-:W-:Y:S01]  /*87fc0*/  PRMT R0, R61, 0x7773, RZ ;  /* 0x000077733d007816 */ /* 0x000fe200000000ff */
[----:B------:R-:W0:Y:S01]  /*87fd0*/  LDCU UR11, c[0x0][0x398] ;  /* 0x00007300ff0b77ac */ /* 0x000e220008000800 */
[----:B------:R-:W-:-:S02]  /*87fe0*/  ISETP.LT.AND P5, PT, R60, UR4, !P3 ;  /* 0x000000043c007c0c */ /* 0x000fc4000dfa1270 */
[----:B------:R-:W-:Y:S01]  /*87ff0*/  ISETP.LT.AND P6, PT, R53, UR7, !P3 ;  /* 0x0000000735007c0c */ /* 0x000fe2000dfc1270 */
[----:B------:R-:W0:Y:S01]  /*88000*/  LDCU UR4, c[0x0][0x398] ;  /* 0x00007300ff0477ac */ /* 0x000e220008000800 */
[----:B------:R-:W-:Y:S01]  /*88010*/  ISETP.LT.AND P3, PT, R59, UR13, !P3 ;  /* 0x0000000d3b007c0c */ /* 0x000fe2000df61270 */
[----:B------:R-:W0:Y:S01]  /*88020*/  LDCU UR7, c[0x0][0x398] ;  /* 0x00007300ff0777ac */ /* 0x000e220008000800 */
[----:B------:R-:W-:Y:S01]  /*88030*/  VIADD R3, R50, 0x66 ;  /* 0x0000006632037836 */ /* 0x000fe20000000000 */
[----:B------:R-:W0:Y:S01]  /*88040*/  LDCU UR13, c[0x0][0x398] ;  /* 0x00007300ff0d77ac */ /* 0x000e220008000800 */
[----:B------:R0:W-:Y:S01]  /*88050*/  @P2 STG.E.U8 desc[UR34][R54.64], R0 ;  /* 0x0000000036002986 */ /* 0x0001e2000c101122 */
[----:B------:R-:W-:-:S03]  /*88060*/  PRMT R2, R51, 0x7770, RZ ;  /* 0x0000777033027816 */ /* 0x000fc600000000ff */
[----:B0-----:R-:W3:Y:S01]  /*88070*/  LDL.LU.64 R54, [R1+0x9d8] ;  /* 0x0009d80001367983 */ /* 0x001ee20000300a00 */
[----:B------:R-:W-:-:S05]  /*88080*/  VIADD R0, R50, 0x65 ;  /* 0x0000006532007836 */ /* 0x000fca0000000000 */
[----:B------:R-:W-:Y:S01]  /*88090*/  ISETP.GE.AND P2, PT, R0, UR14, PT ;  /* 0x0000000e00007c0c */ /* 0x000fe2000bf46270 */
[----:B------:R-:W0:Y:S01]  /*880a0*/  LDCU UR14, c[0x0][0x398] ;  /* 0x00007300ff0e77ac */ /* 0x000e220008000800 */
[C---:B------:R-:W-:Y:S01]  /*880b0*/  PRMT R0, R51.reuse, 0x7772, RZ ;  /* 0x0000777233007816 */ /* 0x040fe200000000ff */
[----:B------:R0:W-:Y:S02]  /*880c0*/  @P4 STG.E.U8 desc[UR34][R42.64], R2 ;  /* 0x000000022a004986 */ /* 0x0001e4000c101122 */
[C---:B0-----:R-:W-:Y:S02]  /*880d0*/  PRMT R2, R51.reuse, 0x7771, RZ ;  /* 0x0000777133027816 */ /* 0x041fe400000000ff */
[----:B------:R-:W3:Y:S04]  /*880e0*/  LDL.LU R42, [R1+0x2fc] ;  /* 0x0002fc00012a7983 */ /* 0x000ee80000300800 */
[----:B------:R-:W-:Y:S04]  /*880f0*/  @P5 STG.E.U8 desc[UR34][R28.64], R2 ;  /* 0x000000021c005986 */ /* 0x000fe8000c101122 */
[----:B--2---:R0:W-:Y:S04]  /*88100*/  @P6 STG.E.U8 desc[UR34][R48.64], R0 ;  /* 0x0000000030006986 */ /* 0x0041e8000c101122 */
[----:B0-----:R-:W2:Y:S01]  /*88110*/  LDL.LU.64 R48, [R1+0xa08] ;  /* 0x000a080001307983 */ /* 0x001ea20000300a00 */
[----:B------:R-:W-:-:S03]  /*88120*/  PRMT R0, R51, 0x7773, RZ ;  /* 0x0000777333007816 */ /* 0x000fc600000000ff */
[----:B------:R-:W2:Y:S01]  /*88130*/  LDL.LU R61, [R1+0x2e8] ;  /* 0x0002e800013d7983 */ /* 0x000ea20000300800 */
[----:B-1----:R-:W-:Y:S01]  /*88140*/  ISETP.LT.AND P4, PT, R52, UR9, !P2 ;  /* 0x0000000934007c0c */ /* 0x002fe2000d781270 */
[----:B------:R-:W0:Y:S02]  /*88150*/  LDCU UR9, c[0x0][0x398] ;  /* 0x00007300ff0977ac */ /* 0x000e240008000800 */
[----:B----4-:R1:W-:Y:S01]  /*88160*/  @P3 STG.E.U8 desc[UR34][R46.64], R0 ;  /* 0x000000002e003986 */ /* 0x0103e2000c101122 */
[----:B------:R-:W-:-:S03]  /*88170*/  PRMT R2, R38, 0x7770, RZ ;  /* 0x0000777026027816 */ /* 0x000fc600000000ff */
[----:B-1----:R-:W4:Y:S06]  /*88180*/  LDL.LU.64 R46, [R1+0xa00] ;  /* 0x000a0000012e7983 */ /* 0x002f2c0000300a00 */
[----:B---3--:R1:W-:Y:S04]  /*88190*/  @P4 STG.E.U8 desc[UR34][R40.64], R2 ;  /* 0x0000000228004986 */ /* 0x0083e8000c101122 */
[----:B-1----:R-:W3:Y:S01]  /*881a0*/  LDL.LU.64 R40, [R1+0x9e8] ;  /* 0x0009e80001287983 */ /* 0x002ee20000300a00 */
[----:B------:R-:W-:Y:S01]  /*881b0*/  ISETP.LT.AND P5, PT, R37, UR15, !P2 ;  /* 0x0000000f25007c0c */ /* 0x000fe2000d7a1270 */
[----:B------:R-:W1:Y:S01]  /*881c0*/  LDCU UR15, c[0x0][0x398] ;  /* 0x00007300ff0f77ac */ /* 0x000e620008000800 */
[----:B------:R-:W-:Y:S01]  /*881d0*/  ISETP.LT.AND P6, PT, R45, UR17, !P2 ;  /* 0x000000112d007c0c */ /* 0x000fe2000d7c1270 */
[----:B------:R-:W3:Y:S01]  /*881e0*/  LDL.LU.64 R28, [R1+0x9e0] ;  /* 0x0009e000011c7983 */ /* 0x000ee20000300a00 */
[C---:B------:R-:W-:Y:S01]  /*881f0*/  PRMT R0, R38.reuse, 0x7771, RZ ;  /* 0x0000777126007816 */ /* 0x040fe200000000ff */
[----:B------:R-:W0:Y:S01]  /*88200*/  LDCU UR17, c[0x0][0x398] ;  /* 0x00007300ff1177ac */ /* 0x000e220008000800 */
[----:B------:R-:W-:-:S02]  /*88210*/  PRMT R2, R38, 0x7772, RZ ;  /* 0x0000777226027816 */ /* 0x000fc400000000ff */
[----:B------:R-:W-:Y:S01]  /*88220*/  ISETP.LT.AND P4, PT, R36, UR11, !P2 ;  /* 0x0000000b24007c0c */ /* 0x000fe2000d781270 */
[----:B------:R-:W0:Y:S04]  /*88230*/  LDCU UR11, c[0x0][0x398] ;  /* 0x00007300ff0b77ac */ /* 0x000e280008000800 */
[----:B------:R1:W-:Y:S04]  /*88240*/  @P5 STG.E.U8 desc[UR34][R32.64], R0 ;  /* 0x0000000020005986 */ /* 0x0003e8000c101122 */
[----:B-1----:R-:W3:Y:S04]  /*88250*/  LDL.LU.64 R32, [R1+0x9d0] ;  /* 0x0009d00001207983 */ /* 0x002ee80000300a00 */
[----:B------:R1:W-:Y:S01]  /*88260*/  @P6 STG.E.U8 desc[UR34][R54.64], R2 ;  /* 0x0000000236006986 */ /* 0x0003e2000c101122 */
[----:B------:R-:W-:-:S03]  /*88270*/  PRMT R0, R38, 0x7773, RZ ;  /* 0x0000777326007816 */ /* 0x000fc600000000ff */
[----:B-1----:R-:W3:Y:S04]  /*88280*/  LDL.LU.64 R54, [R1+0x9c8] ;  /* 0x0009c80001367983 */ /* 0x002ee80000300a00 */
[----:B------:R-:W3:Y:S01]  /*88290*/  LDL.LU.64 R38, [R1+0x9c0] ;  /* 0x0009c00001267983 */ /* 0x000ee20000300a00 */
[----:B------:R-:W-:Y:S01]  /*882a0*/  ISETP.LT.AND P6, PT, R44, UR4, !P2 ;  /* 0x000000042c007c0c */ /* 0x000fe2000d7c1270 */
[----:B------:R-:W1:Y:S01]  /*882b0*/  LDCU UR4, c[0x0][0x398] ;  /* 0x00007300ff0477ac */ /* 0x000e620008000800 */
[----:B------:R-:W-:Y:S02]  /*882c0*/  ISETP.LT.AND P5, PT, R60, UR7, !P2 ;  /* 0x000000073c007c0c */ /* 0x000fe4000d7a1270 */
[----:B------:R-:W-:Y:S01]  /*882d0*/  ISETP.GE.AND P3, PT, R3, UR52, PT ;  /* 0x0000003403007c0c */ /* 0x000fe2000bf66270 */
[----:B------:R-:W0:Y:S01]  /*882e0*/  LDCU UR7, c[0x0][0x398] ;  /* 0x00007300ff0777ac */ /* 0x000e220008000800 */
[----:B------:R-:W-:-:S02]  /*882f0*/  PRMT R6, R42, 0x7770, RZ ;  /* 0x000077702a067816 */ /* 0x000fc400000000ff */
[C---:B------:R-:W-:Y:S02]  /*88300*/  PRMT R5, R42.reuse, 0x7771, RZ ;  /* 0x000077712a057816 */ /* 0x040fe400000000ff */
[C---:B------:R-:W-:Y:S02]  /*88310*/  PRMT R4, R42.reuse, 0x7772, RZ ;  /* 0x000077722a047816 */ /* 0x040fe400000000ff */
[----:B------:R-:W-:Y:S01]  /*88320*/  PRMT R2, R42, 0x7773, RZ ;  /* 0x000077732a027816 */ /* 0x000fe200000000ff */
[----:B--2---:R2:W-:Y:S04]  /*88330*/  @P4 STG.E.U8 desc[UR34][R48.64], R0 ;  /* 0x0000000030004986 */ /* 0x0045e8000c101122 */
[----:B--2---:R-:W2:Y:S01]  /*88340*/  LDL.LU.64 R48, [R1+0x9b8] ;  /* 0x0009b80001307983 */ /* 0x004ea20000300a00 */
[----:B------:R-:W-:-:S03]  /*88350*/  PRMT R0, R61, 0x7770, RZ ;  /* 0x000077703d007816 */ /* 0x000fc600000000ff */
[----:B------:R-:W2:Y:S04]  /*88360*/  LDL.LU R51, [R1+0x1fc] ;  /* 0x0001fc0001337983 */ /* 0x000ea80000300800 */
[----:B----4-:R4:W-:Y:S04]  /*88370*/  @P6 STG.E.U8 desc[UR34][R46.64], R0 ;  /* 0x000000002e006986 */ /* 0x0109e8000c101122 */
[----:B------:R-:W2:Y:S04]  /*88380*/  LDL.LU.64 R42, [R1+0x9b0] ;  /* 0x0009b000012a7983 */ /* 0x000ea80000300a00 */
[----:B----4-:R-:W4:Y:S01]  /*88390*/  LDL.LU.64 R46, [R1+0x9a8] ;  /* 0x0009a800012e7983 */ /* 0x010f220000300a00 */
[----:B------:R-:W-:-:S05]  /*883a0*/  PRMT R3, R61, 0x7771, RZ ;  /* 0x000077713d037816 */ /* 0x000fca00000000ff */
[----:B---3--:R3:W-:Y:S04]  /*883b0*/  @P5 STG.E.U8 desc[UR34][R40.64], R3 ;  /* 0x0000000328005986 */ /* 0x0087e8000c101122 */
[----:B---3--:R-:W3:Y:S01]  /*883c0*/  LDL.LU.64 R40, [R1+0x990] ;  /* 0x0009900001287983 */ /* 0x008ee20000300a00 */
[----:B------:R-:W-:Y:S01]  /*883d0*/  ISETP.LT.AND P4, PT, R53, UR14, !P2 ;  /* 0x0000000e35007c0c */ /* 0x000fe2000d781270 */
[----:B------:R-:W1:Y:S01]  /*883e0*/  LDCU UR14, c[0x0][0x398] ;  /* 0x00007300ff0e77ac */ /* 0x000e620008000800 */
[----:B------:R-:W-:Y:S02]  /*883f0*/  ISETP.LT.AND P2, PT, R59, UR13, !P2 ;  /* 0x0000000d3b007c0c */ /* 0x000fe4000d741270 */
[----:B0-----:R-:W-:Y:S01]  /*88400*/  ISETP.LT.AND P5, PT, R52, UR9, !P3 ;  /* 0x0000000934007c0c */ /* 0x001fe2000dfa1270 */
[----:B------:R-:W0:Y:S01]  /*88410*/  LDCU UR13, c[0x0][0x398] ;  /* 0x00007300ff0d77ac */ /* 0x000e220008000800 */
[----:B------:R-:W-:-:S02]  /*88420*/  PRMT R0, R61, 0x7772, RZ ;  /* 0x000077723d007816 */ /* 0x000fc400000000ff */
[----:B------:R-:W-:Y:S01]  /*88430*/  PRMT R3, R61, 0x7773, RZ ;  /* 0x000077733d037816 */ /* 0x000fe200000000ff */
[----:B------:R-:W0:Y:S01]  /*88440*/  LDCU UR9, c[0x0][0x398] ;  /* 0x00007300ff0977ac */ /* 0x000e220008000800 */
[----:B------:R-:W-:-:S03]  /*88450*/  ISETP.LT.AND P6, PT, R37, UR15, !P3 ;  /* 0x0000000f25007c0c */ /* 0x000fc6000dfc1270 */
[----:B------:R-:W-:Y:S01]  /*88460*/  @P4 STG.E.U8 desc[UR34][R28.64], R0 ;  /* 0x000000001c004986 */ /* 0x000fe2000c101122 */
[----:B------:R-:W-:Y:S01]  /*88470*/  ISETP.LT.AND P4, PT, R45, UR17, !P3 ;  /* 0x000000112d007c0c */ /* 0x000fe2000df81270 */
[----:B------:R-:W0:Y:S02]  /*88480*/  LDCU UR15, c[0x0][0x398] ;  /* 0x00007300ff0f77ac */ /* 0x000e240008000800 */
[----:B------:R-:W-:Y:S01]  /*88490*/  @P2 STG.E.U8 desc[UR34][R32.64], R3 ;  /* 0x0000000320002986 */ /* 0x000fe2000c101122 */
[----:B------:R-:W-:Y:S01]  /*884a0*/  ISETP.LT.AND P2, PT, R36, UR11, !P3 ;  /* 0x0000000b24007c0c */ /* 0x000fe2000df41270 */
[----:B------:R-:W0:Y:S01]  /*884b0*/  LDCU UR11, c[0x0][0x398] ;  /* 0x00007300ff0b77ac */ /* 0x000e220008000800 */
[----:B------:R-:W0:Y:S01]  /*884c0*/  LDCU UR17, c[0x0][0x398] ;  /* 0x00007300ff1177ac */ /* 0x000e220008000800 */
[----:B------:R0:W-:Y:S04]  /*884d0*/  @P5 STG.E.U8 desc[UR34][R54.64], R6 ;  /* 0x0000000636005986 */ /* 0x0001e8000c101122 */
[----:B------:R1:W-:Y:S04]  /*884e0*/  @P6 STG.E.U8 desc[UR34][R38.64], R5 ;  /* 0x0000000526006986 */ /* 0x0003e8000c101122 */
[----:B0-----:R-:W3:Y:S04]  /*884f0*/  LDL.LU.64 R54, [R1+0x9a0] ;  /* 0x0009a00001367983 */ /* 0x001ee80000300a00 */
[----:B-1----:R-:W3:Y:S01]  /*88500*/  LDL.LU.64 R38, [R1+0x998] ;  /* 0x0009980001267983 */ /* 0x002ee20000300a00 */
[----:B------:R-:W-:Y:S01]  /*88510*/  ISETP.LT.AND P5, PT, R44, UR4, !P3 ;  /* 0x000000042c007c0c */ /* 0x000fe2000dfa1270 */
[----:B------:R-:W-:Y:S01]  /*88520*/  VIADD R0, R50, 0x67 ;  /* 0x0000006732007836 */ /* 0x000fe20000000000 */
[----:B------:R-:W-:Y:S01]  /*88530*/  ISETP.LT.AND P6, PT, R60, UR7, !P3 ;  /* 0x000000073c007c0c */ /* 0x000fe2000dfc1270 */
[----:B------:R-:W3:Y:S01]  /*88540*/  LDL.LU R61, [R1+0x25c] ;  /* 0x00025c00013d7983 */ /* 0x000ee20000300800 */
[----:B------:R-:W0:Y:S01]  /*88550*/  LDCU UR4, c[0x0][0x398] ;  /* 0x00007300ff0477ac */ /* 0x000e220008000800 */
[----:B------:R-:W1:Y:S02]  /*88560*/  LDCU UR7, c[0x0][0x398] ;  /* 0x00007300ff0777ac */ /* 0x000e640008000800 */
[----:B--2---:R2:W-:Y:S01]  /*88570*/  @P4 STG.E.U8 desc[UR34][R48.64], R4 ;  /* 0x0000000430004986 */ /* 0x0045e2000c101122 */
[----:B------:R-:W-:-:S02]  /*88580*/  ISETP.GE.AND P4, PT, R0, UR51, PT ;  /* 0x0000003300007c0c */ /* 0x000fc4000bf86270 */
[C---:B------:R-:W-:Y:S01]  /*88590*/  PRMT R0, R51.reuse, 0x7770, RZ ;  /* 0x0000777033007816 */ /* 0x040fe200000000ff */
[----:B--2---:R-:W2:Y:S04]  /*885a0*/  LDL.LU.64 R48, [R1+0x980] ;  /* 0x0009800001307983 */ /* 0x004ea80000300a00 */
[----:B------:R0:W-:Y:S04]  /*885b0*/  @P2 STG.E.U8 desc[UR34][R42.64], R2 ;  /* 0x000000022a002986 */ /* 0x0001e8000c101122 */
[----:B----4-:R4:W-:Y:S04]  /*885c0*/  @P5 STG.E.U8 desc[UR34][R46.64], R0 ;  /* 0x000000002e005986 */ /* 0x0109e8000c101122 */
[----:B0-----:R-:W2:Y:S04]  /*885d0*/  LDL.LU.64 R42, [R1+0x988] ;  /* 0x00098800012a7983 */ /* 0x001ea80000300a00 */
[----:B----4-:R-:W4:Y:S01]  /*885e0*/  LDL.LU.64 R46, [R1+0x978] ;  /* 0x00097800012e7983 */ /* 0x010f220000300a00 */
[----:B------:R-:W-:-:S05]  /*885f0*/  PRMT R2, R51, 0x7771, RZ ;  /* 0x0000777133027816 */ /* 0x000fca00000000ff */
[----:B---3--:R0:W-:Y:S04]  /*88600*/  @P6 STG.E.U8 desc[UR34][R40.64], R2 ;  /* 0x0000000228006986 */ /* 0x0081e8000c101122 */
[----:B0-----:R-:W3:Y:S01]  /*88610*/  LDL.LU.64 R40, [R1+0x968] ;  /* 0x0009680001287983 */ /* 0x001ee20000300a00 */
[----:B------:R-:W-:Y:S02]  /*88620*/  ISETP.LT.AND P2, PT, R53, UR13, !P3 ;  /* 0x0000000d35007c0c */ /* 0x000fe4000df41270 */
[----:B------:R-:W-:Y:S01]  /*88630*/  PRMT R0, R51, 0x7772, RZ ;  /* 0x0000777233007816 */ /* 0x000fe200000000ff */
[----:B------:R-:W-:Y:S01]  /*88640*/  VIADD R2, R50, 0x68 ;  /* 0x0000006832027836 */ /* 0x000fe20000000000 */
[----:B------:R-:W-:Y:S01]  /*88650*/  ISETP.LT.AND P3, PT, R59, UR9, !P3 ;  /* 0x000000093b007c0c */ /* 0x000fe2000df61270 */
[----:B------:R-:W0:Y:S01]  /*88660*/  LDCU UR13, c[0x0][0x398] ;  /* 0x00007300ff0d77ac */ /* 0x000e220008000800 */
[----:B------:R-:W-:-:S02]  /*88670*/  ISETP.LT.AND P6, PT, R52, UR14, !P4 ;  /* 0x0000000e34007c0c */ /* 0x000fc4000e7c1270 */
[----:B------:R-:W-:Y:S01]  /*88680*/  ISETP.GE.AND P5, PT, R2, UR10, PT ;  /* 0x0000000a02007c0c */ /* 0x000fe2000bfa6270 */
[----:B------:R-:W0:Y:S01]  /*88690*/  LDCU UR9, c[0x0][0x398] ;  /* 0x00007300ff0977ac */ /* 0x000e220008000800 */
[----:B------:R-:W-:Y:S01]  /*886a0*/  PRMT R2, R51, 0x7773, RZ ;  /* 0x0000777333027816 */ /* 0x000fe200000000ff */
[----:B------:R-:W0:Y:S01]  /*886b0*/  LDCU UR10, c[0x0][0x398] ;  /* 0x00007300ff0a77ac */ /* 0x000e220008000800 */
[----:B------:R-:W0:Y:S01]  /*886c0*/  LDCU UR14, c[0x0][0x398] ;  /* 0x00007300ff0e77ac */ /* 0x000e220008000800 */
[----:B------:R0:W-:Y:S01]  /*886d0*/  @P2 STG.E.U8 desc[UR34][R54.64], R0 ;  /* 0x0000000036002986 */ /* 0x0001e2000c101122 */
[----:B------:R-:W-:Y:S01]  /*886e0*/  ISETP.LT.AND P2, PT, R37, UR15, !P4 ;  /* 0x0000000f25007c0c */ /* 0x000fe2000e741270 */
[----:B------:R-:W1:Y:S02]  /*886f0*/  LDCU UR15, c[0x0][0x398] ;  /* 0x00007300ff0f77ac */ /* 0x000e640008000800 */
[----:B0-----:R-:W3:Y:S01]  /*88700*/  LDL.LU R54, [R1+0x2ec] ;  /* 0x0002ec0001367983 */ /* 0x001ee20000300800 */
[----:B------:R-:W-:-:S03]  /*88710*/  PRMT R0, R61, 0x7770, RZ ;  /* 0x000077703d007816 */ /* 0x000fc600000000ff */
[----:B------:R-:W3:Y:S04]  /*88720*/  LDL.LU.64 R24, [R1+0x970] ;  /* 0x0009700001187983 */ /* 0x000ee80000300a00 */
[----:B------:R-:W3:Y:S04]  /*88730*/  LDL.LU.64 R28, [R1+0x960] ;  /* 0x00096000011c7983 */ /* 0x000ee80000300a00 */
[----:B------:R0:W-:Y:S01]  /*88740*/  @P3 STG.E.U8 desc[UR34][R38.64], R2 ;  /* 0x0000000226003986 */ /* 0x0001e2000c101122 */
[----:B------:R-:W-:Y:S01]  /*88750*/  ISETP.LT.AND P3, PT, R45, UR11, !P4 ;  /* 0x0000000b2d007c0c */ /* 0x000fe2000e761270 */
[----:B------:R-:W1:Y:S02]  /*88760*/  LDCU UR11, c[0x0][0x398] ;  /* 0x00007300ff0b77ac */ /* 0x000e640008000800 */
[----:B------:R-:W3:Y:S01]  /*88770*/  LDL.LU.64 R32, [R1+0x958] ;  /* 0x0009580001207983 */ /* 0x000ee20000300a00 */
[----:B0-----:R-:W-:-:S02]  /*88780*/  PRMT R2, R61, 0x7772, RZ ;  /* 0x000077723d027816 */ /* 0x001fc400000000ff */
[C---:B------:R-:W-:Y:S01]  /*88790*/  PRMT R3, R61.reuse, 0x7773, RZ ;  /* 0x000077733d037816 */ /* 0x040fe200000000ff */
[----:B--2---:R0:W-:Y:S04]  /*887a0*/  @P6 STG.E.U8 desc[UR34][R48.64], R0 ;  /* 0x0000000030006986 */ /* 0x0041e8000c101122 */
[----:B0-----:R-:W2:Y:S04]  /*887b0*/  LDL.LU.64 R48, [R1+0x950] ;  /* 0x0009500001307983 */ /* 0x001ea80000300a00 */
[----:B------:R-:W2:Y:S01]  /*887c0*/  LDL.LU R55, [R1+0x2d0] ;  /* 0x0002d00001377983 */ /* 0x000ea20000300800 */
[----:B------:R-:W-:-:S03]  /*887d0*/  PRMT R0, R61, 0x7771, RZ ;  /* 0x000077713d007816 */ /* 0x000fc600000000ff */
[----:B------:R-:W2:Y:S01]  /*887e0*/  LDL.LU.64 R38, [R1+0x948] ;  /* 0x0009480001267983 */ /* 0x000ea20000300a00 */
[----:B------:R-:W-:Y:S01]  /*887f0*/  ISETP.LT.AND P6, PT, R36, UR4, !P4 ;  /* 0x0000000424007c0c */ /* 0x000fe2000e7c1270 */
[----:B------:R-:W0:Y:S02]  /*88800*/  LDCU UR4, c[0x0][0x398] ;  /* 0x00007300ff0477ac */ /* 0x000e240008000800 */
[----:B------:R1:W-:Y:S04]  /*88810*/  @P2 STG.E.U8 desc[UR34][R42.64], R0 ;  /* 0x000000002a002986 */ /* 0x0003e8000c101122 */
[----:B----4-:R4:W-:Y:S04]  /*88820*/  @P3 STG.E.U8 desc[UR34][R46.64], R2 ;  /* 0x000000022e003986 */ /* 0x0109e8000c101122 */
[----:B-1----:R-:W2:Y:S04]  /*88830*/  LDL.LU.64 R42, [R1+0x940] ;  /* 0x00094000012a7983 */ /* 0x002ea80000300a00 */
[----:B----4-:R-:W4:Y:S04]  /*88840*/  LDL.LU.64 R46, [R1+0x938] ;  /* 0x00093800012e7983 */ /* 0x010f280000300a00 */
[----:B---3--:R1:W-:Y:S04]  /*88850*/  @P6 STG.E.U8 desc[UR34][R40.64], R3 ;  /* 0x0000000328006986 */ /* 0x0083e8000c101122 */
[----:B-1----:R-:W3:Y:S01]  /*88860*/  LDL.LU.64 R40, [R1+0x930] ;  /* 0x0009300001287983 */ /* 0x002ee20000300a00 */
[----:B------:R-:W-:Y:S01]  /*88870*/  ISETP.LT.AND P2, PT, R44, UR7, !P4 ;  /* 0x000000072c007c0c */ /* 0x000fe2000e741270 */
[----:B------:R-:W1:Y:S01]  /*88880*/  LDCU UR7, c[0x0][0x398] ;  /* 0x00007300ff0777ac */ /* 0x000e620008000800 */
[----:B------:R-:W-:-:S02]  /*88890*/  ISETP.LT.AND P3, PT, R60, UR17, !P4 ;  /* 0x000000113c007c0c */ /* 0x000fc4000e761270 */
[----:B------:R-:W-:Y:S01]  /*888a0*/  ISETP.LT.AND P6, PT, R53, UR13, !P4 ;  /* 0x0000000d35007c0c */ /* 0x000fe2000e7c1270 */
[----:B------:R-:W0:Y:S01]  /*888b0*/  LDCU UR17, c[0x0][0x398] ;  /* 0x00007300ff1177ac */ /* 0x000e220008000800 */
[----:B------:R-:W-:Y:S01]  /*888c0*/  ISETP.LT.AND P4, PT, R59, UR9, !P4 ;  /* 0x000000093b007c0c */ /* 0x000fe2000e781270 */
[----:B------:R-:W0:Y:S01]  /*888d0*/  LDCU UR9, c[0x0][0x398] ;  /* 0x00007300ff0977ac */ /* 0x000e220008000800 */
[----:B------:R-:W0:Y:S01]  /*888e0*/  LDCU UR13, c[0x0][0x398] ;  /* 0x00007300ff0d77ac */ /* 0x000e220008000800 */
[C---:B------:R-:W-:Y:S02]  /*888f0*/  PRMT R0, R54.reuse, 0x7770, RZ ;  /* 0x0000777036007816 */ /* 0x040fe400000000ff */
[----:B------:R-:W-:-:S03]  /*88900*/  PRMT R2, R54, 0x7771, RZ ;  /* 0x0000777136027816 */ /* 0x000fc600000000ff */
[----:B------:R-:W-:Y:S01]  /*88910*/  @P2 STG.E.U8 desc[UR34][R24.64], R0 ;  /* 0x0000000018002986 */ /* 0x000fe2000c101122 */
[C---:B------:R-:W-:Y:S02]  /*88920*/  PRMT R3, R54.reuse, 0x7772, RZ ;  /* 0x0000777236037816 */ /* 0x040fe400000000ff */
[----:B------:R-:W-:Y:S01]  /*88930*/  PRMT R4, R54, 0x7773, RZ ;  /* 0x0000777336047816 */ /* 0x000fe200000000ff */
[----:B------:R0:W-:Y:S01]  /*88940*/  @P3 STG.E.U8 desc[UR34][R28.64], R2 ;  /* 0x000000021c003986 */ /* 0x0001e2000c101122 */
[----:B------:R-:W-:Y:S01]  /*88950*/  ISETP.LT.AND P3, PT, R52, UR10, !P5 ;  /* 0x0000000a34007c0c */ /* 0x000fe2000ef61270 */
[----:B------:R-:W1:Y:S02]  /*88960*/  LDCU UR10, c[0x0][0x398] ;  /* 0x00007300ff0a77ac */ /* 0x000e640008000800 */
[----:B------:R-:W3:Y:S01]  /*88970*/  LDL.LU R54, [R1+0x1e0] ;  /* 0x0001e00001367983 */ /* 0x000ee20000300800 */
[----:B------:R-:W-:Y:S01]  /*88980*/  ISETP.LT.AND P2, PT, R37, UR14, !P5 ;  /* 0x0000000e25007c0c */ /* 0x000fe2000ef41270 */
[----:B------:R-:W1:Y:S02]  /*88990*/  LDCU UR14, c[0x0][0x398] ;  /* 0x00007300ff0e77ac */ /* 0x000e640008000800 */
[----:B------:R-:W-:Y:S01]  /*889a0*/  @P6 STG.E.U8 desc[UR34][R32.64], R3 ;  /* 0x0000000320006986 */ /* 0x000fe2000c101122 */
[----:B------:R-:W-:Y:S01]  /*889b0*/  ISETP.LT.AND P6, PT, R45, UR11, !P5 ;  /* 0x0000000b2d007c0c */ /* 0x000fe2000efc1270 */
[----:B------:R-:W1:Y:S02]  /*889c0*/  LDCU UR11, c[0x0][0x398] ;  /* 0x00007300ff0b77ac */ /* 0x000e640008000800 */
[----:B0-----:R-:W3:Y:S04]  /*889d0*/  LDL.LU.64 R28, [R1+0x928] ;  /* 0x00092800011c7983 */ /* 0x001ee80000300a00 */
[----:B--2---:R0:W-:Y:S01]  /*889e0*/  @P4 STG.E.U8 desc[UR34][R48.64], R4 ;  /* 0x0000000430004986 */ /* 0x0041e2000c101122 */
[----:B------:R-:W-:-:S02]  /*889f0*/  PRMT R0, R55, 0x7770, RZ ;  /* 0x0000777037007816 */ /* 0x000fc400000000ff */
[----:B------:R-:W-:-:S03]  /*88a00*/  PRMT R2, R55, 0x7771, RZ ;  /* 0x0000777137027816 */ /* 0x000fc600000000ff */
[----:B------:R2:W-:Y:S04]  /*88a10*/  @P3 STG.E.U8 desc[UR34][R38.64], R0 ;  /* 0x0000000026003986 */ /* 0x0005e8000c101122 */
[----:B0-----:R-:W3:Y:S04]  /*88a20*/  LDL.LU.64 R48, [R1+0x920] ;  /* 0x0009200001307983 */ /* 0x001ee80000300a00 */
[----:B------:R-:W3:Y:S01]  /*88a30*/  LDL.LU.64 R32, [R1+0x910] ;  /* 0x0009100001207983 */ /* 0x000ee20000300a00 */
[----:B--2---:R-:W-:-:S03]  /*88a40*/  PRMT R0, R55, 0x7772, RZ ;  /* 0x0000777237007816 */ /* 0x004fc600000000ff */
[----:B------:R-:W2:Y:S01]  /*88a50*/  LDL.LU R61, [R1+0x240] ;  /* 0x00024000013d7983 */ /* 0x000ea20000300800 */
[----:B------:R-:W-:Y:S01]  /*88a60*/  ISETP.LT.AND P4, PT, R36, UR4, !P5 ;  /* 0x0000000424007c0c */ /* 0x000fe2000ef81270 */
[----:B------:R-:W0:Y:S02]  /*88a70*/  LDCU UR4, c[0x0][0x398] ;  /* 0x00007300ff0477ac */ /* 0x000e240008000800 */
[----:B------:R1:W-:Y:S04]  /*88a80*/  @P2 STG.E.U8 desc[UR34][R42.64], R2 ;  /* 0x000000022a002986 */ /* 0x0003e8000c101122 */
[----:B----4-:R4:W-:Y:S04]  /*88a90*/  @P6 STG.E.U8 desc[UR34][R46.64], R0 ;  /* 0x000000002e006986 */ /* 0x0109e8000c101122 */
[----:B-1----:R-:W2:Y:S04]  /*88aa0*/  LDL.LU.64 R42, [R1+0x918] ;  /* 0x00091800012a7983 */ /* 0x002ea80000300a00 */
[----:B----4-:R-:W4:Y:S01]  /*88ab0*/  LDL.LU.64 R46, [R1+0x908] ;  /* 0x00090800012e7983 */ /* 0x010f220000300a00 */
[----:B------:R-:W-:-:S03]  /*88ac0*/  PRMT R2, R55, 0x7773, RZ ;  /* 0x0000777337027816 */ /* 0x000fc600000000ff */
[----:B------:R-:W4:Y:S04]  /*88ad0*/  LDL.LU.64 R38, [R1+0x900] ;  /* 0x0009000001267983 */ /* 0x000f280000300a00 */
[----:B---3--:R1:W-:Y:S04]  /*88ae0*/  @P4 STG.E.U8 desc[UR34][R40.64], R2 ;  /* 0x0000000228004986 */ /* 0x0083e8000c101122 */
[----:B-1----:R-:W3:Y:S01]  /*88af0*/  LDL.LU.64 R40, [R1+0x8f0] ;  /* 0x0008f00001287983 */ /* 0x002ee20000300a00 */
[----:B------:R-:W-:Y:S01]  /*88b00*/  ISETP.LT.AND P3, PT, R44, UR15, !P5 ;  /* 0x0000000f2c007c0c */ /* 0x000fe2000ef61270 */
[----:B------:R-:W-:Y:S01]  /*88b10*/  VIADD R0, R50, 0x69 ;  /* 0x0000006932007836 */ /* 0x000fe20000000000 */
[----:B------:R-:W-:Y:S01]  /*88b20*/  ISETP.LT.AND P4, PT, R60, UR7, !P5 ;  /* 0x000000073c007c0c */ /* 0x000fe2000ef81270 */
[----:B------:R-:W3:Y:S01]  /*88b30*/  LDL.LU R55, [R1+0x2c0] ;  /* 0x0002c00001377983 */ /* 0x000ee20000300800 */
[----:B------:R-:W-:Y:S01]  /*88b40*/  ISETP.LT.AND P6, PT, R53, UR17, !P5 ;  /* 0x0000001135007c0c */ /* 0x000fe2000efc1270 */
[----:B------:R-:W1:Y:S01]  /*88b50*/  LDCU UR15, c[0x0][0x398] ;  /* 0x00007300ff0f77ac */ /* 0x000e620008000800 */
[----:B------:R-:W-:-:S02]  /*88b60*/  ISETP.GE.AND P2, PT, R0, UR49, PT ;  /* 0x0000003100007c0c */ /* 0x000fc4000bf46270 */
[----:B------:R-:W-:Y:S01]  /*88b70*/  ISETP.LT.AND P5, PT, R59, UR9, !P5 ;  /* 0x000000093b007c0c */ /* 0x000fe2000efa1270 */
[----:B------:R-:W0:Y:S01]  /*88b80*/  LDCU UR7, c[0x0][0x398] ;  /* 0x00007300ff0777ac */ /* 0x000e220008000800 */
[----:B------:R-:W0:Y:S01]  /*88b90*/  LDCU UR17, c[0x0][0x398] ;  /* 0x00007300ff1177ac */ /* 0x000e220008000800 */
[----:B------:R-:W0:Y:S01]  /*88ba0*/  LDCU UR9, c[0x0][0x398] ;  /* 0x00007300ff0977ac */ /* 0x000e220008000800 */
[C---:B------:R-:W-:Y:S02]  /*88bb0*/  PRMT R2, R54.reuse, 0x7770, RZ ;  /* 0x0000777036027816 */ /* 0x040fe400000000ff */
[----:B------:R-:W-:-:S03]  /*88bc0*/  PRMT R0, R54, 0x7771, RZ ;  /* 0x0000777136007816 */ /* 0x000fc600000000ff */
[----:B------:R0:W-:Y:S01]  /*88bd0*/  @P3 STG.E.U8 desc[UR34][R28.64], R2 ;  /* 0x000000021c003986 */ /* 0x0001e2000c101122 */
[----:B------:R-:W-:Y:S01]  /*88be0*/  ISETP.LT.AND P3, PT, R52, UR10, !P2 ;  /* 0x0000000a34007c0c */ /* 0x000fe2000d761270 */
[----:B------:R-:W1:Y:S01]  /*88bf0*/  LDCU UR10, c[0x0][0x398] ;  /* 0x00007300ff0a77ac */ /* 0x000e620008000800 */
[C---:B0-----:R-:W-:Y:S01]  /*88c00*/  PRMT R2, R54.reuse, 0x7772, RZ ;  /* 0x0000777236027816 */ /* 0x041fe200000000ff */
[----:B------:R0:W-:Y:S04]  /*88c10*/  @P4 STG.E.U8 desc[UR34][R48.64], R0 ;  /* 0x0000000030004986 */ /* 0x0001e8000c101122 */
[----:B------:R2:W-:Y:S01]  /*88c20*/  @P6 STG.E.U8 desc[UR34][R32.64], R2 ;  /* 0x0000000220006986 */ /* 0x0005e2000c101122 */
[----:B------:R-:W-:Y:S01]  /*88c30*/  ISETP.LT.AND P6, PT, R37, UR13, !P2 ;  /* 0x0000000d25007c0c */ /* 0x000fe2000d7c1270 */
[----:B------:R-:W1:Y:S02]  /*88c40*/  LDCU UR13, c[0x0][0x398] ;  /* 0x00007300ff0d77ac */ /* 0x000e640008000800 */
[----:B0-----:R-:W3:Y:S01]  /*88c50*/  LDL.LU.64 R48, [R1+0x8f8] ;  /* 0x0008f80001307983 */ /* 0x001ee20000300a00 */
[----:B------:R-:W-:-:S02]  /*88c60*/  PRMT R0, R54, 0x7773, RZ ;  /* 0x0000777336007816 */ /* 0x000fc400000000ff */
[----:B--2---:R-:W-:Y:S01]  /*88c70*/  PRMT R2, R61, 0x7770, RZ ;  /* 0x000077703d027816 */ /* 0x004fe200000000ff */
[----:B------:R-:W2:Y:S01]  /*88c80*/  LDL.LU.64 R28, [R1+0x8e8] ;  /* 0x0008e800011c7983 */ /* 0x000ea20000300a00 */
[----:B------:R-:W-:Y:S01]  /*88c90*/  ISETP.LT.AND P4, PT, R45, UR4, !P2 ;  /* 0x000000042d007c0c */ /* 0x000fe2000d781270 */
[----:B------:R-:W0:Y:S02]  /*88ca0*/  LDCU UR4, c[0x0][0x398] ;  /* 0x00007300ff0477ac */ /* 0x000e240008000800 */
[----:B------:R0:W-:Y:S04]  /*88cb0*/  @P5 STG.E.U8 desc[UR34][R42.64], R0 ;  /* 0x000000002a005986 */ /* 0x0001e8000c101122 */
[----:B----4-:R4:W-:Y:S04]  /*88cc0*/  @P3 STG.E.U8 desc[UR34][R46.64], R2 ;  /* 0x000000022e003986 */ /* 0x0109e8000c101122 */
[----:B0-----:R-:W2:Y:S04]  /*88cd0*/  LDL.LU.64 R42, [R1+0x8e0] ;  /* 0x0008e000012a7983 */ /* 0x001ea80000300a00 */
[----:B----4-:R-:W4:Y:S01]  /*88ce0*/  LDL.LU.64 R46, [R1+0x8d0] ;  /* 0x0008d000012e7983 */ /* 0x010f220000300a00 */
[----:B------:R-:W-:-:S02]  /*88cf0*/  PRMT R0, R61, 0x7771, RZ ;  /* 0x000077713d007816 */ /* 0x000fc400000000ff */
[----:B------:R-:W-:Y:S01]  /*88d00*/  PRMT R2, R61, 0x7772, RZ ;  /* 0x000077723d027816 */ /* 0x000fe200000000ff */
[----:B------:R-:W4:Y:S04]  /*88d10*/  LDL.LU R54, [R1+0x2d4] ;  /* 0x0002d40001367983 */ /* 0x000f280000300800 */
[----:B------:R-:W4:Y:S04]  /*88d20*/  LDL.LU.64 R32, [R1+0x8d8] ;  /* 0x0008d80001207983 */ /* 0x000f280000300a00 */
[----:B------:R0:W-:Y:S04]  /*88d30*/  @P6 STG.E.U8 desc[UR34][R38.64], R0 ;  /* 0x0000000026006986 */ /* 0x0001e8000c101122 */
[----:B---3--:R3:W-:Y:S04]  /*88d40*/  @P4 STG.E.U8 desc[UR34][R40.64], R2 ;  /* 0x0000000228004986 */ /* 0x0087e8000c101122 */
[----:B0-----:R-:W4:Y:S04]  /*88d50*/  LDL.LU.64 R38, [R1+0x8c8] ;  /* 0x0008c80001267983 */ /* 0x001f280000300a00 */
[----:B---3--:R-:W3:Y:S01]  /*88d60*/  LDL.LU.64 R40, [R1+0x8c0] ;  /* 0x0008c00001287983 */ /* 0x008ee20000300a00 */
[----:B------:R-:W-:-:S02]  /*88d70*/  ISETP.LT.AND P3, PT, R36, UR11, !P2 ;  /* 0x0000000b24007c0c */ /* 0x000fc4000d761270 */
[----:B------:R-:W-:Y:S01]  /*88d80*/  ISETP.LT.AND P5, PT, R44, UR14, !P2 ;  /* 0x0000000e2c007c0c */ /* 0x000fe2000d7a1270 */
[----:B------:R-:W-:Y:S01]  /*88d90*/  VIADD R0, R50, 0x6a ;  /* 0x0000006a32007836 */ /* 0x000fe20000000000 */
[----:B-1----:R-:W-:Y:S01]  /*88da0*/  ISETP.LT.AND P4, PT, R60, UR15, !P2 ;  /* 0x0000000f3c007c0c */ /* 0x002fe2000d781270 */
[----:B------:R-:W0:Y:S01]  /*88db0*/  LDCU UR11, c[0x0][0x398] ;  /* 0x00007300ff0b77ac */ /* 0x000e220008000800 */
[----:B------:R-:W-:Y:S02]  /*88dc0*/  PRMT R2, R61, 0x7773, RZ ;  /* 0x000077733d027816 */ /* 0x000fe400000000ff */
[----:B------:R-:W-:Y:S01]  /*88dd0*/  ISETP.LT.AND P6, PT, R53, UR7, !P2 ;  /* 0x0000000735007c0c */ /* 0x000fe2000d7c1270 */
[----:B------:R-:W1:Y:S01]  /*88de0*/  LDCU UR14, c[0x0][0x398] ;  /* 0x00007300ff0e77ac */ /* 0x000e620008000800 */
[----:B------:R-:W-:Y:S02]  /*88df0*/  PRMT R3, R55, 0x7770, RZ ;  /* 0x0000777037037816 */ /* 0x000fe400000000ff */
[----:B------:R-:W-:Y:S01]  /*88e00*/  ISETP.LT.AND P2, PT, R59, UR17, !P2 ;  /* 0x000000113b007c0c */ /* 0x000fe2000d741270 */
[----:B------:R-:W0:Y:S01]  /*88e10*/  LDCU UR7, c[0x0][0x398] ;  /* 0x00007300ff0777ac */ /* 0x000e220008000800 */
[----:B------:R-:W0:Y:S01]  /*88e20*/  LDCU UR15, c[0x0][0x398] ;  /* 0x00007300ff0f77ac */ /* 0x000e220008000800 */
[----:B------:R-:W0:Y:S01]  /*88e30*/  LDCU UR17, c[0x0][0x398] ;  /* 0x00007300ff1177ac */ /* 0x000e220008000800 */
[----:B------:R0:W-:Y:S01]  /*88e40*/  @P3 STG.E.U8 desc[UR34][R48.64], R2 ;  /* 0x0000000230003986 */ /* 0x0001e2000c101122 */
[----:B------:R-:W-:-:S02]  /*88e50*/  ISETP.GE.AND P3, PT, R0, UR18, PT ;  /* 0x0000001200007c0c */ /* 0x000fc4000bf66270 */
[C---:B------:R-:W-:Y:S01]  /*88e60*/  PRMT R0, R55.reuse, 0x7771, RZ ;  /* 0x0000777137007816 */ /* 0x040fe200000000ff */
[----:B--2---:R2:W-:Y:S04]  /*88e70*/  @P5 STG.E.U8 desc[UR34][R28.64], R3 ;  /* 0x000000031c005986 */ /* 0x0045e8000c101122 */
[----:B0-----:R-:W3:Y:S01]  /*88e80*/  LDL.LU.64 R48, [R1+0x8b8] ;  /* 0x0008b80001307983 */ /* 0x001ee20000300a00 */
[----:B------:R-:W-:Y:S02]  /*88e90*/  PRMT R2, R55, 0x7772, RZ ;  /* 0x0000777237027816 */ /* 0x000fe400000000ff */
[----:B------:R-:W-:Y:S01]  /*88ea0*/  ISETP.LT.AND P5, PT, R52, UR9, !P3 ;  /* 0x0000000934007c0c */ /* 0x000fe2000dfa1270 */
[----:B------:R-:W0:Y:S01]  /*88eb0*/  LDCU UR9, c[0x0][0x398] ;  /* 0x00007300ff0977ac */ /* 0x000e220008000800 */
[----:B--2---:R-:W2:Y:S04]  /*88ec0*/  LDL.LU.64 R28, [R1+0x8b0] ;  /* 0x0008b000011c7983 */ /* 0x004ea80000300a00 */
[----:B------:R-:W2:Y:S04]  /*88ed0*/  LDL.LU R61, [R1+0x1e4] ;  /* 0x0001e400013d7983 */ /* 0x000ea80000300800 */
[----:B------:R0:W-:Y:S04]  /*88ee0*/  @P4 STG.E.U8 desc[UR34][R42.64], R0 ;  /* 0x000000002a004986 */ /* 0x0001e8000c101122 */
[----:B----4-:R4:W-:Y:S01]  /*88ef0*/  @P6 STG.E.U8 desc[UR34][R46.64], R2 ;  /* 0x000000022e006986 */ /* 0x0109e2000c101122 */
[----:B------:R-:W-:Y:S01]  /*88f00*/  ISETP.LT.AND P6, PT, R37, UR10, !P3 ;  /* 0x0000000a25007c0c */ /* 0x000fe2000dfc1270 */
[----:B------:R-:W1:Y:S01]  /*88f10*/  LDCU UR10, c[0x0][0x398] ;  /* 0x00007300ff0a77ac */ /* 0x000e620008000800 */
[----:B0-----:R-:W-:Y:S01]  /*88f20*/  PRMT R0, R55, 0x7773, RZ ;  /* 0x0000777337007816 */ /* 0x001fe200000000ff */
[----:B------:R-:W2:Y:S01]  /*88f30*/  LDL.LU.64 R42, [R1+0x8a8] ;  /* 0x0008a800012a7983 */ /* 0x000ea20000300a00 */
[----:B----4-:R-:W-:-:S03]  /*88f40*/  PRMT R2, R54, 0x7770, RZ ;  /* 0x0000777036027816 */ /* 0x010fc600000000ff */
[----:B------:R-:W4:Y:S04]  /*88f50*/  LDL.LU.64 R46, [R1+0x8a0] ;  /* 0x0008a000012e7983 */ /* 0x000f280000300a00 */
[----:B------:R0:W-:Y:S04]  /*88f60*/  @P2 STG.E.U8 desc[UR34][R32.64], R0 ;  /* 0x0000000020002986 */ /* 0x0001e8000c101122 */
[----:B------:R-:W-:Y:S01]  /*88f70*/  @P5 STG.E.U8 desc[UR34][R38.64], R2 ;  /* 0x0000000226005986 */ /* 0x000fe2000c101122 */
[----:B0-----:R-:W-:-:S03]  /*88f80*/  PRMT R0, R54, 0x7771, RZ ;  /* 0x0000777136007816 */ /* 0x001fc600000000ff */
[----:B------:R-:W4:Y:S04]  /*88f90*/  LDL.LU.64 R32, [R1+0x898] ;  /* 0x0008980001207983 */ /* 0x000f280000300a00 */
[----:B---3--:R0:W-:Y:S04]  /*88fa0*/  @P6 STG.E.U8 desc[UR34][R40.64], R0 ;  /* 0x0000000028006986 */ /* 0x0081e8000c101122 */
[----:B0-----:R-:W3:Y:S01]  /*88fb0*/  LDL.LU.64 R40, [R1+0x890] ;  /* 0x0008900001287983 */ /* 0x001ee20000300a00 */
[----:B------:R-:W-:Y:S02]  /*88fc0*/  ISETP.LT.AND P4, PT, R45, UR4, !P3 ;  /* 0x000000042d007c0c */ /* 0x000fe4000df81270 */
[----:B------:R-:W-:Y:S01]  /*88fd0*/  ISETP.LT.AND P5, PT, R36, UR13, !P3 ;  /* 0x0000000d24007c0c */ /* 0x000fe2000dfa1270 */
[----:B------:R-:W3:Y:S01]  /*88fe0*/  LDL.LU R55, [R1+0x244] ;  /* 0x0002440001377983 */ /* 0x000ee20000300800 */
[----:B------:R-:W-:Y:S01]  /*88ff0*/  PRMT R2, R54, 0x7772, RZ ;  /* 0x0000777236027816 */ /* 0x000fe200000000ff */
[----:B------:R-:W-:Y:S01]  /*89000*/  VIADD R0, R50, 0x6b ;  /* 0x0000006b32007836 */ /* 0x000fe20000000000 */
[----:B-1----:R-:W-:Y:S01]  /*89010*/  ISETP.LT.AND P6, PT, R60, UR14, !P3 ;  /* 0x0000000e3c007c0c */ /* 0x002fe2000dfc1270 */
[----:B------:R-:W3:Y:S01]  /*89020*/  LDL.LU.64 R38, [R1+0x7f8] ;  /* 0x0007f80001267983 */ /* 0x000ee20000300a00 */
[----:B------:R-:W0:Y:S02]  /*89030*/  LDCU UR4, c[0x0][0x398] ;  /* 0x00007300ff0477ac */ /* 0x000e240008000800 */
[----:B------:R-:W-:Y:S01]  /*89040*/  ISETP.GE.AND P2, PT, R0, UR47, PT ;  /* 0x0000002f00007c0c */ /* 0x000fe2000bf46270 */
[----:B------:R-:W1:Y:S01]  /*89050*/  LDCU UR13, c[0x0][0x398] ;  /* 0x00007300ff0d77ac */ /* 0x000e620008000800 */
[----:B------:R-:W0:Y:S01]  /*89060*/  LDCU UR14, c[0x0][0x398] ;  /* 0x00007300ff0e77ac */ /* 0x000e220008000800 */
[----:B------:R0:W-:Y:S01]  /*89070*/  @P4 STG.E.U8 desc[UR34][R48.64], R2 ;  /* 0x0000000230004986 */ /* 0x0001e2000c101122 */
[----:B------:R-:W-:Y:S01]  /*89080*/  ISETP.LT.AND P4, PT, R44, UR11, !P3 ;  /* 0x0000000b2c007c0c */ /* 0x000fe2000df81270 */
[----:B------:R-:W1:Y:S01]  /*89090*/  LDCU UR11, c[0x0][0x398] ;  /* 0x00007300ff0b77ac */ /* 0x000e620008000800 */
[----:B0-----:R-:W-:Y:S01]  /*890a0*/  PRMT R2, R54, 0x7773, RZ ;  /* 0x0000777336027816 */ /* 0x001fe200000000ff */
[----:B------:R-:W3:Y:S01]  /*890b0*/  LDL.LU.64 R48, [R1+0x3e0] ;  /* 0x0003e00001307983 */ /* 0x000ee20000300a00 */
[----:B--2---:R-:W-:-:S03]  /*890c0*/  PRMT R0, R61, 0x7770, RZ ;  /* 0x000077703d007816 */ /* 0x004fc600000000ff */
[----:B------:R0:W-:Y:S01]  /*890d0*/  @P5 STG.E.U8 desc[UR34][R28.64], R2 ;  /* 0x000000021c005986 */ /* 0x0001e2000c101122 */
[----:B------:R-:W-:Y:S01]  /*890e0*/  ISETP.LT.AND P5, PT, R53, UR7, !P3 ;  /* 0x0000000735007c0c */ /* 0x000fe2000dfa1270 */
[----:B------:R-:W2:Y:S01]  /*890f0*/  LDCU UR7, c[0x0][0x398] ;  /* 0x00007300ff0777ac */ /* 0x000ea20008000800 */
[----:B------:R-:W-:Y:S01]  /*89100*/  ISETP.LT.AND P3, PT, R59, UR15, !P3 ;  /* 0x0000000f3b007c0c */ /* 0x000fe2000df61270 */
[----:B------:R-:W1:Y:S01]  /*89110*/  LDCU UR15, c[0x0][0x398] ;  /* 0x00007300ff0f77ac */ /* 0x000e620008000800 */
[C---:B0-----:R-:W-:Y:S01]  /*89120*/  PRMT R2, R61.reuse, 0x7771, RZ ;  /* 0x000077713d027816 */ /* 0x041fe200000000ff */
[----:B------:R0:W-:Y:S04]  /*89130*/  @P4 STG.E.U8 desc[UR34][R42.64], R0 ;  /* 0x000000002a004986 */ /* 0x0001e8000c101122 */
[----:B----4-:R4:W-:Y:S04]  /*89140*/  @P6 STG.E.U8 desc[UR34][R46.64], R2 ;  /* 0x000000022e006986 */ /* 0x0109e8000c101122 */
[----:B0-----:R-:W2:Y:S01]  /*89150*/  LDL.LU.64 R42, [R1+0x3f8] ;  /* 0x0003f800012a7983 */ /* 0x001ea20000300a00 */
[----:B------:R-:W-:-:S03]  /*89160*/  PRMT R0, R61, 0x7772, RZ ;  /* 0x000077723d007816 */ /* 0x000fc600000000ff */
[----:B----4-:R-:W4:Y:S01]  /*89170*/  LDL.LU.64 R46, [R1+0x3c0] ;  /* 0x0003c000012e7983 */ /* 0x010f220000300a00 */
[----:B------:R-:W-:-:S03]  /*89180*/  PRMT R2, R61, 0x7773, RZ ;  /* 0x000077733d027816 */ /* 0x000fc600000000ff */
[----:B------:R-:W4:Y:S04]  /*89190*/  LDL.LU R54, [R1+0x2c4] ;  /* 0x0002c40001367983 */ /* 0x000f280000300800 */
[----:B------:R-:W-:Y:S04]  /*891a0*/  @P5 STG.E.U8 desc[UR34][R32.64], R0 ;  /* 0x0000000020005986 */ /* 0x000fe8000c101122 */
[----:B---3--:R0:W-:Y:S04]  /*891b0*/  @P3 STG.E.U8 desc[UR34][R40.64], R2 ;  /* 0x0000000228003986 */ /* 0x0081e8000c101122 */
[----:B0-----:R-:W3:Y:S01]  /*891c0*/  LDL.LU.64 R40, [R1+0x3b8] ;  /* 0x0003b80001287983 */ /* 0x001ee20000300a00 */
[----:B------:R-:W-:-:S02]  /*891d0*/  ISETP.LT.AND P6, PT, R52, UR9, !P2 ;  /* 0x0000000934007c0c */ /* 0x000fc4000d7c1270 */
[----:B------:R-:W-:Y:S01]  /*891e0*/  ISETP.LT.AND P4, PT, R37, UR4, !P2 ;  /* 0x0000000425007c0c */ /* 0x000fe2000d781270 */
[----:B------:R-:W3:Y:S01]  /*891f0*/  LDL.LU.64 R28, [R1+0x398] ;  /* 0x00039800011c7983 */ /* 0x000ee20000300a00 */
[----:B------:R-:W-:-:S03]  /*89200*/  PRMT R0, R55, 0x7770, RZ ;  /* 0x0000777037007816 */ /* 0x000fc600000000ff */
[----:B------:R-:W3:Y:S01]  /*89210*/  LDL.LU.64 R32, [R1+0x3d8] ;  /* 0x0003d80001207983 */ /* 0x000ee20000300a00 */
[----:B------:R-:W-:Y:S02]  /*89220*/  PRMT R2, R55, 0x7771, RZ ;  /* 0x0000777137027816 */ /* 0x000fe400000000ff */
[----:B------:R-:W-:Y:S02]  /*89230*/  ISETP.LT.AND P3, PT, R45, UR10, !P2 ;  /* 0x0000000a2d007c0c */ /* 0x000fe4000d761270 */
[----:B-1----:R-:W-:Y:S02]  /*89240*/  ISETP.LT.AND P5, PT, R36, UR13, !P2 ;  /* 0x0000000d24007c0c */ /* 0x002fe4000d7a1270 */
[----:B------:R-:W-:Y:S01]  /*89250*/  PRMT R3, R55, 0x7773, RZ ;  /* 0x0000777337037816 */ /* 0x000fe200000000ff */
[----:B------:R-:W0:Y:S01]  /*89260*/  LDCU UR9, c[0x0][0x398] ;  /* 0x00007300ff0977ac */ /* 0x000e220008000800 */
[----:B------:R-:W1:Y:S01]  /*89270*/  LDCU UR4, c[0x0][0x398] ;  /* 0x00007300ff0477ac */ /* 0x000e620008000800 */
[----:B------:R-:W0:Y:S01]  /*89280*/  LDCU UR10, c[0x0][0x398] ;  /* 0x00007300ff0a77ac */ /* 0x000e220008000800 */
[----:B------:R-:W0:Y:S01]  /*89290*/  LDCU UR13, c[0x0][0x398] ;  /* 0x00007300ff0d77ac */ /* 0x000e220008000800 */
[----:B------:R1:W-:Y:S04]  /*892a0*/  @P6 STG.E.U8 desc[UR34][R38.64], R0 ;  /* 0x0000000026006986 */ /* 0x0003e8000c101122 */
[----:B-1----:R-:W3:Y:S04]  /*892b0*/  LDL.LU.64 R38, [R1+0x3a8] ;  /* 0x0003a80001267983 */ /* 0x002ee80000300a00 */
[----:B------:R-:W3:Y:S01]  /*892c0*/  LDL.LU R61, [R1+0x2d8] ;  /* 0x0002d800013d7983 */ /* 0x000ee20000300800 */
[----:B------:R-:W-:-:S03]  /*892d0*/  VIADD R0, R50, 0x6c ;  /* 0x0000006c32007836 */ /* 0x000fc60000000000 */
[----:B------:R1:W-:Y:S01]  /*892e0*/  @P4 STG.E.U8 desc[UR34][R48.64], R2 ;  /* 0x0000000230004986 */ /* 0x0003e2000c101122 */
[----:B------:R-:W-:-:S03]  /*892f0*/  ISETP.LT.AND P4, PT, R44, UR17, !P2 ;  /* 0x000000112c007c0c */ /* 0x000fc6000d781270 */
[----:B-1----:R-:W3:Y:S01]  /*89300*/  LDL.LU.64 R48, [R1+0x3d0] ;  /* 0x0003d00001307983 */ /* 0x002ee20000300a00 */
[----:B------:R-:W-:-:S05]  /*89310*/  PRMT R2, R55, 0x7772, RZ ;  /* 0x0000777237027816 */ /* 0x000fca00000000ff */
[----:B--2---:R1:W-:Y:S01]  /*89320*/  @P3 STG.E.U8 desc[UR34][R42.64], R2 ;  /* 0x000000022a003986 */ /* 0x0043e2000c101122 */
[----:B------:R-:W-:-:S03]  /*89330*/  ISETP.GE.AND P3, PT, R0, UR48, PT ;  /* 0x0000003000007c0c */ /* 0x000fc6000bf66270 */
[----:B----4-:R2:W-:Y:S01]  /*89340*/  @P5 STG.E.U8 desc[UR34][R46.64], R3 ;  /* 0x000000032e005986 */ /* 0x0105e2000c101122 */
[----:B------:R-:W-:-:S03]  /*89350*/  PRMT R0, R54, 0x7770, RZ ;  /* 0x0000777036007816 */ /* 0x000fc600000000ff */
[----:B-1----:R-:W4:Y:S04]  /*89360*/  LDL.LU.64 R42, [R1+0x3c8] ;  /* 0x0003c800012a7983 */ /* 0x002f280000300a00 */
[----:B--2---:R-:W2:Y:S04]  /*89370*/  LDL.LU.64 R46, [R1+0x600] ;  /* 0x00060000012e7983 */ /* 0x004ea80000300a00 */
[----:B---3--:R1:W-:Y:S04]  /*89380*/  @P4 STG.E.U8 desc[UR34][R40.64], R0 ;  /* 0x0000000028004986 */ /* 0x0083e8000c101122 */
[----:B-1----:R-:W3:Y:S01]  /*89390*/  LDL.LU.64 R40, [R1+0x418] ;  /* 0x0004180001287983 */ /* 0x002ee20000300a00 */
[----:B------:R-:W-:-:S02]  /*893a0*/  ISETP.LT.AND P6, PT, R60, UR11, !P2 ;  /* 0x0000000b3c007c0c */ /* 0x000fc4000d7c1270 */
[----:B------:R-:W-:Y:S02]  /*893b0*/  ISETP.LT.AND P5, PT, R53, UR14, !P2 ;  /* 0x0000000e35007c0c */ /* 0x000fe4000d7a1270 */
[C---:B------:R-:W-:Y:S02]  /*893c0*/  PRMT R2, R54.reuse, 0x7771, RZ ;  /* 0x0000777136027816 */ /* 0x040fe400000000ff */
[----:B------:R-:W-:Y:S02]  /*893d0*/  ISETP.LT.AND P2, PT, R59, UR7, !P2 ;  /* 0x000000073b007c0c */ /* 0x000fe4000d741270 */
[----:B------:R-:W-:Y:S01]  /*893e0*/  PRMT R0, R54, 0x7772, RZ ;  /* 0x0000777236007816 */ /* 0x000fe200000000ff */
[----:B------:R-:W3:Y:S01]  /*893f0*/  LDL.LU R55, [R1+0x1e8] ;  /* 0x0001e80001377983 */ /* 0x000ee20000300800 */
[----:B------:R-:W-:Y:S01]  /*89400*/  ISETP.LT.AND P4, PT, R37, UR4, !P3 ;  /* 0x0000000425007c0c */ /* 0x000fe2000df81270 */
[----:B------:R-:W1:Y:S01]  /*89410*/  LDCU UR11, c[0x0][0x398] ;  /* 0x00007300ff0b77ac */ /* 0x000e620008000800 */
[----:B------:R-:W1:Y:S01]  /*89420*/  LDCU UR14, c[0x0][0x398] ;  /* 0x00007300ff0e77ac */ /* 0x000e620008000800 */
[----:B------:R-:W1:Y:S01]  /*89430*/  LDCU UR7, c[0x0][0x398] ;  /* 0x00007300ff0777ac */ /* 0x000e620008000800 */
[----:B------:R-:W1:Y:S01]  /*89440*/  LDCU UR4, c[0x0][0x398] ;  /* 0x00007300ff0477ac */ /* 0x000e620008000800 */
[----:B------:R1:W-:Y:S01]  /*89450*/  @P6 STG.E.U8 desc[UR34][R28.64], R2 ;  /* 0x000000021c006986 */ /* 0x0003e2000c101122 */
[----:B0-----:R-:W-:-:S03]  /*89460*/  ISETP.LT.AND P6, PT, R52, UR9, !P3 ;  /* 0x0000000934007c0c */ /* 0x001fc6000dfc1270 */
[----:B------:R0:W-:Y:S01]  /*89470*/  @P5 STG.E.U8 desc[UR34][R32.64], R0 ;  /* 0x0000000020005986 */ /* 0x0001e2000c101122 */
[----:B------:R-:W-:Y:S01]  /*89480*/  ISETP.LT.AND P5, PT, R45, UR15, !P3 ;  /* 0x0000000f2d007c0c */ /* 0x000fe2000dfa1270 */
[----:B------:R-:W2:Y:S01]  /*89490*/  LDCU UR9, c[0x0][0x398] ;  /* 0x00007300ff0977ac */ /* 0x000ea20008000800 */
[----:B------:R-:W2:Y:S01]  /*894a0*/  LDCU UR15, c[0x0][0x398] ;  /* 0x00007300ff0f77ac */ /* 0x000ea20008000800 */
[----:B-1----:R-:W-:Y:S01]  /*894b0*/  PRMT R2, R54, 0x7773, RZ ;  /* 0x0000777336027816 */ /* 0x002fe200000000ff */
[----:B------:R-:W3:Y:S01]  /*894c0*/  LDL.LU.64 R28, [R1+0x880] ;  /* 0x00088000011c7983 */ /* 0x000ee20000300a00 */
[----:B0-----:R-:W-:-:S03]  /*894d0*/  PRMT R0, R61, 0x7770, RZ ;  /* 0x000077703d007816 */ /* 0x001fc600000000ff */
[----:B------:R-:W3:Y:S04]  /*894e0*/  LDL.LU.64 R32, [R1+0x878] ;  /* 0x0008780001207983 */ /* 0x000ee80000300a00 */
[----:B------:R0:W-:Y:S01]  /*894f0*/  @P2 STG.E.U8 desc[UR34][R38.64], R2 ;  /* 0x0000000226002986 */ /* 0x0001e2000c101122 */
[----:B------:R-:W-:Y:S01]  /*89500*/  ISETP.LT.AND P2, PT, R36, UR10, !P3 ;  /* 0x0000000a24007c0c */ /* 0x000fe2000df41270 */
[----:B------:R-:W1:Y:S01]  /*89510*/  LDCU UR10, c[0x0][0x398] ;  /* 0x00007300ff0a77ac */ /* 0x000e620008000800 */
[C---:B0-----:R-:W-:Y:S01]  /*89520*/  PRMT R2, R61.reuse, 0x7771, RZ ;  /* 0x000077713d027816 */ /* 0x041fe200000000ff */
[----:B------:R0:W-:Y:S04]  /*89530*/  @P6 STG.E.U8 desc[UR34][R48.64], R0 ;  /* 0x0000000030006986 */ /* 0x0001e8000c101122 */
[----:B0-----:R-:W3:Y:S01]  /*89540*/  LDL.LU.64 R48, [R1+0x870] ;  /* 0x0008700001307983 */ /* 0x001ee20000300a00 */
[----:B------:R-:W-:-:S03]  /*89550*/  PRMT R0, R61, 0x7772, RZ ;  /* 0x000077723d007816 */ /* 0x000fc600000000ff */
[----:B------:R-:W3:Y:S04]  /*89560*/  LDL.LU R54, [R1+0x248] ;  /* 0x0002480001367983 */ /* 0x000ee80000300800 */
[----:B----4-:R0:W-:Y:S04]  /*89570*/  @P4 STG.E.U8 desc[UR34][R42.64], R2 ;  /* 0x000000022a004986 */ /* 0x0101e8000c101122 */
[----:B--2---:R2:W-:Y:S01]  /*89580*/  @P5 STG.E.U8 desc[UR34][R46.64], R0 ;  /* 0x000000002e005986 */ /* 0x0045e2000c101122 */
[----:B0-----:R-:W-:-:S03]  /*89590*/  PRMT R2, R61, 0x7773, RZ ;  /* 0x000077733d027816 */ /* 0x001fc600000000ff */
[----:B--2---:R-:W2:Y:S04]  /*895a0*/  LDL.LU.64 R46, [R1+0x888] ;  /* 0x00088800012e7983 */ /* 0x004ea80000300a00 */
[----:B---3--:R0:W-:Y:S04]  /*895b0*/  @P2 STG.E.U8 desc[UR34][R40.64], R2 ;  /* 0x0000000228002986 */ /* 0x0081e8000c101122 */
[----:B0-----:R-:W3:Y:S01]  /*895c0*/  LDL.LU.64 R40, [R1+0x848] ;  /* 0x0008480001287983 */ /* 0x001ee20000300a00 */
[----:B------:R-:W-:Y:S02]  /*895d0*/  ISETP.LT.AND P4, PT, R44, UR13, !P3 ;  /* 0x0000000d2c007c0c */ /* 0x000fe4000df81270 */
[----:B------:R-:W-:-:S02]  /*895e0*/  ISETP.LT.AND P5, PT, R60, UR11, !P3 ;  /* 0x0000000b3c007c0c */ /* 0x000fc4000dfa1270 */
[----:B------:R-:W-:Y:S01]  /*895f0*/  ISETP.LT.AND P6, PT, R53, UR14, !P3 ;  /* 0x0000000e35007c0c */ /* 0x000fe2000dfc1270 */
[----:B------:R-:W-:Y:S01]  /*89600*/  VIADD R0, R50, 0x6d ;  /* 0x0000006d32007836 */ /* 0x000fe20000000000 */
[----:B------:R-:W-:Y:S01]  /*89610*/  PRMT R2, R55, 0x7770, RZ ;  /* 0x0000777037027816 */ /* 0x000fe200000000ff */
[----:B------:R-:W4:Y:S04]  /*89620*/  LDL.LU.64 R38, [R1+0x858] ;  /* 0x0008580001267983 */ /* 0x000f280000300a00 */
[----:B------:R-:W4:Y:S01]  /*89630*/  LDL.LU.64 R42, [R1+0x840] ;  /* 0x00084000012a7983 */ /* 0x000f220000300a00 */
[----:B------:R-:W-:Y:S02]  /*89640*/  ISETP.LT.AND P3, PT, R59, UR7, !P3 ;  /* 0x000000073b007c0c */ /* 0x000fe4000df61270 */
[----:B------:R-:W-:-:S02]  /*89650*/  ISETP.GE.AND P2, PT, R0, UR5, PT ;  /* 0x0000000500007c0c */ /* 0x000fc4000bf46270 */
[C---:B------:R-:W-:Y:S01]  /*89660*/  PRMT R0, R55.reuse, 0x7771, RZ ;  /* 0x0000777137007816 */ /* 0x040fe200000000ff */
[----:B------:R-:W4:Y:S01]  /*89670*/  LDL.LU R61, [R1+0x2dc] ;  /* 0x0002dc00013d7983 */ /* 0x000f220000300800 */
[----:B------:R-:W0:Y:S01]  /*89680*/  LDCU UR13, c[0x0][0x398] ;  /* 0x00007300ff0d77ac */ /* 0x000e220008000800 */
[----:B------:R-:W0:Y:S01]  /*89690*/  LDCU UR11, c[0x0][0x398] ;  /* 0x00007300ff0b77ac */ /* 0x000e220008000800 */
[----:B------:R-:W0:Y:S01]  /*896a0*/  LDCU UR5, c[0x0][0x398] ;  /* 0x00007300ff0577ac */ /* 0x000e220008000800 */
[----:B------:R1:W-:Y:S04]  /*896b0*/  @P4 STG.E.U8 desc[UR34][R28.64], R2 ;  /* 0x000000021c004986 */ /* 0x0003e8000c101122 */
[----:B------:R0:W-:Y:S01]  /*896c0*/  @P5 STG.E.U8 desc[UR34][R32.64], R0 ;  /* 0x0000000020005986 */ /* 0x0001e2000c101122 */
[----:B------:R-:W0:Y:S01]  /*896d0*/  LDCU UR14, c[0x0][0x398] ;  /* 0x00007300ff0e77ac */ /* 0x000e220008000800 */
[----:B------:R-:W0:Y:S01]  /*896e0*/  LDCU UR7, c[0x0][0x398] ;  /* 0x00007300ff0777ac */ /* 0x000e220008000800 */
[----:B-1----:R-:W-:-:S02]  /*896f0*/  PRMT R2, R55, 0x7772, RZ ;  /* 0x0000777237027816 */ /* 0x002fc400000000ff */
[----:B------:R-:W-:Y:S02]  /*89700*/  ISETP.LT.AND P4, PT, R52, UR4, !P2 ;  /* 0x0000000434007c0c */ /* 0x000fe4000d781270 */
[----:B------:R-:W-:Y:S01]  /*89710*/  PRMT R3, R54, 0x7770, RZ ;  /* 0x0000777036037816 */ /* 0x000fe200000000ff */
[----:B------:R1:W-:Y:S01]  /*89720*/  @P6 STG.E.U8 desc[UR34][R48.64], R2 ;  /* 0x0000000230006986 */ /* 0x0003e2000c101122 */
[----:B------:R-:W-:Y:S01]  /*89730*/  ISETP.LT.AND P5, PT, R37, UR9, !P2 ;  /* 0x0000000925007c0c */ /* 0x000fe2000d7a1270 */
[----:B0-----:R-:W-:Y:S01]  /*89740*/  VIADD R0, R50, 0x6e ;  /* 0x0000006e32007836 */ /* 0x001fe20000000000 */
[----:B------:R-:W-:Y:S01]  /*89750*/  PRMT R4, R54, 0x7773, RZ ;  /* 0x0000777336047816 */ /* 0x000fe200000000ff */
[----:B------:R-:W0:Y:S01]  /*89760*/  LDCU UR4, c[0x0][0x398] ;  /* 0x00007300ff0477ac */ /* 0x000e220008000800 */
[----:B-1----:R-:W4:Y:S01]  /*89770*/  LDL.LU.64 R48, [R1+0x868] ;  /* 0x0008680001307983 */ /* 0x002f220000300a00 */
[----:B------:R-:W-:-:S03]  /*89780*/  PRMT R2, R55, 0x7773, RZ ;  /* 0x0000777337027816 */ /* 0x000fc600000000ff */
[----:B------:R-:W4:Y:S01]  /*89790*/  LDL.LU R51, [R1+0x2c8] ;  /* 0x0002c80001337983 */ /* 0x000f220000300800 */
[----:B------:R-:W-:Y:S01]  /*897a0*/  ISETP.LT.AND P6, PT, R45, UR10, !P2 ;  /* 0x0000000a2d007c0c */ /* 0x000fe2000d7c1270 */
[----:B------:R-:W1:Y:S01]  /*897b0*/  LDCU UR9, c[0x0][0x398] ;  /* 0x00007300ff0977ac */ /* 0x000e620008000800 */
[----:B------:R-:W0:Y:S01]  /*897c0*/  LDCU UR10, c[0x0][0x398] ;  /* 0x00007300ff0a77ac */ /* 0x000e220008000800 */
[----:B--2---:R2:W-:Y:S04]  /*897d0*/  @P3 STG.E.U8 desc[UR34][R46.64], R2 ;  /* 0x000000022e003986 */ /* 0x0045e8000c101122 */
[----:B--2---:R-:W2:Y:S04]  /*897e0*/  LDL.LU.64 R46, [R1+0x860] ;  /* 0x00086000012e7983 */ /* 0x004ea80000300a00 */
[----:B---3--:R3:W-:Y:S04]  /*897f0*/  @P4 STG.E.U8 desc[UR34][R40.64], R3 ;  /* 0x0000000328004986 */ /* 0x0087e8000c101122 */
[----:B---3--:R-:W3:Y:S01]  /*89800*/  LDL.LU.64 R40, [R1+0x838] ;  /* 0x0008380001287983 */ /* 0x008ee20000300a00 */
[----:B------:R-:W-:-:S02]  /*89810*/  ISETP.GE.AND P3, PT, R0, UR46, PT ;  /* 0x0000002e00007c0c */ /* 0x000fc4000bf66270 */
[----:B------:R-:W-:Y:S02]  /*89820*/  PRMT R0, R54, 0x7771, RZ ;  /* 0x0000777136007816 */ /* 0x000fe400000000ff */
[----:B------:R-:W-:Y:S01]  /*89830*/  ISETP.LT.AND P4, PT, R36, UR15, !P2 ;  /* 0x0000000f24007c0c */ /* 0x000fe2000d781270 */
[----:B------:R-:W3:Y:S01]  /*89840*/  LDL.LU.64 R28, [R1+0x850] ;  /* 0x00085000011c7983 */ /* 0x000ee20000300a00 */
[----:B------:R-:W-:-:S03]  /*89850*/  PRMT R2, R54, 0x7772, RZ ;  /* 0x0000777236027816 */ /* 0x000fc600000000ff */
[----:B----4-:R-:W-:Y:S04]  /*89860*/  @P5 STG.E.U8 desc[UR34][R38.64], R0 ;  /* 0x0000000026005986 */ /* 0x010fe8000c101122 */
[----:B------:R-:W4:Y:S01]  /*89870*/  LDL.LU.64 R32, [R1+0x830] ;  /* 0x0008300001207983 */ /* 0x000f220000300a00 */
[C---:B------:R-:W-:Y:S02]  /*89880*/  PRMT R3, R61.reuse, 0x7772, RZ ;  /* 0x000077723d037816 */ /* 0x040fe400000000ff */
[C---:B------:R-:W-:Y:S01]  /*89890*/  PRMT R5, R61.reuse, 0x7773, RZ ;  /* 0x000077733d057816 */ /* 0x040fe200000000ff */
[----:B------:R0:W-:Y:S01]  /*898a0*/  @P6 STG.E.U8 desc[UR34][R42.64], R2 ;  /* 0x000000022a006986 */ /* 0x0001e2000c101122 */
[----:B------:R-:W-:Y:S02]  /*898b0*/  ISETP.LT.AND P6, PT, R44, UR13, !P2 ;  /* 0x0000000d2c007c0c */ /* 0x000fe4000d7c1270 */
[----:B------:R-:W-:Y:S01]  /*898c0*/  ISETP.LT.AND P5, PT, R60, UR11, !P2 ;  /* 0x0000000b3c007c0c */ /* 0x000fe2000d7a1270 */
[----:B------:R-:W1:Y:S01]  /*898d0*/  LDCU UR15, c[0x0][0x398] ;  /* 0x00007300ff0f77ac */ /* 0x000e620008000800 */
[----:B------:R-:W1:Y:S01]  /*898e0*/  LDCU UR11, c[0x0][0x398] ;  /* 0x00007300ff0b77ac */ /* 0x000e620008000800 */
[----:B------:R-:W1:Y:S01]  /*898f0*/  LDCU UR13, c[0x0][0x398] ;  /* 0x00007300ff0d77ac */ /* 0x000e620008000800 */
[----:B0-----:R-:W4:Y:S04]  /*89900*/  LDL.LU.64 R42, [R1+0x800] ;  /* 0x00080000012a7983 */ /* 0x001f280000300a00 */
[----:B------:R-:W4:Y:S01]  /*89910*/  LDL.LU.64 R54, [R1+0x7d0] ;  /* 0x0007d00001367983 */ /* 0x000f220000300a00 */
[----:B------:R-:W-:-:S02]  /*89920*/  PRMT R2, R61, 0x7770, RZ ;  /* 0x000077703d027816 */ /* 0x000fc400000000ff */
[----:B------:R-:W-:Y:S01]  /*89930*/  PRMT R0, R61, 0x7771, RZ ;  /* 0x000077713d007816 */ /* 0x000fe200000000ff */
[----:B------:R0:W-:Y:S04]  /*89940*/  @P4 STG.E.U8 desc[UR34][R48.64], R4 ;  /* 0x0000000430004986 */ /* 0x0001e8000c101122 */
[----:B0-----:R-:W4:Y:S01]  /*89950*/  LDL.LU.64 R48, [R1+0x7e8] ;  /* 0x0007e80001307983 */ /* 0x001f220000300a00 */
[----:B------:R-:W-:-:S03]  /*89960*/  PRMT R4, R51, 0x7770, RZ ;  /* 0x0000777033047816 */ /* 0x000fc600000000ff */
[----:B------:R-:W4:Y:S04]  /*89970*/  LDL.LU R61, [R1+0x1ec] ;  /* 0x0001ec00013d7983 */ /* 0x000f280000300800 */
[----:B------:R-:W4:Y:S01]  /*89980*/  LDL.LU.64 R38, [R1+0x7a8] ;  /* 0x0007a80001267983 */ /* 0x000f220000300a00 */
[----:B------:R-:W-:-:S03]  /*89990*/  PRMT R6, R51, 0x7771, RZ ;  /* 0x0000777133067816 */ /* 0x000fc600000000ff */
[----:B--2---:R0:W-:Y:S04]  /*899a0*/  @P6 STG.E.U8 desc[UR34][R46.64], R4 ;  /* 0x000000042e006986 */ /* 0x0041e8000c101122 */
[----:B0-----:R-:W2:Y:S04]  /*899b0*/  LDL.LU.64 R46, [R1+0x798] ;  /* 0x00079800012e7983 */ /* 0x001ea80000300a00 */
[----:B---3--:R0:W-:Y:S04]  /*899c0*/  @P5 STG.E.U8 desc[UR34][R40.64], R6 ;  /* 0x0000000628005986 */ /* 0x0081e8000c101122 */
[----:B0-----:R-:W3:Y:S01]  /*899d0*/  LDL.LU.64 R40, [R1+0x790] ;  /* 0x0007900001287983 */ /* 0x001ee20000300a00 */
[----:B------:R-:W-:-:S02]  /*899e0*/  ISETP.LT.AND P4, PT, R53, UR5, !P2 ;  /* 0x0000000535007c0c */ /* 0x000fc4000d781270 */
[----:B------:R-:W-:Y:S02]  /*899f0*/  ISETP.LT.AND P2, PT, R59, UR14, !P2 ;  /* 0x0000000e3b007c0c */ /* 0x000fe4000d741270 */
[----:B------:R-:W-:Y:S02]  /*89a00*/  ISETP.LT.AND P5, PT, R52, UR7, !P3 ;  /* 0x0000000734007c0c */ /* 0x000fe4000dfa1270 */
[----:B------:R-:W-:Y:S02]  /*89a10*/  PRMT R4, R51, 0x7772, RZ ;  /* 0x0000777233047816 */ /* 0x000fe400000000ff */
[----:B------:R-:W-:Y:S02]  /*89a20*/  ISETP.LT.AND P6, PT, R37, UR4, !P3 ;  /* 0x0000000425007c0c */ /* 0x000fe4000dfc1270 */
[----:B------:R-:W-:Y:S01]  /*89a30*/  PRMT R6, R51, 0x7773, RZ ;  /* 0x0000777333067816 */ /* 0x000fe200000000ff */
[----:B------:R-:W0:Y:S01]  /*89a40*/  LDCU UR5, c[0x0][0x398] ;  /* 0x00007300ff0577ac */ /* 0x000e220008000800 */
[----:B------:R-:W0:Y:S01]  /*89a50*/  LDCU UR7, c[0x0][0x398] ;  /* 0x00007300ff0777ac */ /* 0x000e220008000800 */
[----:B------:R-:W0:Y:S01]  /*89a60*/  LDCU UR4, c[0x0][0x398] ;  /* 0x00007300ff0477ac */ /* 0x000e220008000800 */
[----:B------:R-:W0:Y:S01]  /*89a70*/  LDCU UR14, c[0x0][0x398] ;  /* 0x00007300ff0e77ac */ /* 0x000e220008000800 */
[----:B------:R-:W-:Y:S01]  /*89a80*/  @P4 STG.E.U8 desc[UR34][R28.64], R4 ;  /* 0x000000041c004986 */ /* 0x000fe2000c101122 */
[----:B-1----:R-:W-:-:S03]  /*89a90*/  ISETP.LT.AND P4, PT, R45, UR9, !P3 ;  /* 0x000000092d007c0c */ /* 0x002fc6000df81270 */
[----:B----4-:R-:W-:Y:S04]  /*89aa0*/  @P2 STG.E.U8 desc[UR34][R32.64], R6 ;  /* 0x0000000620002986 */ /* 0x010fe8000c101122 */
[----:B------:R1:W-:Y:S04]  /*89ab0*/  @P5 STG.E.U8 desc[UR34][R42.64], R2 ;  /* 0x000000022a005986 */ /* 0x0003e8000c101122 */
[----:B------:R4:W-:Y:S01]  /*89ac0*/  @P6 STG.E.U8 desc[UR34][R54.64], R0 ;  /* 0x0000000036006986 */ /* 0x0009e2000c101122 */
[----:B------:R-:W-:Y:S02]  /*89ad0*/  ISETP.LT.AND P2, PT, R36, UR10, !P3 ;  /* 0x0000000a24007c0c */ /* 0x000fe4000df41270 */
[----:B------:R-:W-:Y:S01]  /*89ae0*/  ISETP.LT.AND P5, PT, R44, UR15, !P3 ;  /* 0x0000000f2c007c0c */ /* 0x000fe2000dfa1270 */
[----:B------:R-:W0:Y:S01]  /*89af0*/  LDCU UR9, c[0x0][0x398] ;  /* 0x00007300ff0977ac */ /* 0x000e220008000800 */
[----:B-1----:R-:W3:Y:S04]  /*89b00*/  LDL.LU.64 R42, [R1+0x788] ;  /* 0x00078800012a7983 */ /* 0x002ee80000300a00 */
[----:B----4-:R-:W4:Y:S04]  /*89b10*/  LDL.LU.64 R54, [R1+0x780] ;  /* 0x0007800001367983 */ /* 0x010f280000300a00 */
[----:B------:R-:W4:Y:S01]  /*89b20*/  LDL.LU R32, [R1+0x24c] ;  /* 0x00024c0001207983 */ /* 0x000f220000300800 */
[----:B------:R-:W-:Y:S01]  /*89b30*/  VIADD R0, R50, 0x6f ;  /* 0x0000006f32007836 */ /* 0x000fe20000000000 */
[----:B------:R-:W-:Y:S01]  /*89b40*/  ISETP.LT.AND P6, PT, R60, UR11, !P3 ;  /* 0x0000000b3c007c0c */ /* 0x000fe2000dfc1270 */
[----:B------:R-:W1:Y:S01]  /*89b50*/  LDCU UR10, c[0x0][0x398] ;  /* 0x00007300ff0a77ac */ /* 0x000e620008000800 */
[----:B------:R-:W0:Y:S01]  /*89b60*/  LDCU UR11, c[0x0][0x398] ;  /* 0x00007300ff0b77ac */ /* 0x000e220008000800 */
[----:B------:R-:W0:Y:S01]  /*89b70*/  LDCU UR15, c[0x0][0x398] ;  /* 0x00007300ff0f77ac */ /* 0x000e220008000800 */
[----:B------:R0:W-:Y:S01]  /*89b80*/  @P4 STG.E.U8 desc[UR34][R48.64], R3 ;  /* 0x0000000330004986 */ /* 0x0001e2000c101122 */
[----:B------:R-:W-:-:S02]  /*89b90*/  ISETP.GE.AND P4, PT, R0, UR20, PT ;  /* 0x0000001400007c0c */ /* 0x000fc4000bf86270 */
[C---:B------:R-:W-:Y:S01]  /*89ba0*/  PRMT R0, R61.reuse, 0x7770, RZ ;  /* 0x000077703d007816 */ /* 0x040fe200000000ff */
[----:B0-----:R-:W4:Y:S04]  /*89bb0*/  LDL.LU.64 R48, [R1+0x758] ;  /* 0x0007580001307983 */ /* 0x001f280000300a00 */
[----:B------:R0:W-:Y:S01]  /*89bc0*/  @P2 STG.E.U8 desc[UR34][R38.64], R5 ;  /* 0x0000000526002986 */ /* 0x0001e2000c101122 */
[----:B------:R-:W-:-:S03]  /*89bd0*/  PRMT R2, R61, 0x7771, RZ ;  /* 0x000077713d027816 */ /* 0x000fc600000000ff */
[----:B0-----:R-:W4:Y:S04]  /*89be0*/  LDL.LU.64 R38, [R1+0x750] ;  /* 0x0007500001267983 */ /* 0x001f280000300a00 */
[----:B--2---:R0:W-:Y:S04]  /*89bf0*/  @P5 STG.E.U8 desc[UR34][R46.64], R0 ;  /* 0x000000002e005986 */ /* 0x0041e8000c101122 */
[----:B0-----:R-:W2:Y:S04]  /*89c00*/  LDL.LU.64 R46, [R1+0x740] ;  /* 0x00074000012e7983 */ /* 0x001ea80000300a00 */
[----:B---3--:R0:W-:Y:S04]  /*89c10*/  @P6 STG.E.U8 desc[UR34][R40.64], R2 ;  /* 0x0000000228006986 */ /* 0x0081e8000c101122 */
[----:B0-----:R-:W3:Y:S01]  /*89c20*/  LDL.LU.64 R40, [R1+0x6f8] ;  /* 0x0006f80001287983 */ /* 0x001ee20000300a00 */
[----:B------:R-:W-:-:S02]  /*89c30*/  ISETP.LT.AND P2, PT, R53, UR5, !P3 ;  /* 0x0000000535007c0c */ /* 0x000fc4000df41270 */
[----:B------:R-:W-:Y:S01]  /*89c40*/  ISETP.LT.AND P3, PT, R59, UR13, !P3 ;  /* 0x0000000d3b007c0c */ /* 0x000fe2000df61270 */
[----:B------:R-:W-:Y:S01]  /*89c50*/  VIADD R2, R50, 0x70 ;  /* 0x0000007032027836 */ /* 0x000fe20000000000 */
[----:B------:R-:W-:Y:S02]  /*89c60*/  ISETP.LT.AND P6, PT, R52, UR7, !P4 ;  /* 0x0000000734007c0c */ /* 0x000fe4000e7c1270 */
[C---:B------:R-:W-:Y:S01]  /*89c70*/  PRMT R0, R61.reuse, 0x7772, RZ ;  /* 0x000077723d007816 */ /* 0x040fe200000000ff */
[----:B------:R-:W3:Y:S01]  /*89c80*/  LDL.LU R51, [R1+0x2cc] ;  /* 0x0002cc0001337983 */ /* 0x000ee20000300800 */
[----:B------:R-:W0:Y:S01]  /*89c90*/  LDCU UR5, c[0x0][0x398] ;  /* 0x00007300ff0577ac */ /* 0x000e220008000800 */
[----:B------:R-:W-:Y:S02]  /*89ca0*/  ISETP.GE.AND P5, PT, R2, UR6, PT ;  /* 0x0000000602007c0c */ /* 0x000fe4000bfa6270 */
[----:B------:R-:W-:Y:S01]  /*89cb0*/  PRMT R2, R61, 0x7773, RZ ;  /* 0x000077733d027816 */ /* 0x000fe200000000ff */
[----:B------:R-:W0:Y:S01]  /*89cc0*/  LDCU UR13, c[0x0][0x398] ;  /* 0x00007300ff0d77ac */ /* 0x000e220008000800 */
[----:B------:R-:W0:Y:S01]  /*89cd0*/  LDCU UR6, c[0x0][0x398] ;  /* 0x00007300ff0677ac */ /* 0x000e220008000800 */
[----:B------:R-:W0:Y:S01]  /*89ce0*/  LDCU UR7, c[0x0][0x398] ;  /* 0x00007300ff0777ac */ /* 0x000e220008000800 */
[----:B------:R0:W-:Y:S04]  /*89cf0*/  @P2 STG.E.U8 desc[UR34][R42.64], R0 ;  /* 0x000000002a002986 */ /* 0x0001e8000c101122 */
[----:B----4-:R4:W-:Y:S01]  /*89d00*/  @P3 STG.E.U8 desc[UR34][R54.64], R2 ;  /* 0x0000000236003986 */ /* 0x0109e2000c101122 */
[----:B------:R-:W-:-:S02]  /*89d10*/  ISETP.LT.AND P2, PT, R37, UR4, !P4 ;  /* 0x0000000425007c0c */ /* 0x000fc4000e741270 */
[----:B------:R-:W-:Y:S02]  /*89d20*/  ISETP.LT.AND P3, PT, R45, UR9, !P4 ;  /* 0x000000092d007c0c */ /* 0x000fe4000e761270 */
[C---:B------:R-:W-:Y:S01]  /*89d30*/  PRMT R3, R32.reuse, 0x7773, RZ ;  /* 0x0000777320037816 */ /* 0x040fe200000000ff */
[----:B------:R-:W1:Y:S01]  /*89d40*/  LDCU UR4, c[0x0][0x398] ;  /* 0x00007300ff0477ac */ /* 0x000e620008000800 */
[----:B------:R-:W1:Y:S01]  /*89d50*/  LDCU UR9, c[0x0][0x398] ;  /* 0x00007300ff0977ac */ /* 0x000e620008000800 */
[C---:B0-----:R-:W-:Y:S01]  /*89d60*/  PRMT R0, R32.reuse, 0x7770, RZ ;  /* 0x0000777020007816 */ /* 0x041fe200000000ff */
[----:B----4-:R-:W4:Y:S04]  /*89d70*/  LDL.LU.64 R54, [R1+0x738] ;  /* 0x0007380001367983 */ /* 0x010f280000300a00 */
[----:B------:R-:W4:Y:S01]  /*89d80*/  LDL.LU.64 R28, [R1+0x710] ;  /* 0x00071000011c7983 */ /* 0x000f220000300a00 */
[----:B------:R-:W-:-:S03]  /*89d90*/  PRMT R2, R32, 0x7772, RZ ;  /* 0x0000777220027816 */ /* 0x000fc600000000ff */
[----:B------:R0:W-:Y:S01]  /*89da0*/  @P6 STG.E.U8 desc[UR34][R48.64], R0 ;  /* 0x0000000030006986 */ /* 0x0001e2000c101122 */
[----:B-1----:R-:W-:Y:S01]  /*89db0*/  ISETP.LT.AND P6, PT, R36, UR10, !P4 ;  /* 0x0000000a24007c0c */ /* 0x002fe2000e7c1270 */
[----:B------:R-:W1:Y:S02]  /*89dc0*/  LDCU UR10, c[0x0][0x398] ;  /* 0x00007300ff0a77ac */ /* 0x000e640008000800 */
[----:B0-----:R-:W4:Y:S04]  /*89dd0*/  LDL.LU.64 R48, [R1+0x6f0] ;  /* 0x0006f00001307983 */ /* 0x001f280000300a00 */
[----:B------:R-:W4:Y:S01]  /*89de0*/  LDL.LU.64 R42, [R1+0x6e0] ;  /* 0x0006e000012a7983 */ /* 0x000f220000300a00 */
[----:B------:R-:W-:-:S03]  /*89df0*/  PRMT R0, R32, 0x7771, RZ ;  /* 0x0000777120007816 */ /* 0x000fc600000000ff */
[----:B------:R-:W4:Y:S04]  /*89e00*/  LDL.LU R61, [R1+0x2b0] ;  /* 0x0002b000013d7983 */ /* 0x000f280000300800 */
[----:B------:R-:W4:Y:S04]  /*89e10*/  LDL.LU.64 R32, [R1+0x6c8] ;  /* 0x0006c80001207983 */ /* 0x000f280000300a00 */
[----:B------:R-:W-:Y:S04]  /*89e20*/  @P2 STG.E.U8 desc[UR34][R38.64], R0 ;  /* 0x0000000026002986 */ /* 0x000fe8000c101122 */
[----:B--2---:R0:W-:Y:S04]  /*89e30*/  @P3 STG.E.U8 desc[UR34][R46.64], R2 ;  /* 0x000000022e003986 */ /* 0x0041e8000c101122 */
[----:B0-----:R-:W2:Y:S04]  /*89e40*/  LDL.LU.64 R46, [R1+0x698] ;  /* 0x00069800012e7983 */ /* 0x001ea80000300a00 */
[----:B---3--:R0:W-:Y:S04]  /*89e50*/  @P6 STG.E.U8 desc[UR34][R40.64], R3 ;  /* 0x0000000328006986 */ /* 0x0081e8000c101122 */
[----:B0-----:R-:W3:Y:S04]  /*89e60*/  LDL.LU.64 R40, [R1+0x690] ;  /* 0x0006900001287983 */ /* 0x001ee80000300a00 */
[----:B------:R-:W3:Y:S01]  /*89e70*/  LDL.LU.64 R38, [R1+0x668] ;  /* 0x0006680001267983 */ /* 0x000ee20000300a00 */
[----:B------:R-:W-:-:S02]  /*89e80*/  ISETP.LT.AND P2, PT, R44, UR14, !P4 ;  /* 0x0000000e2c007c0c */ /* 0x000fc4000e741270 */
[----:B------:R-:W-:Y:S02]  /*89e90*/  ISETP.LT.AND P3, PT, R60, UR11, !P4 ;  /* 0x0000000b3c007c0c */ /* 0x000fe4000e761270 */
[----:B------:R-:W-:Y:S02]  /*89ea0*/  ISETP.LT.AND P6, PT, R53, UR15, !P4 ;  /* 0x0000000f35007c0c */ /* 0x000fe4000e7c1270 */
[----:B------:R-:W-:Y:S02]  /*89eb0*/  PRMT R0, R51, 0x7770, RZ ;  /* 0x0000777033007816 */ /* 0x000fe400000000ff */
[----:B------:R-:W-:Y:S02]  /*89ec0*/  ISETP.LT.AND P4, PT, R59, UR5, !P4 ;  /* 0x000000053b007c0c */ /* 0x000fe4000e781270 */
[C---:B------:R-:W-:Y:S02]  /*89ed0*/  PRMT R2, R51.reuse, 0x7771, RZ ;  /* 0x0000777133027816 */ /* 0x040fe400000000ff */
[----:B------:R-:W-:-:S02]  /*89ee0*/  PRMT R3, R51, 0x7772, RZ ;  /* 0x0000777233037816 */ /* 0x000fc400000000ff */
[----:B------:R-:W-:Y:S01]  /*89ef0*/  PRMT R4, R51, 0x7773, RZ ;  /* 0x0000777333047816 */ /* 0x000fe200000000ff */
[----:B------:R-:W0:Y:S01]  /*89f00*/  LDCU UR14, c[0x0][0x398] ;  /* 0x00007300ff0e77ac */ /* 0x000e220008000800 */
[----:B------:R-:W0:Y:S01]  /*89f10*/  LDCU UR11, c[0x0][0x398] ;  /* 0x00007300ff0b77ac */ /* 0x000e220008000800 */
[----:B------:R-:W0:Y:S01]  /*89f20*/  LDCU UR5, c[0x0][0x398] ;  /* 0x00007300ff0577ac */ /* 0x000e220008000800 */
[----:B------:R-:W0:Y:S01]  /*89f30*/  LDCU UR15, c[0x0][0x398] ;  /* 0x00007300ff0f77ac */ /* 0x000e220008000800 */
[----:B----4-:R4:W-:Y:S04]  /*89f40*/  @P2 STG.E.U8 desc[UR34][R54.64], R0 ;  /* 0x0000000036002986 */ /* 0x0109e8000c101122 */
[----:B------:R0:W-:Y:S01]  /*89f50*/  @P3 STG.E.U8 desc[UR34][R28.64], R2 ;  /* 0x000000021c003986 */ /* 0x0001e2000c101122 */
[----:B------:R-:W-:-:S02]  /*89f60*/  ISETP.LT.AND P3, PT, R52, UR13, !P5 ;  /* 0x0000000d34007c0c */ /* 0x000fc4000ef61270 */
[----:B------:R-:W-:Y:S01]  /*89f70*/  ISETP.LT.AND P2, PT, R37, UR6, !P5 ;  /* 0x0000000625007c0c */ /* 0x000fe2000ef41270 */
[----:B------:R-:W0:Y:S01]  /*89f80*/  LDCU UR13, c[0x0][0x398] ;  /* 0x00007300ff0d77ac */ /* 0x000e220008000800 */
[----:B------:R-:W0:Y:S01]  /*89f90*/  LDCU UR6, c[0x0][0x398] ;  /* 0x00007300ff0677ac */ /* 0x000e220008000800 */
[----:B----4-:R-:W4:Y:S04]  /*89fa0*/  LDL.LU R55, [R1+0x1d0] ;  /* 0x0001d00001377983 */ /* 0x010f280000300800 */
[----:B------:R1:W-:Y:S04]  /*89fb0*/  @P6 STG.E.U8 desc[UR34][R48.64], R3 ;  /* 0x0000000330006986 */ /* 0x0003e8000c101122 */
[----:B------:R1:W-:Y:S01]  /*89fc0*/  @P4 STG.E.U8 desc[UR34][R42.64], R4 ;  /* 0x000000042a004986 */ /* 0x0003e2000c101122 */
[----:B------:R-:W-:-:S02]  /*89fd0*/  ISETP.LT.AND P6, PT, R45, UR7, !P5 ;  /* 0x000000072d007c0c */ /* 0x000fc4000efc1270 */
[C---:B------:R-:W-:Y:S02]  /*89fe0*/  PRMT R0, R61.reuse, 0x7770, RZ ;  /* 0x000077703d007816 */ /* 0x040fe400000000ff */
[----:B0-----:R-:W-:Y:S01]  /*89ff0*/  PRMT R2, R61, 0x7771, RZ ;  /* 0x000077713d027816 */ /* 0x001fe200000000ff */
[----:B-1----:R-:W4:Y:S04]  /*8a000*/  LDL.LU.64 R48, [R1+0x688] ;  /* 0x0006880001307983 */ /* 0x002f280000300a00 */
[----:B------:R-:W4:Y:S04]  /*8a010*/  LDL.LU.64 R42, [R1+0x670] ;  /* 0x00067000012a7983 */ /* 0x000f280000300a00 */
[----:B------:R-:W4:Y:S04]  /*8a020*/  LDL.LU.64 R28, [R1+0x658] ;  /* 0x00065800011c7983 */ /* 0x000f280000300a00 */
[----:B------:R0:W-:Y:S01]  /*8a030*/  @P3 STG.E.U8 desc[UR34][R32.64], R0 ;  /* 0x0000000020003986 */ /* 0x0001e2000c101122 */
[----:B------:R-:W-:-:S03]  /*8a040*/  ISETP.LT.AND P4, PT, R36, UR4, !P5 ;  /* 0x0000000424007c0c */ /* 0x000fc6000ef81270 */
[----:B------:R-:W4:Y:S01]  /*8a050*/  LDL.LU R54, [R1+0x230] ;  /* 0x0002300001367983 */ /* 0x000f220000300800 */
[----:B------:R-:W1:Y:S01]  /*8a060*/  LDCU UR7, c[0x0][0x398] ;  /* 0x00007300ff0777ac */ /* 0x000e620008000800 */
[C---:B0-----:R-:W-:Y:S02]  /*8a070*/  PRMT R0, R61.reuse, 0x7772, RZ ;  /* 0x000077723d007816 */ /* 0x041fe400000000ff */
[----:B------:R-:W-:Y:S01]  /*8a080*/  ISETP.LT.AND P3, PT, R44, UR9, !P5 ;  /* 0x000000092c007c0c */ /* 0x000fe2000ef61270 */
[----:B------:R-:W0:Y:S01]  /*8a090*/  LDCU UR4, c[0x0][0x398] ;  /* 0x00007300ff0477ac */ /* 0x000e220008000800 */
[----:B--2---:R2:W-:Y:S01]  /*8a0a0*/  @P2 STG.E.U8 desc[UR34][R46.64], R2 ;  /* 0x000000022e002986 */ /* 0x0045e2000c101122 */
[----:B------:R-:W0:Y:S03]  /*8a0b0*/  LDCU UR9, c[0x0][0x398] ;  /* 0x00007300ff0977ac */ /* 0x000e260008000800 */
[----:B--2---:R-:W2:Y:S01]  /*8a0c0*/  LDL.LU.64 R46, [R1+0x660] ;  /* 0x00066000012e7983 */ /* 0x004ea20000300a00 */
[----:B------:R-:W-:-:S03]  /*8a0d0*/  PRMT R2, R61, 0x7773, RZ ;  /* 0x000077733d027816 */ /* 0x000fc600000000ff */
[----:B---3--:R3:W-:Y:S04]  /*8a0e0*/  @P6 STG.E.U8 desc[UR34][R40.64], R0 ;  /* 0x0000000028006986 */ /* 0x0087e8000c101122 */
[----:B------:R0:W-:Y:S04]  /*8a0f0*/  @P4 STG.E.U8 desc[UR34][R38.64], R2 ;  /* 0x0000000226004986 */ /* 0x0001e8000c101122 */
[----:B---3--:R-:W3:Y:S04]  /*8a100*/  LDL.LU.64 R40, [R1+0x620] ;  /* 0x0006200001287983 */ /* 0x008ee80000300a00 */
[----:B------:R-:W3:Y:S04]  /*8a110*/  LDL.LU.64 R32, [R1+0x618] ;  /* 0x0006180001207983 */ /* 0x000ee80000300a00 */
[----:B0-----:R-:W3:Y:S01]  /*8a120*/  LDL.LU.64 R38, [R1+0x5e8] ;  /* 0x0005e80001267983 */ /* 0x001ee20000300a00 */
[----:B------:R-:W-:Y:S01]  /*8a130*/  ISETP.LT.AND P4, PT, R60, UR10, !P5 ;  /* 0x0000000a3c007c0c */ /* 0x000fe2000ef81270 */
[----:B------:R-:W-:Y:S01]  /*8a140*/  VIADD R0, R50, 0x71 ;  /* 0x0000007132007836 */ /* 0x000fe20000000000 */
[----:B------:R-:W-:-:S02]  /*8a150*/  ISETP.LT.AND P6, PT, R53, UR14, !P5 ;  /* 0x0000000e35007c0c */ /* 0x000fc4000efc1270 */
[----:B------:R-:W-:Y:S01]  /*8a160*/  ISETP.LT.AND P5, PT, R59, UR11, !P5 ;  /* 0x0000000b3b007c0c */ /* 0x000fe2000efa1270 */
[----:B------:R-:W0:Y:S01]  /*8a170*/  LDCU UR10, c[0x0][0x398] ;  /* 0x00007300ff0a77ac */ /* 0x000e220008000800 */
[----:B------:R-:W0:Y:S01]  /*8a180*/  LDCU UR11, c[0x0][0x398] ;  /* 0x00007300ff0b77ac */ /* 0x000e220008000800 */
[----:B------:R-:W-:Y:S01]  /*8a190*/  ISETP.GE.AND P2, PT, R0, UR8, PT ;  /* 0x0000000800007c0c */ /* 0x000fe2000bf46270 */
[----:B------:R-:W0:Y:S01]  /*8a1a0*/  LDCU UR8, c[0x0][0x398] ;  /* 0x00007300ff0877ac */ /* 0x000e220008000800 */
[----:B------:R-:W0:Y:S01]  /*8a1b0*/  LDCU UR14, c[0x0][0x398] ;  /* 0x00007300ff0e77ac */ /* 0x000e220008000800 */
[C---:B----4-:R-:W-:Y:S02]  /*8a1c0*/  PRMT R2, R55.reuse, 0x7770, RZ ;  /* 0x0000777037027816 */ /* 0x050fe400000000ff */
[----:B------:R-:W-:-:S03]  /*8a1d0*/  PRMT R0, R55, 0x7771, RZ ;  /* 0x0000777137007816 */ /* 0x000fc600000000ff */
[----:B------:R4:W-:Y:S04]  /*8a1e0*/  @P3 STG.E.U8 desc[UR34][R48.64], R2 ;  /* 0x0000000230003986 */ /* 0x0009e8000c101122 */
[----:B------:R0:W-:Y:S01]  /*8a1f0*/  @P4 STG.E.U8 desc[UR34][R42.64], R0 ;  /* 0x000000002a004986 */ /* 0x0001e2000c101122 */
[----:B------:R-:W-:Y:S02]  /*8a200*/  ISETP.LT.AND P3, PT, R52, UR5, !P2 ;  /* 0x0000000534007c0c */ /* 0x000fe4000d761270 */
[C---:B----4-:R-:W-:Y:S01]  /*8a210*/  PRMT R2, R55.reuse, 0x7772, RZ ;  /* 0x0000777237027816 */ /* 0x050fe200000000ff */
[----:B------:R-:W4:Y:S04]  /*8a220*/  LDL.LU R48, [R1+0x2a0] ;  /* 0x0002a00001307983 */ /* 0x000f280000300800 */
[----:B0-----:R-:W4:Y:S01]  /*8a230*/  LDL.LU.64 R42, [R1+0x610] ;  /* 0x00061000012a7983 */ /* 0x001f220000300a00 */
[----:B------:R-:W-:-:S03]  /*8a240*/  PRMT R0, R55, 0x7773, RZ ;  /* 0x0000777337007816 */ /* 0x000fc600000000ff */
[----:B------:R-:W4:Y:S04]  /*8a250*/  LDL.LU.64 R24, [R1+0x5e0] ;  /* 0x0005e00001187983 */ /* 0x000f280000300a00 */
[----:B------:R0:W-:Y:S01]  /*8a260*/  @P6 STG.E.U8 desc[UR34][R28.64], R2 ;  /* 0x000000021c006986 */ /* 0x0001e2000c101122 */
[----:B------:R-:W-:Y:S02]  /*8a270*/  ISETP.LT.AND P6, PT, R37, UR13, !P2 ;  /* 0x0000000d25007c0c */ /* 0x000fe4000d7c1270 */
[----:B------:R-:W-:Y:S01]  /*8a280*/  ISETP.LT.AND P4, PT, R45, UR6, !P2 ;  /* 0x000000062d007c0c */ /* 0x000fe2000d781270 */
[----:B------:R-:W1:Y:S01]  /*8a290*/  LDCU UR5, c[0x0][0x398] ;  /* 0x00007300ff0577ac */ /* 0x000e620008000800 */
[----:B------:R-:W1:Y:S01]  /*8a2a0*/  LDCU UR6, c[0x0][0x398] ;  /* 0x00007300ff0677ac */ /* 0x000e620008000800 */
[----:B------:R-:W1:Y:S01]  /*8a2b0*/  LDCU UR13, c[0x0][0x398] ;  /* 0x00007300ff0d77ac */ /* 0x000e620008000800 */
[----:B0-----:R-:W4:Y:S04]  /*8a2c0*/  LDL.LU.64 R28, [R1+0x5f0] ;  /* 0x0005f000011c7983 */ /* 0x001f280000300a00 */
[----:B--2---:R0:W-:Y:S01]  /*8a2d0*/  @P5 STG.E.U8 desc[UR34][R46.64], R0 ;  /* 0x000000002e005986 */ /* 0x0041e2000c101122 */
[----:B------:R-:W-:-:S03]  /*8a2e0*/  PRMT R2, R54, 0x7770, RZ ;  /* 0x0000777036027816 */ /* 0x000fc600000000ff */
[----:B0-----:R-:W2:Y:S01]  /*8a2f0*/  LDL.LU.64 R46, [R1+0x5d0] ;  /* 0x0005d000012e7983 */ /* 0x001ea20000300a00 */
[----:B------:R-:W-:-:S03]  /*8a300*/  PRMT R0, R54, 0x7771, RZ ;  /* 0x0000777136007816 */ /* 0x000fc600000000ff */
[----:B---3--:R0:W-:Y:S04]  /*8a310*/  @P3 STG.E.U8 desc[UR34][R40.64], R2 ;  /* 0x0000000228003986 */ /* 0x0081e8000c101122 */
[----:B------:R3:W-:Y:S04]  /*8a320*/  @P6 STG.E.U8 desc[UR34][R32.64], R0 ;  /* 0x0000000020006986 */ /* 0x0007e8000c101122 */
[----:B0-----:R-:W2:Y:S01]  /*8a330*/  LDL.LU R40, [R1+0x2b4] ;  /* 0x0002b40001287983 */ /* 0x001ea20000300800 */
[----:B------:R-:W-:-:S03]  /*8a340*/  PRMT R2, R54, 0x7772, RZ ;  /* 0x0000777236027816 */ /* 0x000fc600000000ff */
[----:B---3--:R-:W3:Y:S04]  /*8a350*/  LDL.LU.64 R32, [R1+0x5d8] ;  /* 0x0005d80001207983 */ /* 0x008ee80000300a00 */
[----:B------:R0:W-:Y:S04]  /*8a360*/  @P4 STG.E.U8 desc[UR34][R38.64], R2 ;  /* 0x0000000226004986 */ /* 0x0001e8000c101122 */
[----:B0-----:R-:W3:Y:S01]  /*8a370*/  LDL.LU.64 R38, [R1+0x590] ;  /* 0x0005900001267983 */ /* 0x001ee20000300a00 */
[----:B------:R-:W-:-:S03]  /*8a380*/  PRMT R2, R54, 0x7773, RZ ;  /* 0x0000777336027816 */ /* 0x000fc600000000ff */
[----:B------:R-:W3:Y:S01]  /*8a390*/  LDL.LU.64 R54, [R1+0x580] ;  /* 0x0005800001367983 */ /* 0x000ee20000300a00 */
[----:B------:R-:W-:Y:S02]  /*8a3a0*/  ISETP.LT.AND P3, PT, R36, UR4, !P2 ;  /* 0x0000000424007c0c */ /* 0x000fe4000d761270 */
[----:B-1----:R-:W-:Y:S02]  /*8a3b0*/  ISETP.LT.AND P5, PT, R44, UR7, !P2 ;  /* 0x000000072c007c0c */ /* 0x002fe4000d7a1270 */
[----:B------:R-:W-:Y:S02]  /*8a3c0*/  ISETP.LT.AND P4, PT, R60, UR9, !P2 ;  /* 0x000000093c007c0c */ /* 0x000fe4000d781270 */
[----:B------:R-:W-:Y:S01]  /*8a3d0*/  ISETP.LT.AND P6, PT, R53, UR15, !P2 ;  /* 0x0000000f35007c0c */ /* 0x000fe2000d7c1270 */
[----:B------:R-:W-:Y:S01]  /*8a3e0*/  VIADD R0, R50, 0x72 ;  /* 0x0000007232007836 */ /* 0x000fe20000000000 */
[----:B------:R-:W-:Y:S01]  /*8a3f0*/  ISETP.LT.AND P2, PT, R59, UR10, !P2 ;  /* 0x0000000a3b007c0c */ /* 0x000fe2000d741270 */
[----:B------:R-:W0:Y:S01]  /*8a400*/  LDCU UR4, c[0x0][0x398] ;  /* 0x00007300ff0477ac */ /* 0x000e220008000800 */
[----:B------:R-:W1:Y:S01]  /*8a410*/  LDCU UR7, c[0x0][0x398] ;  /* 0x00007300ff0777ac */ /* 0x000e620008000800 */
[----:B------:R-:W0:Y:S01]  /*8a420*/  LDCU UR9, c[0x0][0x398] ;  /* 0x00007300ff0977ac */ /* 0x000e220008000800 */
[----:B------:R-:W0:Y:S01]  /*8a430*/  LDCU UR10, c[0x0][0x398] ;  /* 0x00007300ff0a77ac */ /* 0x000e220008000800 */
[----:B------:R-:W0:Y:S01]  /*8a440*/  LDCU UR15, c[0x0][0x398] ;  /* 0x00007300ff0f77ac */ /* 0x000e220008000800 */
[----:B----4-:R-:W-:Y:S01]  /*8a450*/  PRMT R3, R48, 0x7770, RZ ;  /* 0x0000777030037816 */ /* 0x010fe200000000ff */
[----:B------:R4:W-:Y:S01]  /*8a460*/  @P3 STG.E.U8 desc[UR34][R42.64], R2 ;  /* 0x000000022a003986 */ /* 0x0009e2000c101122 */
[----:B------:R-:W-:-:S02]  /*8a470*/  ISETP.GE.AND P3, PT, R0, UR16, PT ;  /* 0x0000001000007c0c */ /* 0x000fc4000bf66270 */
[----:B------:R-:W-:Y:S01]  /*8a480*/  PRMT R0, R48, 0x7771, RZ ;  /* 0x0000777130007816 */ /* 0x000fe200000000ff */
[----:B------:R-:W-:Y:S01]  /*8a490*/  @P5 STG.E.U8 desc[UR34][R24.64], R3 ;  /* 0x0000000318005986 */ /* 0x000fe2000c101122 */
[----:B------:R-:W-:Y:S01]  /*8a4a0*/  ISETP.LT.AND P5, PT, R52, UR8, !P3 ;  /* 0x0000000834007c0c */ /* 0x000fe2000dfa1270 */
[----:B------:R-:W0:Y:S02]  /*8a4b0*/  LDCU UR8, c[0x0][0x398] ;  /* 0x00007300ff0877ac */ /* 0x000e240008000800 */
[----:B----4-:R-:W4:Y:S01]  /*8a4c0*/  LDL.LU.64 R42, [R1+0x578] ;  /* 0x00057800012a7983 */ /* 0x010f220000300a00 */
[----:B------:R-:W-:-:S03]  /*8a4d0*/  PRMT R2, R48, 0x7772, RZ ;  /* 0x0000777230027816 */ /* 0x000fc600000000ff */
[----:B------:R0:W-:Y:S04]  /*8a4e0*/  @P4 STG.E.U8 desc[UR34][R28.64], R0 ;  /* 0x000000001c004986 */ /* 0x0001e8000c101122 */
[----:B0-----:R-:W4:Y:S04]  /*8a4f0*/  LDL.LU.64 R28, [R1+0x568] ;  /* 0x00056800011c7983 */ /* 0x001f280000300a00 */
[----:B--2---:R0:W-:Y:S01]  /*8a500*/  @P6 STG.E.U8 desc[UR34][R46.64], R2 ;  /* 0x000000022e006986 */ /* 0x0041e2000c101122 */
[----:B------:R-:W-:-:S03]  /*8a510*/  ISETP.LT.AND P6, PT, R37, UR5, !P3 ;  /* 0x0000000525007c0c */ /* 0x000fc6000dfc1270 */
[----:B------:R-:W2:Y:S01]  /*8a520*/  LDL.LU R61, [R1+0x1d4] ;  /* 0x0001d400013d7983 */ /* 0x000ea20000300800 */
[----:B------:R-:W-:Y:S02]  /*8a530*/  PRMT R0, R48, 0x7773, RZ ;  /* 0x0000777330007816 */ /* 0x000fe400000000ff */
[----:B------:R-:W-:Y:S01]  /*8a540*/  ISETP.LT.AND P4, PT, R45, UR11, !P3 ;  /* 0x0000000b2d007c0c */ /* 0x000fe2000df81270 */
[----:B------:R-:W1:Y:S01]  /*8a550*/  LDCU UR5, c[0x0][0x398] ;  /* 0x00007300ff0577ac */ /* 0x000e620008000800 */
[----:B------:R-:W1:Y:S01]  /*8a560*/  LDCU UR11, c[0x0][0x398] ;  /* 0x00007300ff0b77ac */ /* 0x000e620008000800 */
[----:B0-----:R-:W2:Y:S04]  /*8a570*/  LDL.LU.64 R46, [R1+0x570] ;  /* 0x00057000012e7983 */ /* 0x001ea80000300a00 */
[----:B------:R-:W2:Y:S01]  /*8a580*/  LDL.LU.64 R48, [R1+0x540] ;  /* 0x0005400001307983 */ /* 0x000ea20000300a00 */
[----:B------:R-:W-:-:S03]  /*8a590*/  PRMT R2, R40, 0x7770, RZ ;  /* 0x0000777028027816 */ /* 0x000fc600000000ff */
[----:B---3--:R0:W-:Y:S02]  /*8a5a0*/  @P2 STG.E.U8 desc[UR34][R32.64], R0 ;  /* 0x0000000020002986 */ /* 0x0081e4000c101122 */
[----:B0-----:R-:W-:Y:S02]  /*8a5b0*/  PRMT R0, R40, 0x7771, RZ ;  /* 0x0000777128007816 */ /* 0x001fe400000000ff */
[----:B------:R-:W3:Y:S04]  /*8a5c0*/  LDL.LU.64 R32, [R1+0x560] ;  /* 0x0005600001207983 */ /* 0x000ee80000300a00 */
[----:B------:R-:W-:Y:S04]  /*8a5d0*/  @P5 STG.E.U8 desc[UR34][R38.64], R2 ;  /* 0x0000000226005986 */ /* 0x000fe8000c101122 */
[----:B------:R0:W-:Y:S04]  /*8a5e0*/  @P6 STG.E.U8 desc[UR34][R54.64], R0 ;  /* 0x0000000036006986 */ /* 0x0001e8000c101122 */
[----:B0-----:R-:W3:Y:S01]  /*8a5f0*/  LDL.LU.64 R54, [R1+0x538] ;  /* 0x0005380001367983 */ /* 0x001ee20000300a00 */
[----:B------:R-:W-:-:S02]  /*8a600*/  ISETP.LT.AND P5, PT, R36, UR6, !P3 ;  /* 0x0000000624007c0c */ /* 0x000fc4000dfa1270 */
[----:B------:R-:W-:Y:S01]  /*8a610*/  PRMT R2, R40, 0x7772, RZ ;  /* 0x0000777228027816 */ /* 0x000fe200000000ff */
[----:B------:R-:W3:Y:S01]  /*8a620*/  LDL.LU R41, [R1+0x234] ;  /* 0x0002340001297983 */ /* 0x000ee20000300800 */
[----:B------:R-:W-:Y:S01]  /*8a630*/  ISETP.LT.AND P6, PT, R60, UR4, !P3 ;  /* 0x000000043c007c0c */ /* 0x000fe2000dfc1270 */
[----:B------:R-:W-:Y:S02]  /*8a640*/  VIADD R0, R50, 0x73 ;  /* 0x0000007332007836 */ /* 0x000fe40000000000 */
[----:B------:R-:W3:Y:S01]  /*8a650*/  LDL.LU.64 R38, [R1+0x510] ;  /* 0x0005100001267983 */ /* 0x000ee20000300a00 */
[----:B------:R-:W0:Y:S01]  /*8a660*/  LDCU UR6, c[0x0][0x398] ;  /* 0x00007300ff0677ac */ /* 0x000e220008000800 */
[----:B------:R-:W0:Y:S01]  /*8a670*/  LDCU UR4, c[0x0][0x398] ;  /* 0x00007300ff0477ac */ /* 0x000e220008000800 */
[----:B------:R-:W-:Y:S01]  /*8a680*/  ISETP.GE.AND P2, PT, R0, UR12, PT ;  /* 0x0000000c00007c0c */ /* 0x000fe2000bf46270 */
[----:B------:R-:W0:Y:S01]  /*8a690*/  LDCU UR12, c[0x0][0x398] ;  /* 0x00007300ff0c77ac */ /* 0x000e220008000800 */
[----:B----4-:R4:W-:Y:S01]  /*8a6a0*/  @P4 STG.E.U8 desc[UR34][R42.64], R2 ;  /* 0x000000022a004986 */ /* 0x0109e2000c101122 */
[----:B------:R-:W-:Y:S01]  /*8a6b0*/  ISETP.LT.AND P4, PT, R44, UR13, !P3 ;  /* 0x0000000d2c007c0c */ /* 0x000fe2000df81270 */
[----:B------:R-:W0:Y:S01]  /*8a6c0*/  LDCU UR13, c[0x0][0x398] ;  /* 0x00007300ff0d77ac */ /* 0x000e220008000800 */
[----:B----4-:R-:W-:Y:S01]  /*8a6d0*/  PRMT R2, R40, 0x7773, RZ ;  /* 0x0000777328027816 */ /* 0x010fe200000000ff */
[----:B------:R-:W4:Y:S04]  /*8a6e0*/  LDL.LU.64 R42, [R1+0x4f0] ;  /* 0x0004f000012a7983 */ /* 0x000f280000300a00 */
[----:B------:R0:W-:Y:S01]  /*8a6f0*/  @P5 STG.E.U8 desc[UR34][R28.64], R2 ;  /* 0x000000021c005986 */ /* 0x0001e2000c101122 */
[----:B-1----:R-:W-:-:S02]  /*8a700*/  ISETP.LT.AND P5, PT, R53, UR7, !P3 ;  /* 0x0000000735007c0c */ /* 0x002fc4000dfa1270 */
[----:B------:R-:W-:Y:S02]  /*8a710*/  ISETP.LT.AND P3, PT, R59, UR9, !P3 ;  /* 0x000000093b007c0c */ /* 0x000fe4000df61270 */
[C---:B--2---:R-:W-:Y:S01]  /*8a720*/  PRMT R0, R61.reuse, 0x7770, RZ ;  /* 0x000077703d007816 */ /* 0x044fe200000000ff */
[----:B------:R-:W1:Y:S01]  /*8a730*/  LDCU UR7, c[0x0][0x398] ;  /* 0x00007300ff0777ac */ /* 0x000e620008000800 */
[----:B------:R-:W2:Y:S01]  /*8a740*/  LDCU UR9, c[0x0][0x398] ;  /* 0x00007300ff0977ac */ /* 0x000ea20008000800 */
[C---:B0-----:R-:W-:Y:S02]  /*8a750*/  PRMT R2, R61.reuse, 0x7771, RZ ;  /* 0x000077713d027816 */ /* 0x041fe400000000ff */
[----:B------:R0:W-:Y:S04]  /*8a760*/  @P4 STG.E.U8 desc[UR34][R46.64], R0 ;  /* 0x000000002e004986 */ /* 0x0001e8000c101122 */
[----:B------:R1:W-:Y:S04]  /*8a770*/  @P6 STG.E.U8 desc[UR34][R48.64], R2 ;  /* 0x0000000230006986 */ /* 0x0003e8000c101122 */
[----:B0-----:R-:W2:Y:S01]  /*8a780*/  LDL.LU.64 R46, [R1+0x508] ;  /* 0x00050800012e7983 */ /* 0x001ea20000300a00 */
[----:B------:R-:W-:-:S03]  /*8a790*/  PRMT R0, R61, 0x7772, RZ ;  /* 0x000077723d007816 */ /* 0x000fc600000000ff */
[----:B-1----:R-:W2:Y:S01]  /*8a7a0*/  LDL.LU.64 R48, [R1+0x4e0] ;  /* 0x0004e00001307983 */ /* 0x002ea20000300a00 */
[----:B------:R-:W-:-:S03]  /*8a7b0*/  PRMT R2, R61, 0x7773, RZ ;  /* 0x000077733d027816 */ /* 0x000fc600000000ff */
[----:B------:R-:W2:Y:S04]  /*8a7c0*/  LDL.LU R40, [R1+0x2a4] ;  /* 0x0002a40001287983 */ /* 0x000ea80000300800 */
[----:B---3--:R-:W-:Y:S04]  /*8a7d0*/  @P5 STG.E.U8 desc[UR34][R32.64], R0 ;  /* 0x0000000020005986 */ /* 0x008fe8000c101122 */
[----:B------:R0:W-:Y:S04]  /*8a7e0*/  @P3 STG.E.U8 desc[UR34][R54.64], R2 ;  /* 0x0000000236003986 */ /* 0x0001e8000c101122 */
[----:B0-----:R-:W3:Y:S01]  /*8a7f0*/  LDL.LU.64 R54, [R1+0x4c0] ;  /* 0x0004c00001367983 */ /* 0x001ee20000300a00 */
[----:B------:R-:W-:-:S02]  /*8a800*/  ISETP.LT.AND P6, PT, R52, UR14, !P2 ;  /* 0x0000000e34007c0c */ /* 0x000fc4000d7c1270 */
[----:B------:R-:W-:Y:S01]  /*8a810*/  ISETP.LT.AND P4, PT, R37, UR8, !P2 ;  /* 0x0000000825007c0c */ /* 0x000fe2000d781270 */
[----:B------:R-:W3:Y:S01]  /*8a820*/  LDL.LU.64 R28, [R1+0x4b8] ;  /* 0x0004b800011c7983 */ /* 0x000ee20000300a00 */
[----:B------:R-:W-:Y:S02]  /*8a830*/  PRMT R0, R41, 0x7770, RZ ;  /* 0x0000777029007816 */ /* 0x000fe400000000ff */
[----:B------:R-:W-:Y:S02]  /*8a840*/  ISETP.LT.AND P3, PT, R45, UR5, !P2 ;  /* 0x000000052d007c0c */ /* 0x000fe4000d761270 */
[C---:B------:R-:W-:Y:S01]  /*8a850*/  PRMT R2, R41.reuse, 0x7771, RZ ;  /* 0x0000777129027816 */ /* 0x040fe200000000ff */
[----:B------:R-:W3:Y:S01]  /*8a860*/  LDL.LU.64 R32, [R1+0x490] ;  /* 0x0004900001207983 */ /* 0x000ee20000300a00 */
[----:B------:R-:W-:Y:S02]  /*8a870*/  ISETP.LT.AND P5, PT, R36, UR10, !P2 ;  /* 0x0000000a24007c0c */ /* 0x000fe4000d7a1270 */
        /* <DEDUP_REMOVED lines=9> */
[----:B----4-:R1:W-:Y:S01]  /*8a910*/  @P4 STG.E.U8 desc[UR34][R42.64], R2 ;  /* 0x000000022a004986 */ /* 0x0103e2000c101122 */
[----:B------:R-:W-:Y:S02]  /*8a920*/  ISETP.LT.AND P4, PT, R44, UR6, !P2 ;  /* 0x000000062c007c0c */ /* 0x000fe4000d781270 */
[----:B------:R-:W-:Y:S01]  /*8a930*/  ISETP.LT.AND P6, PT, R60, UR11, !P2 ;  /* 0x0000000b3c007c0c */ /* 0x000fe2000d7c1270 */
[----:B------:R-:W4:Y:S01]  /*8a940*/  LDCU UR6, c[0x0][0x398] ;  /* 0x00007300ff0677ac */ /* 0x000f220008000800 */
[----:B------:R-:W0:Y:S01]  /*8a950*/  LDCU UR11, c[0x0][0x398] ;  /* 0x00007300ff0b77ac */ /* 0x000e220008000800 */
[----:B-1----:R-:W-:Y:S01]  /*8a960*/  PRMT R2, R41, 0x7772, RZ ;  /* 0x0000777229027816 */ /* 0x002fe200000000ff */
[----:B------:R-:W4:Y:S04]  /*8a970*/  LDL.LU.64 R42, [R1+0x478] ;  /* 0x00047800012a7983 */ /* 0x000f280000300a00 */
[----:B--2---:R1:W-:Y:S01]  /*8a980*/  @P3 STG.E.U8 desc[UR34][R46.64], R2 ;  /* 0x000000022e003986 */ /* 0x0043e2000c101122 */
[----:B------:R-:W-:-:S02]  /*8a990*/  ISETP.GE.AND P3, PT, R0, UR54, PT ;  /* 0x0000003600007c0c */ /* 0x000fc4000bf66270 */
[----:B------:R-:W-:Y:S01]  /*8a9a0*/  PRMT R0, R40, 0x7770, RZ ;  /* 0x0000777028007816 */ /* 0x000fe200000000ff */
[----:B------:R2:W-:Y:S04]  /*8a9b0*/  @P5 STG.E.U8 desc[UR34][R48.64], R3 ;  /* 0x0000000330005986 */ /* 0x0005e8000c101122 */
[----:B-1----:R-:W4:Y:S04]  /*8a9c0*/  LDL.LU.64 R46, [R1+0x470] ;  /* 0x00047000012e7983 */ /* 0x002f280000300a00 */
[----:B--2---:R-:W2:Y:S04]  /*8a9d0*/  LDL.LU.64 R48, [R1+0x460] ;  /* 0x0004600001307983 */ /* 0x004ea80000300a00 */
[----:B---3--:R1:W-:Y:S04]  /*8a9e0*/  @P4 STG.E.U8 desc[UR34][R54.64], R0 ;  /* 0x0000000036004986 */ /* 0x0083e8000c101122 */
[----:B-1----:R-:W3:Y:S01]  /*8a9f0*/  LDL.LU.64 R54, [R1+0x438] ;  /* 0x0004380001367983 */ /* 0x002ee20000300a00 */
[----:B------:R-:W-:-:S02]  /*8aa00*/  ISETP.LT.AND P5, PT, R53, UR4, !P2 ;  /* 0x0000000435007c0c */ /* 0x000fc4000d7a1270 */
[----:B------:R-:W-:Y:S02]  /*8aa10*/  ISETP.LT.AND P2, PT, R59, UR12, !P2 ;  /* 0x0000000c3b007c0c */ /* 0x000fe4000d741270 */
[C---:B------:R-:W-:Y:S02]  /*8aa20*/  PRMT R2, R40.reuse, 0x7771, RZ ;  /* 0x0000777128027816 */ /* 0x040fe400000000ff */
[----:B------:R-:W-:Y:S02]  /*8aa30*/  PRMT R0, R40, 0x7772, RZ ;  /* 0x0000777228007816 */ /* 0x000fe400000000ff */
[----:B------:R-:W-:Y:S01]  /*8aa40*/  ISETP.LT.AND P4, PT, R37, UR9, !P3 ;  /* 0x0000000925007c0c */ /* 0x000fe2000df81270 */
[----:B------:R-:W3:Y:S04]  /*8aa50*/  LDL.LU R41, [R1+0x1d8] ;  /* 0x0001d80001297983 */ /* 0x000ee80000300800 */
[----:B------:R1:W-:Y:S01]  /*8aa60*/  @P6 STG.E.U8 desc[UR34][R28.64], R2 ;  /* 0x000000021c006986 */ /* 0x0003e2000c101122 */
[----:B------:R-:W-:Y:S01]  /*8aa70*/  ISETP.LT.AND P6, PT, R52, UR7, !P3 ;  /* 0x0000000734007c0c */ /* 0x000fe2000dfc1270 */
[----:B------:R-:W2:Y:S01]  /*8aa80*/  LDCU UR4, c[0x0][0x398] ;  /* 0x00007300ff0477ac */ /* 0x000ea20008000800 */
[----:B------:R-:W2:Y:S01]  /*8aa90*/  LDCU UR7, c[0x0][0x398] ;  /* 0x00007300ff0777ac */ /* 0x000ea20008000800 */
[----:B------:R-:W2:Y:S01]  /*8aaa0*/  LDCU UR9, c[0x0][0x398] ;  /* 0x00007300ff0977ac */ /* 0x000ea20008000800 */
[----:B------:R-:W2:Y:S01]  /*8aab0*/  LDCU UR12, c[0x0][0x398] ;  /* 0x00007300ff0c77ac */ /* 0x000ea20008000800 */
[----:B------:R0:W-:Y:S01]  /*8aac0*/  @P5 STG.E.U8 desc[UR34][R32.64], R0 ;  /* 0x0000000020005986 */ /* 0x0001e2000c101122 */
[----:B-1----:R-:W-:-:S02]  /*8aad0*/  PRMT R2, R40, 0x7773, RZ ;  /* 0x0000777328027816 */ /* 0x002fc400000000ff */
[----:B0-----:R-:W-:Y:S01]  /*8aae0*/  ISETP.LT.AND P5, PT, R45, UR8, !P3 ;  /* 0x000000082d007c0c */ /* 0x001fe2000dfa1270 */
[----:B------:R-:W3:Y:S04]  /*8aaf0*/  LDL.LU.64 R28, [R1+0x458] ;  /* 0x00045800011c7983 */ /* 0x000ee80000300a00 */
[----:B------:R0:W-:Y:S01]  /*8ab00*/  @P2 STG.E.U8 desc[UR34][R38.64], R2 ;  /* 0x0000000226002986 */ /* 0x0001e2000c101122 */
[----:B------:R-:W-:Y:S01]  /*8ab10*/  ISETP.LT.AND P2, PT, R36, UR13, !P3 ;  /* 0x0000000d24007c0c */ /* 0x000fe2000df41270 */
[----:B------:R-:W1:Y:S01]  /*8ab20*/  LDCU UR8, c[0x0][0x398] ;  /* 0x00007300ff0877ac */ /* 0x000e620008000800 */
[----:B------:R-:W1:Y:S01]  /*8ab30*/  LDCU UR13, c[0x0][0x398] ;  /* 0x00007300ff0d77ac */ /* 0x000e620008000800 */
[C---:B------:R-:W-:Y:S01]  /*8ab40*/  PRMT R0, R61.reuse, 0x7770, RZ ;  /* 0x000077703d007816 */ /* 0x040fe200000000ff */
[----:B------:R-:W3:Y:S01]  /*8ab50*/  LDL.LU.64 R32, [R1+0x450] ;  /* 0x0004500001207983 */ /* 0x000ee20000300a00 */
[----:B0-----:R-:W-:-:S03]  /*8ab60*/  PRMT R2, R61, 0x7771, RZ ;  /* 0x000077713d027816 */ /* 0x001fc600000000ff */
[----:B------:R-:W3:Y:S04]  /*8ab70*/  LDL.LU.64 R38, [R1+0x430] ;  /* 0x0004300001267983 */ /* 0x000ee80000300a00 */
[----:B------:R-:W3:Y:S04]  /*8ab80*/  LDL.LU R40, [R1+0x238] ;  /* 0x0002380001287983 */ /* 0x000ee80000300800 */
[----:B----4-:R0:W-:Y:S02]  /*8ab90*/  @P6 STG.E.U8 desc[UR34][R42.64], R0 ;  /* 0x000000002a006986 */ /* 0x0101e4000c101122 */
[----:B0-----:R-:W-:-:S02]  /*8aba0*/  PRMT R0, R61, 0x7772, RZ ;  /* 0x000077723d007816 */ /* 0x001fc400000000ff */
[----:B------:R0:W-:Y:S04]  /*8abb0*/  @P4 STG.E.U8 desc[UR34][R46.64], R2 ;  /* 0x000000022e004986 */ /* 0x0001e8000c101122 */
[----:B--2---:R2:W-:Y:S01]  /*8abc0*/  @P5 STG.E.U8 desc[UR34][R48.64], R0 ;  /* 0x0000000030005986 */ /* 0x0045e2000c101122 */
[----:B0-----:R-:W-:-:S03]  /*8abd0*/  PRMT R2, R61, 0x7773, RZ ;  /* 0x000077733d027816 */ /* 0x001fc600000000ff */
[----:B--2---:R-:W2:Y:S04]  /*8abe0*/  LDL.LU.64 R48, [R1+0x468] ;  /* 0x0004680001307983 */ /* 0x004ea80000300a00 */
[----:B---3--:R0:W-:Y:S04]  /*8abf0*/  @P2 STG.E.U8 desc[UR34][R54.64], R2 ;  /* 0x0000000236002986 */ /* 0x0081e8000c101122 */
[----:B0-----:R-:W3:Y:S01]  /*8ac00*/  LDL.LU.64 R54, [R1+0x428] ;  /* 0x0004280001367983 */ /* 0x001ee20000300a00 */
[----:B------:R-:W-:Y:S02]  /*8ac10*/  ISETP.LT.AND P4, PT, R44, UR5, !P3 ;  /* 0x000000052c007c0c */ /* 0x000fe4000df81270 */
[----:B------:R-:W-:Y:S01]  /*8ac20*/  ISETP.LT.AND P5, PT, R60, UR10, !P3 ;  /* 0x0000000a3c007c0c */ /* 0x000fe2000dfa1270 */
[----:B------:R-:W4:Y:S04]  /*8ac30*/  LDL.LU.64 R42, [R1+0x448] ;  /* 0x00044800012a7983 */ /* 0x000f280000300a00 */
[----:B------:R-:W4:Y:S01]  /*8ac40*/  LDL.LU.64 R46, [R1+0x440] ;  /* 0x00044000012e7983 */ /* 0x000f220000300a00 */
[----:B------:R-:W-:Y:S01]  /*8ac50*/  ISETP.LT.AND P6, PT, R53, UR6, !P3 ;  /* 0x0000000635007c0c */ /* 0x000fe2000dfc1270 */
[----:B------:R-:W-:Y:S01]  /*8ac60*/  VIADD R0, R50, 0x77 ;  /* 0x0000007732007836 */ /* 0x000fe20000000000 */
[----:B------:R-:W-:-:S02]  /*8ac70*/  PRMT R2, R41, 0x7770, RZ ;  /* 0x0000777029027816 */ /* 0x000fc400000000ff */
[----:B------:R-:W-:Y:S01]  /*8ac80*/  ISETP.LT.AND P3, PT, R59, UR4, !P3 ;  /* 0x000000043b007c0c */ /* 0x000fe2000df61270 */
[----:B------:R-:W4:Y:S01]  /*8ac90*/  LDL.LU R61, [R1+0x2bc] ;  /* 0x0002bc00013d7983 */ /* 0x000f220000300800 */
[----:B------:R-:W0:Y:S01]  /*8aca0*/  LDCU UR5, c[0x0][0x398] ;  /* 0x00007300ff0577ac */ /* 0x000e220008000800 */
[----:B------:R-:W-:Y:S02]  /*8acb0*/  ISETP.GE.AND P2, PT, R0, UR29, PT ;  /* 0x0000001d00007c0c */ /* 0x000fe4000bf46270 */
[----:B------:R-:W-:Y:S01]  /*8acc0*/  PRMT R0, R41, 0x7771, RZ ;  /* 0x0000777129007816 */ /* 0x000fe200000000ff */
[----:B------:R-:W0:Y:S01]  /*8acd0*/  LDCU UR10, c[0x0][0x398] ;  /* 0x00007300ff0a77ac */ /* 0x000e220008000800 */
[----:B------:R1:W-:Y:S01]  /*8ace0*/  @P4 STG.E.U8 desc[UR34][R28.64], R2 ;  /* 0x000000021c004986 */ /* 0x0003e2000c101122 */
[----:B------:R-:W-:-:S03]  /*8acf0*/  ISETP.LT.AND P4, PT, R52, UR11, !P0 ;  /* 0x0000000b34007c0c */ /* 0x000fc6000c781270 */
[----:B------:R-:W-:Y:S01]  /*8ad00*/  @P5 STG.E.U8 desc[UR34][R32.64], R0 ;  /* 0x0000000020005986 */ /* 0x000fe2000c101122 */
[----:B------:R-:W0:Y:S01]  /*8ad10*/  LDCU UR6, c[0x0][0x398] ;  /* 0x00007300ff0677ac */ /* 0x000e220008000800 */
[----:B------:R-:W0:Y:S01]  /*8ad20*/  LDCU UR4, c[0x0][0x398] ;  /* 0x00007300ff0477ac */ /* 0x000e220008000800 */
[C---:B-1----:R-:W-:Y:S02]  /*8ad30*/  PRMT R2, R41.reuse, 0x7772, RZ ;  /* 0x0000777229027816 */ /* 0x042fe400000000ff */
[C---:B------:R-:W-:Y:S02]  /*8ad40*/  PRMT R3, R40.reuse, 0x7770, RZ ;  /* 0x0000777028037816 */ /* 0x040fe400000000ff */
[----:B------:R-:W-:Y:S01]  /*8ad50*/  PRMT R4, R40, 0x7773, RZ ;  /* 0x0000777328047816 */ /* 0x000fe200000000ff */
[----:B------:R-:W1:Y:S01]  /*8ad60*/  LDCU UR11, c[0x0][0x398] ;  /* 0x00007300ff0b77ac */ /* 0x000e620008000800 */
[----:B------:R0:W-:Y:S04]  /*8ad70*/  @P6 STG.E.U8 desc[UR34][R38.64], R2 ;  /* 0x0000000226006986 */ /* 0x0001e8000c101122 */
[----:B0-----:R-:W4:Y:S01]  /*8ad80*/  LDL.LU.64 R38, [R1+0x480] ;  /* 0x0004800001267983 */ /* 0x001f220000300a00 */
[----:B------:R-:W-:-:S03]  /*8ad90*/  PRMT R2, R41, 0x7773, RZ ;  /* 0x0000777329027816 */ /* 0x000fc600000000ff */
[----:B------:R-:W4:Y:S04]  /*8ada0*/  LDL.LU R51, [R1+0x2a8] ;  /* 0x0002a80001337983 */ /* 0x000f280000300800 */
[----:B--2---:R0:W-:Y:S04]  /*8adb0*/  @P3 STG.E.U8 desc[UR34][R48.64], R2 ;  /* 0x0000000230003986 */ /* 0x0041e8000c101122 */
[----:B0-----:R-:W2:Y:S04]  /*8adc0*/  LDL.LU.64 R48, [R1+0x4b0] ;  /* 0x0004b00001307983 */ /* 0x001ea80000300a00 */
[----:B---3--:R0:W-:Y:S04]  /*8add0*/  @P4 STG.E.U8 desc[UR34][R54.64], R3 ;  /* 0x0000000336004986 */ /* 0x0081e8000c101122 */
[----:B0-----:R-:W3:Y:S01]  /*8ade0*/  LDL.LU.64 R54, [R1+0x4a8] ;  /* 0x0004a80001367983 */ /* 0x001ee20000300a00 */
[----:B------:R-:W-:-:S02]  /*8adf0*/  ISETP.LT.AND P5, PT, R37, UR7, !P0 ;  /* 0x0000000725007c0c */ /* 0x000fc4000c7a1270 */
[----:B------:R-:W-:Y:S01]  /*8ae00*/  ISETP.LT.AND P6, PT, R45, UR8, !P0 ;  /* 0x000000082d007c0c */ /* 0x000fe2000c7c1270 */
[----:B------:R-:W-:Y:S01]  /*8ae10*/  VIADD R0, R50, 0x78 ;  /* 0x0000007832007836 */ /* 0x000fe20000000000 */
[----:B------:R-:W3:Y:S01]  /*8ae20*/  LDL.LU.64 R28, [R1+0x4e8] ;  /* 0x0004e800011c7983 */ /* 0x000ee20000300a00 */
[----:B------:R-:W-:Y:S02]  /*8ae30*/  PRMT R2, R40, 0x7772, RZ ;  /* 0x0000777228027816 */ /* 0x000fe400000000ff */
[----:B------:R-:W-:Y:S02]  /*8ae40*/  ISETP.LT.AND P4, PT, R36, UR9, !P0 ;  /* 0x0000000924007c0c */ /* 0x000fe4000c781270 */
[----:B----4-:R-:W-:Y:S02]  /*8ae50*/  PRMT R3, R61, 0x7772, RZ ;  /* 0x000077723d037816 */ /* 0x010fe400000000ff */
[----:B------:R-:W-:Y:S02]  /*8ae60*/  ISETP.GE.AND P3, PT, R0, UR31, PT ;  /* 0x0000001f00007c0c */ /* 0x000fe4000bf66270 */
[----:B------:R-:W-:-:S02]  /*8ae70*/  PRMT R0, R40, 0x7771, RZ ;  /* 0x0000777128007816 */ /* 0x000fc400000000ff */
[C---:B------:R-:W-:Y:S01]  /*8ae80*/  PRMT R5, R61.reuse, 0x7773, RZ ;  /* 0x000077733d057816 */ /* 0x040fe200000000ff */
[----:B------:R-:W0:Y:S01]  /*8ae90*/  LDCU UR7, c[0x0][0x398] ;  /* 0x00007300ff0777ac */ /* 0x000e220008000800 */
[----:B------:R-:W4:Y:S01]  /*8aea0*/  LDCU UR8, c[0x0][0x398] ;  /* 0x00007300ff0877ac */ /* 0x000f220008000800 */
[----:B------:R-:W0:Y:S01]  /*8aeb0*/  LDCU UR9, c[0x0][0x398] ;  /* 0x00007300ff0977ac */ /* 0x000e220008000800 */
[----:B------:R1:W-:Y:S04]  /*8aec0*/  @P5 STG.E.U8 desc[UR34][R42.64], R0 ;  /* 0x000000002a005986 */ /* 0x0003e8000c101122 */
[----:B------:R0:W-:Y:S01]  /*8aed0*/  @P6 STG.E.U8 desc[UR34][R46.64], R2 ;  /* 0x000000022e006986 */ /* 0x0001e2000c101122 */
[----:B------:R-:W-:Y:S02]  /*8aee0*/  ISETP.LT.AND P6, PT, R44, UR12, !P0 ;  /* 0x0000000c2c007c0c */ /* 0x000fe4000c7c1270 */
[----:B------:R-:W-:Y:S01]  /*8aef0*/  ISETP.LT.AND P5, PT, R60, UR5, !P0 ;  /* 0x000000053c007c0c */ /* 0x000fe2000c7a1270 */
[----:B------:R-:W2:Y:S01]  /*8af00*/  LDCU UR5, c[0x0][0x398] ;  /* 0x00007300ff0577ac */ /* 0x000ea20008000800 */
[----:B------:R-:W2:Y:S01]  /*8af10*/  LDCU UR12, c[0x0][0x398] ;  /* 0x00007300ff0c77ac */ /* 0x000ea20008000800 */
[----:B-1----:R-:W4:Y:S04]  /*8af20*/  LDL.LU.64 R42, [R1+0x4d8] ;  /* 0x0004d800012a7983 */ /* 0x002f280000300a00 */
[----:B0-----:R-:W4:Y:S04]  /*8af30*/  LDL.LU.64 R46, [R1+0x4a0] ;  /* 0x0004a000012e7983 */ /* 0x001f280000300a00 */
[----:B------:R-:W4:Y:S04]  /*8af40*/  LDL.LU.64 R40, [R1+0x498] ;  /* 0x0004980001287983 */ /* 0x000f280000300a00 */
[----:B------:R-:W4:Y:S01]  /*8af50*/  LDL.LU.64 R32, [R1+0x4d0] ;  /* 0x0004d00001207983 */ /* 0x000f220000300a00 */
[----:B------:R-:W-:-:S03]  /*8af60*/  PRMT R2, R61, 0x7770, RZ ;  /* 0x000077703d027816 */ /* 0x000fc600000000ff */
[----:B------:R0:W-:Y:S01]  /*8af70*/  @P4 STG.E.U8 desc[UR34][R38.64], R4 ;  /* 0x0000000426004986 */ /* 0x0001e2000c101122 */
[----:B------:R-:W-:-:S03]  /*8af80*/  PRMT R0, R61, 0x7771, RZ ;  /* 0x000077713d007816 */ /* 0x000fc600000000ff */
[----:B------:R-:W4:Y:S01]  /*8af90*/  LDL.LU R61, [R1+0x1dc] ;  /* 0x0001dc00013d7983 */ /* 0x000f220000300800 */
[C---:B------:R-:W-:Y:S02]  /*8afa0*/  PRMT R6, R51.reuse, 0x7771, RZ ;  /* 0x0000777133067816 */ /* 0x040fe400000000ff */
[----:B0-----:R-:W-:Y:S01]  /*8afb0*/  PRMT R4, R51, 0x7770, RZ ;  /* 0x0000777033047816 */ /* 0x001fe200000000ff */
[----:B------:R-:W4:Y:S04]  /*8afc0*/  LDL.LU.64 R38, [R1+0x4c8] ;  /* 0x0004c80001267983 */ /* 0x000f280000300a00 */
        /* <DEDUP_REMOVED lines=11> */
[----:B------:R-:W1:Y:S01]  /*8b080*/  LDCU UR6, c[0x0][0x398] ;  /* 0x00007300ff0677ac */ /* 0x000e620008000800 */
[----:B------:R-:W0:Y:S01]  /*8b090*/  LDCU UR4, c[0x0][0x398] ;  /* 0x00007300ff0477ac */ /* 0x000e220008000800 */
[----:B------:R-:W0:Y:S01]  /*8b0a0*/  LDCU UR13, c[0x0][0x398] ;  /* 0x00007300ff0d77ac */ /* 0x000e220008000800 */
[----:B------:R-:W-:Y:S01]  /*8b0b0*/  @P4 STG.E.U8 desc[UR34][R28.64], R4 ;  /* 0x000000041c004986 */ /* 0x000fe2000c101122 */
[----:B------:R-:W-:-:S03]  /*8b0c0*/  ISETP.LT.AND P4, PT, R45, UR11, !P1 ;  /* 0x0000000b2d007c0c */ /* 0x000fc6000cf81270 */
[----:B----4-:R4:W-:Y:S04]  /*8b0d0*/  @P0 STG.E.U8 desc[UR34][R42.64], R6 ;  /* 0x000000062a000986 */ /* 0x0109e8000c101122 */
[----:B------:R0:W-:Y:S04]  /*8b0e0*/  @P5 STG.E.U8 desc[UR34][R46.64], R2 ;  /* 0x000000022e005986 */ /* 0x0001e8000c101122 */
[----:B------:R1:W-:Y:S01]  /*8b0f0*/  @P6 STG.E.U8 desc[UR34][R40.64], R0 ;  /* 0x0000000028006986 */ /* 0x0003e2000c101122 */
[----:B------:R-:W-:Y:S02]  /*8b100*/  ISETP.LT.AND P0, PT, R36, UR7, !P1 ;  /* 0x0000000724007c0c */ /* 0x000fe4000cf01270 */
[----:B------:R-:W-:Y:S01]  /*8b110*/  ISETP.LT.AND P5, PT, R44, UR8, !P1 ;  /* 0x000000082c007c0c */ /* 0x000fe2000cfa1270 */
[----:B------:R-:W2:Y:S01]  /*8b120*/  LDCU UR11, c[0x0][0x398] ;  /* 0x00007300ff0b77ac */ /* 0x000ea20008000800 */
[----:B----4-:R-:W4:Y:S04]  /*8b130*/  LDL.LU.64 R42, [R1+0x530] ;  /* 0x00053000012a7983 */ /* 0x010f280000300a00 */
[----:B0-----:R-:W4:Y:S04]  /*8b140*/  LDL.LU.64 R46, [R1+0x528] ;  /* 0x00052800012e7983 */ /* 0x001f280000300a00 */
[----:B-1----:R-:W4:Y:S04]  /*8b150*/  LDL.LU R40, [R1+0x23c] ;  /* 0x00023c0001287983 */ /* 0x002f280000300800 */
[----:B------:R0:W-:Y:S01]  /*8b160*/  @P4 STG.E.U8 desc[UR34][R32.64], R3 ;  /* 0x0000000320004986 */ /* 0x0001e2000c101122 */
[----:B------:R-:W-:Y:S01]  /*8b170*/  ISETP.LT.AND P6, PT, R60, UR9, !P1 ;  /* 0x000000093c007c0c */ /* 0x000fe2000cfc1270 */
[----:B------:R-:W-:Y:S01]  /*8b180*/  VIADD R0, R50, 0x79 ;  /* 0x0000007932007836 */ /* 0x000fe20000000000 */
[----:B------:R-:W-:Y:S01]  /*8b190*/  PRMT R2, R61, 0x7771, RZ ;  /* 0x000077713d027816 */ /* 0x000fe200000000ff */
[----:B------:R-:W1:Y:S01]  /*8b1a0*/  LDCU UR7, c[0x0][0x398] ;  /* 0x00007300ff0777ac */ /* 0x000e620008000800 */
[----:B------:R-:W1:Y:S01]  /*8b1b0*/  LDCU UR8, c[0x0][0x398] ;  /* 0x00007300ff0877ac */ /* 0x000e620008000800 */
[----:B0-----:R-:W4:Y:S01]  /*8b1c0*/  LDL.LU.64 R32, [R1+0x518] ;  /* 0x0005180001207983 */ /* 0x001f220000300a00 */
[----:B------:R-:W-:-:S02]  /*8b1d0*/  ISETP.GE.AND P4, PT, R0, UR33, PT ;  /* 0x0000002100007c0c */ /* 0x000fc4000bf86270 */
[----:B------:R-:W-:Y:S01]  /*8b1e0*/  PRMT R0, R61, 0x7770, RZ ;  /* 0x000077703d007816 */ /* 0x000fe200000000ff */
[----:B------:R0:W-:Y:S01]  /*8b1f0*/  @P0 STG.E.U8 desc[UR34][R38.64], R5 ;  /* 0x0000000526000986 */ /* 0x0001e2000c101122 */
[----:B------:R-:W1:Y:S03]  /*8b200*/  LDCU UR9, c[0x0][0x398] ;  /* 0x00007300ff0977ac */ /* 0x000e660008000800 */
        /* <DEDUP_REMOVED lines=10> */
[----:B------:R-:W0:Y:S01]  /*8b2b0*/  LDCU UR5, c[0x0][0x398] ;  /* 0x00007300ff0577ac */ /* 0x000e220008000800 */
[----:B------:R-:W0:Y:S01]  /*8b2c0*/  LDCU UR10, c[0x0][0x398] ;  /* 0x00007300ff0a77ac */ /* 0x000e220008000800 */
[----:B------:R-:W-:Y:S02]  /*8b2d0*/  ISETP.GE.AND P5, PT, R2, UR37, PT ;  /* 0x0000002502007c0c */ /* 0x000fe4000bfa6270 */
[----:B------:R-:W-:Y:S01]  /*8b2e0*/  PRMT R2, R61, 0x7773, RZ ;  /* 0x000077733d027816 */ /* 0x000fe200000000ff */
[----:B------:R-:W0:Y:S01]  /*8b2f0*/  LDCU UR6, c[0x0][0x398] ;  /* 0x00007300ff0677ac */ /* 0x000e220008000800 */
[----:B------:R-:W3:Y:S04]  /*8b300*/  LDL.LU R61, [R1+0x2ac] ;  /* 0x0002ac00013d7983 */ /* 0x000ee80000300800 */
[----:B----4-:R4:W-:Y:S04]  /*8b310*/  @P0 STG.E.U8 desc[UR34][R42.64], R0 ;  /* 0x000000002a000986 */ /* 0x0109e8000c101122 */
[----:B------:R0:W-:Y:S01]  /*8b320*/  @P1 STG.E.U8 desc[UR34][R46.64], R2 ;  /* 0x000000022e001986 */ /* 0x0001e2000c101122 */
[----:B------:R-:W-:-:S02]  /*8b330*/  ISETP.LT.AND P0, PT, R37, UR12, !P2 ;  /* 0x0000000c25007c0c */ /* 0x000fc4000d701270 */
[----:B------:R-:W-:Y:S02]  /*8b340*/  ISETP.LT.AND P1, PT, R45, UR4, !P2 ;  /* 0x000000042d007c0c */ /* 0x000fe4000d721270 */
[C---:B------:R-:W-:Y:S01]  /*8b350*/  PRMT R3, R40.reuse, 0x7773, RZ ;  /* 0x0000777328037816 */ /* 0x040fe200000000ff */
[----:B------:R-:W1:Y:S01]  /*8b360*/  LDCU UR4, c[0x0][0x398] ;  /* 0x00007300ff0477ac */ /* 0x000e620008000800 */
[----:B------:R-:W1:Y:S01]  /*8b370*/  LDCU UR12, c[0x0][0x398] ;  /* 0x00007300ff0c77ac */ /* 0x000e620008000800 */
[----:B----4-:R-:W4:Y:S01]  /*8b380*/  LDL.LU.64 R42, [R1+0x5c0] ;  /* 0x0005c000012a7983 */ /* 0x010f220000300a00 */
[----:B------:R-:W-:-:S03]  /*8b390*/  PRMT R0, R40, 0x7770, RZ ;  /* 0x0000777028007816 */ /* 0x000fc600000000ff */
[----:B0-----:R-:W4:Y:S04]  /*8b3a0*/  LDL.LU.64 R46, [R1+0x5b8] ;  /* 0x0005b800012e7983 */ /* 0x001f280000300a00 */
[----:B------:R-:W4:Y:S01]  /*8b3b0*/  LDL.LU.64 R28, [R1+0x5b0] ;  /* 0x0005b000011c7983 */ /* 0x000f220000300a00 */
[----:B------:R-:W-:-:S03]  /*8b3c0*/  PRMT R2, R40, 0x7772, RZ ;  /* 0x0000777228027816 */ /* 0x000fc600000000ff */
[----:B------:R0:W-:Y:S01]  /*8b3d0*/  @P6 STG.E.U8 desc[UR34][R32.64], R0 ;  /* 0x0000000020006986 */ /* 0x0001e2000c101122 */
[----:B------:R-:W-:Y:S01]  /*8b3e0*/  ISETP.LT.AND P6, PT, R36, UR11, !P2 ;  /* 0x0000000b24007c0c */ /* 0x000fe2000d7c1270 */
[----:B------:R-:W1:Y:S01]  /*8b3f0*/  LDCU UR11, c[0x0][0x398] ;  /* 0x00007300ff0b77ac */ /* 0x000e620008000800 */
[----:B0-----:R-:W-:Y:S02]  /*8b400*/  PRMT R0, R40, 0x7771, RZ ;  /* 0x0000777128007816 */ /* 0x001fe400000000ff */
[----:B------:R-:W4:Y:S04]  /*8b410*/  LDL.LU.64 R40, [R1+0x588] ;  /* 0x0005880001287983 */ /* 0x000f280000300a00 */
[----:B------:R-:W4:Y:S04]  /*8b420*/  LDL.LU R51, [R1+0x290] ;  /* 0x0002900001337983 */ /* 0x000f280000300800 */
[----:B------:R-:W4:Y:S04]  /*8b430*/  LDL.LU.64 R32, [R1+0x5a8] ;  /* 0x0005a80001207983 */ /* 0x000f280000300a00 */
[----:B------:R-:W-:Y:S04]  /*8b440*/  @P0 STG.E.U8 desc[UR34][R38.64], R0 ;  /* 0x0000000026000986 */ /* 0x000fe8000c101122 */
[----:B--2---:R0:W-:Y:S04]  /*8b450*/  @P1 STG.E.U8 desc[UR34][R48.64], R2 ;  /* 0x0000000230001986 */ /* 0x0041e8000c101122 */
[----:B0-----:R-:W2:Y:S04]  /*8b460*/  LDL.LU.64 R48, [R1+0x5a0] ;  /* 0x0005a00001307983 */ /* 0x001ea80000300a00 */
[----:B---3--:R0:W-:Y:S04]  /*8b470*/  @P6 STG.E.U8 desc[UR34][R54.64], R3 ;  /* 0x0000000336006986 */ /* 0x0081e8000c101122 */
[----:B0-----:R-:W3:Y:S01]  /*8b480*/  LDL.LU.64 R54, [R1+0x5c8] ;  /* 0x0005c80001367983 */ /* 0x001ee20000300a00 */
[----:B-1----:R-:W-:-:S02]  /*8b490*/  ISETP.LT.AND P0, PT, R44, UR7, !P2 ;  /* 0x000000072c007c0c */ /* 0x002fc4000d701270 */
[----:B------:R-:W-:Y:S02]  /*8b4a0*/  ISETP.LT.AND P1, PT, R60, UR8, !P2 ;  /* 0x000000083c007c0c */ /* 0x000fe4000d721270 */
[----:B------:R-:W-:Y:S02]  /*8b4b0*/  ISETP.LT.AND P6, PT, R53, UR9, !P2 ;  /* 0x0000000935007c0c */ /* 0x000fe4000d7c1270 */
[----:B------:R-:W-:Y:S02]  /*8b4c0*/  ISETP.LT.AND P2, PT, R59, UR13, !P2 ;  /* 0x0000000d3b007c0c */ /* 0x000fe4000d741270 */
[C---:B------:R-:W-:Y:S01]  /*8b4d0*/  PRMT R0, R61.reuse, 0x7770, RZ ;  /* 0x000077703d007816 */ /* 0x040fe200000000ff */
[----:B------:R-:W3:Y:S01]  /*8b4e0*/  LDL.LU.64 R38, [R1+0x598] ;  /* 0x0005980001267983 */ /* 0x000ee20000300a00 */
[C---:B------:R-:W-:Y:S02]  /*8b4f0*/  PRMT R2, R61.reuse, 0x7771, RZ ;  /* 0x000077713d027816 */ /* 0x040fe400000000ff */
[----:B------:R-:W-:-:S02]  /*8b500*/  PRMT R3, R61, 0x7772, RZ ;  /* 0x000077723d037816 */ /* 0x000fc400000000ff */
[----:B------:R-:W-:Y:S01]  /*8b510*/  PRMT R4, R61, 0x7773, RZ ;  /* 0x000077733d047816 */ /* 0x000fe200000000ff */
[----:B------:R-:W0:Y:S01]  /*8b520*/  LDCU UR7, c[0x0][0x398] ;  /* 0x00007300ff0777ac */ /* 0x000e220008000800 */
[----:B------:R-:W1:Y:S01]  /*8b530*/  LDCU UR8, c[0x0][0x398] ;  /* 0x00007300ff0877ac */ /* 0x000e620008000800 */
[----:B------:R-:W0:Y:S01]  /*8b540*/  LDCU UR9, c[0x0][0x398] ;  /* 0x00007300ff0977ac */ /* 0x000e220008000800 */
[----:B------:R-:W0:Y:S01]  /*8b550*/  LDCU UR13, c[0x0][0x398] ;  /* 0x00007300ff0d77ac */ /* 0x000e220008000800 */
[----:B----4-:R4:W-:Y:S04]  /*8b560*/  @P0 STG.E.U8 desc[UR34][R42.64], R0 ;  /* 0x000000002a000986 */ /* 0x0109e8000c101122 */
[----:B------:R0:W-:Y:S01]  /*8b570*/  @P1 STG.E.U8 desc[UR34][R46.64], R2 ;  /* 0x000000022e001986 */ /* 0x0001e2000c101122 */
[----:B------:R-:W-:-:S03]  /*8b580*/  ISETP.LT.AND P1, PT, R52, UR5, !P3 ;  /* 0x0000000534007c0c */ /* 0x000fc6000df21270 */
[----:B------:R1:W-:Y:S01]  /*8b590*/  @P6 STG.E.U8 desc[UR34][R28.64], R3 ;  /* 0x000000031c006986 */ /* 0x0003e2000c101122 */
[----:B------:R-:W-:-:S03]  /*8b5a0*/  ISETP.LT.AND P0, PT, R37, UR10, !P3 ;  /* 0x0000000a25007c0c */ /* 0x000fc6000df01270 */
[----:B----4-:R-:W4:Y:S04]  /*8b5b0*/  LDL.LU R42, [R1+0x1c0] ;  /* 0x0001c000012a7983 */ /* 0x010f280000300800 */
[----:B0-----:R-:W4:Y:S04]  /*8b5c0*/  LDL.LU R46, [R1+0x31c] ;  /* 0x00031c00012e7983 */ /* 0x001f280000300800 */
[----:B-1----:R-:W4:Y:S01]  /*8b5d0*/  LDL.LU.64 R28, [R1+0x5f8] ;  /* 0x0005f800011c7983 */ /* 0x002f220000300a00 */
[----:B------:R-:W-:Y:S01]  /*8b5e0*/  ISETP.LT.AND P6, PT, R45, UR6, !P3 ;  /* 0x000000062d007c0c */ /* 0x000fe2000dfc1270 */
[----:B------:R-:W0:Y:S01]  /*8b5f0*/  LDCU UR5, c[0x0][0x398] ;  /* 0x00007300ff0577ac */ /* 0x000e220008000800 */
[----:B------:R-:W1:Y:S01]  /*8b600*/  LDCU UR10, c[0x0][0x398] ;  /* 0x00007300ff0a77ac */ /* 0x000e620008000800 */
[----:B------:R-:W0:Y:S01]  /*8b610*/  LDCU UR6, c[0x0][0x398] ;  /* 0x00007300ff0677ac */ /* 0x000e220008000800 */
[----:B------:R1:W-:Y:S01]  /*8b620*/  @P2 STG.E.U8 desc[UR34][R40.64], R4 ;  /* 0x0000000428002986 */ /* 0x0003e2000c101122 */
[----:B------:R-:W-:-:S02]  /*8b630*/  PRMT R0, R51, 0x7770, RZ ;  /* 0x0000777033007816 */ /* 0x000fc400000000ff */
[C---:B------:R-:W-:Y:S01]  /*8b640*/  PRMT R2, R51.reuse, 0x7771, RZ ;  /* 0x0000777133027816 */ /* 0x040fe200000000ff */
[----:B-1----:R-:W4:Y:S04]  /*8b650*/  LDL.LU.64 R40, [R1+0x638] ;  /* 0x0006380001287983 */ /* 0x002f280000300a00 */
[----:B------:R1:W-:Y:S04]  /*8b660*/  @P1 STG.E.U8 desc[UR34][R32.64], R0 ;  /* 0x0000000020001986 */ /* 0x0003e8000c101122 */
[----:B-1----:R-:W4:Y:S01]  /*8b670*/  LDL.LU.64 R32, [R1+0x630] ;  /* 0x0006300001207983 */ /* 0x002f220000300a00 */
[----:B------:R-:W-:-:S03]  /*8b680*/  PRMT R0, R51, 0x7772, RZ ;  /* 0x0000777233007816 */ /* 0x000fc600000000ff */
[----:B------:R-:W4:Y:S04]  /*8b690*/  LDL.LU R61, [R1+0x220] ;  /* 0x00022000013d7983 */ /* 0x000f280000300800 */
[----:B--2---:R1:W-:Y:S04]  /*8b6a0*/  @P0 STG.E.U8 desc[UR34][R48.64], R2 ;  /* 0x0000000230000986 */ /* 0x0043e8000c101122 */
[----:B-1----:R-:W2:Y:S04]  /*8b6b0*/  LDL.LU.64 R48, [R1+0x640] ;  /* 0x0006400001307983 */ /* 0x002ea80000300a00 */
[----:B---3--:R1:W-:Y:S04]  /*8b6c0*/  @P6 STG.E.U8 desc[UR34][R54.64], R0 ;  /* 0x0000000036006986 */ /* 0x0083e8000c101122 */
[----:B-1----:R-:W3:Y:S01]  /*8b6d0*/  LDL.LU.64 R54, [R1+0x628] ;  /* 0x0006280001367983 */ /* 0x002ee20000300a00 */
[----:B------:R-:W-:-:S02]  /*8b6e0*/  ISETP.LT.AND P2, PT, R36, UR14, !P3 ;  /* 0x0000000e24007c0c */ /* 0x000fc4000df41270 */
[----:B------:R-:W-:Y:S02]  /*8b6f0*/  PRMT R2, R51, 0x7773, RZ ;  /* 0x0000777333027816 */ /* 0x000fe400000000ff */
[----:B------:R-:W-:Y:S01]  /*8b700*/  ISETP.LT.AND P1, PT, R44, UR4, !P3 ;  /* 0x000000042c007c0c */ /* 0x000fe2000df21270 */
[----:B------:R-:W-:Y:S01]  /*8b710*/  VIADD R0, R50, 0x7b ;  /* 0x0000007b32007836 */ /* 0x000fe20000000000 */
[----:B------:R-:W-:Y:S01]  /*8b720*/  ISETP.LT.AND P6, PT, R53, UR12, !P3 ;  /* 0x0000000c35007c0c */ /* 0x000fe2000dfc1270 */
[----:B------:R-:W1:Y:S01]  /*8b730*/  LDCU UR14, c[0x0][0x398] ;  /* 0x00007300ff0e77ac */ /* 0x000e620008000800 */
[----:B------:R-:W0:Y:S01]  /*8b740*/  LDCU UR4, c[0x0][0x398] ;  /* 0x00007300ff0477ac */ /* 0x000e220008000800 */
[----:B------:R-:W0:Y:S04]  /*8b750*/  LDCU UR12, c[0x0][0x398] ;  /* 0x00007300ff0c77ac */ /* 0x000e280008000800 */
[----:B------:R0:W-:Y:S01]  /*8b760*/  @P2 STG.E.U8 desc[UR34][R38.64], R2 ;  /* 0x0000000226002986 */ /* 0x0001e2000c101122 */
[----:B------:R-:W-:-:S03]  /*8b770*/  ISETP.LT.AND P2, PT, R60, UR11, !P3 ;  /* 0x0000000b3c007c0c */ /* 0x000fc6000df41270 */
[----:B----4-:R4:W1:Y:S01]  /*8b780*/  LDS.128 R4, [R46] ;  /* 0x000000002e047984 */ /* 0x0108620000000c00 */
[----:B------:R-:W-:Y:S02]  /*8b790*/  ISETP.GE.AND P0, PT, R0, UR39, PT ;  /* 0x0000002700007c0c */ /* 0x000fe4000bf06270 */
[C---:B------:R-:W-:Y:S02]  /*8b7a0*/  PRMT R0, R42.reuse, 0x7771, RZ ;  /* 0x000077712a007816 */ /* 0x040fe400000000ff */
[----:B------:R-:W-:Y:S01]  /*8b7b0*/  ISETP.LT.AND P3, PT, R59, UR7, !P3 ;  /* 0x000000073b007c0c */ /* 0x000fe2000df61270 */
[----:B------:R-:W1:Y:S01]  /*8b7c0*/  LDCU UR11, c[0x0][0x398] ;  /* 0x00007300ff0b77ac */ /* 0x000e620008000800 */
[----:B------:R-:W1:Y:S01]  /*8b7d0*/  LDCU UR7, c[0x0][0x398] ;  /* 0x00007300ff0777ac */ /* 0x000e620008000800 */
[----:B0-----:R-:W3:Y:S01]  /*8b7e0*/  LDL.LU.64 R38, [R1+0x650] ;  /* 0x0006500001267983 */ /* 0x001ee20000300a00 */
[----:B------:R-:W-:-:S03]  /*8b7f0*/  PRMT R2, R42, 0x7770, RZ ;  /* 0x000077702a027816 */ /* 0x000fc600000000ff */
[----:B----4-:R-:W4:Y:S04]  /*8b800*/  LDL.LU.64 R46, [R1+0x648] ;  /* 0x00064800012e7983 */ /* 0x010f280000300a00 */
        /* <DEDUP_REMOVED lines=8> */
[----:B0-----:R-:W4:Y:S01]  /*8b890*/  LDL.LU.64 R32, [R1+0x678] ;  /* 0x0006780001207983 */ /* 0x001f220000300a00 */
[----:B------:R-:W-:-:S03]  /*8b8a0*/  PRMT R2, R61, 0x7770, RZ ;  /* 0x000077703d027816 */ /* 0x000fc600000000ff */
[----:B------:R-:W4:Y:S04]  /*8b8b0*/  LDL.LU.64 R42, [R1+0x6b8] ;  /* 0x0006b800012a7983 */ /* 0x000f280000300a00 */
[----:B--2---:R-:W-:Y:S04]  /*8b8c0*/  @P3 STG.E.U8 desc[UR34][R48.64], R0 ;  /* 0x0000000030003986 */ /* 0x004fe8000c101122 */
[----:B---3--:R0:W-:Y:S04]  /*8b8d0*/  @P1 STG.E.U8 desc[UR34][R54.64], R2 ;  /* 0x0000000236001986 */ /* 0x0081e8000c101122 */
[----:B0-----:R-:W2:Y:S01]  /*8b8e0*/  LDL.LU.64 R54, [R1+0x6b0] ;  /* 0x0006b00001367983 */ /* 0x001ea20000300a00 */
[----:B------:R-:W-:-:S02]  /*8b8f0*/  ISETP.LT.AND P6, PT, R37, UR9, !P4 ;  /* 0x0000000925007c0c */ /* 0x000fc4000e7c1270 */
[----:B------:R-:W-:Y:S02]  /*8b900*/  ISETP.LT.AND P2, PT, R45, UR5, !P4 ;  /* 0x000000052d007c0c */ /* 0x000fe4000e741270 */
[C---:B------:R-:W-:Y:S02]  /*8b910*/  PRMT R0, R61.reuse, 0x7771, RZ ;  /* 0x000077713d007816 */ /* 0x040fe400000000ff */
[----:B------:R-:W-:Y:S02]  /*8b920*/  ISETP.LT.AND P1, PT, R36, UR10, !P4 ;  /* 0x0000000a24007c0c */ /* 0x000fe4000e721270 */
[----:B------:R-:W-:Y:S01]  /*8b930*/  PRMT R2, R61, 0x7772, RZ ;  /* 0x000077723d027816 */ /* 0x000fe200000000ff */
[----:B------:R-:W3:Y:S01]  /*8b940*/  LDL.LU R48, [R1+0x294] ;  /* 0x0002940001307983 */ /* 0x000ee20000300800 */
[----:B------:R-:W-:Y:S02]  /*8b950*/  ISETP.LT.AND P3, PT, R44, UR6, !P4 ;  /* 0x000000062c007c0c */ /* 0x000fe4000e761270 */
[----:B-1----:R-:W-:Y:S01]  /*8b960*/  PRMT R3, R4, 0x7770, RZ ;  /* 0x0000777004037816 */ /* 0x002fe200000000ff */
[----:B------:R-:W0:Y:S01]  /*8b970*/  LDCU UR5, c[0x0][0x398] ;  /* 0x00007300ff0577ac */ /* 0x000e220008000800 */
[----:B------:R-:W1:Y:S01]  /*8b980*/  LDCU UR9, c[0x0][0x398] ;  /* 0x00007300ff0977ac */ /* 0x000e620008000800 */
[----:B------:R-:W0:Y:S01]  /*8b990*/  LDCU UR10, c[0x0][0x398] ;  /* 0x00007300ff0a77ac */ /* 0x000e220008000800 */
[----:B------:R-:W0:Y:S01]  /*8b9a0*/  LDCU UR6, c[0x0][0x398] ;  /* 0x00007300ff0677ac */ /* 0x000e220008000800 */
[----:B------:R1:W-:Y:S04]  /*8b9b0*/  @P6 STG.E.U8 desc[UR34][R38.64], R0 ;  /* 0x0000000026006986 */ /* 0x0003e8000c101122 */
[----:B----4-:R4:W-:Y:S01]  /*8b9c0*/  @P2 STG.E.U8 desc[UR34][R46.64], R2 ;  /* 0x000000022e002986 */ /* 0x0109e2000c101122 */
[----:B------:R-:W-:-:S02]  /*8b9d0*/  ISETP.LT.AND P2, PT, R60, UR13, !P4 ;  /* 0x0000000d3c007c0c */ /* 0x000fc4000e741270 */
[----:B------:R-:W-:Y:S01]  /*8b9e0*/  ISETP.LT.AND P6, PT, R53, UR14, !P4 ;  /* 0x0000000e35007c0c */ /* 0x000fe2000e7c1270 */
[----:B-1----:R-:W3:Y:S04]  /*8b9f0*/  LDL.LU.64 R38, [R1+0x6c0] ;  /* 0x0006c00001267983 */ /* 0x002ee80000300a00 */
[----:B----4-:R-:W4:Y:S01]  /*8ba00*/  LDL.LU.64 R46, [R1+0x6a8] ;  /* 0x0006a800012e7983 */ /* 0x010f220000300a00 */
[----:B------:R-:W-:-:S03]  /*8ba10*/  PRMT R2, R61, 0x7773, RZ ;  /* 0x000077733d027816 */ /* 0x000fc600000000ff */
[----:B------:R-:W4:Y:S01]  /*8ba20*/  LDL.LU.64 R28, [R1+0x6d8] ;  /* 0x0006d800011c7983 */ /* 0x000f220000300a00 */
[----:B------:R-:W-:Y:S01]  /*8ba30*/  VIADD R0, R50, 0x7c ;  /* 0x0000007c32007836 */ /* 0x000fe20000000000 */
[----:B------:R-:W1:Y:S01]  /*8ba40*/  LDCU UR13, c[0x0][0x398] ;  /* 0x00007300ff0d77ac */ /* 0x000e620008000800 */
[----:B------:R-:W0:Y:S01]  /*8ba50*/  LDCU UR14, c[0x0][0x398] ;  /* 0x00007300ff0e77ac */ /* 0x000e220008000800 */
[----:B------:R1:W-:Y:S02]  /*8ba60*/  @P1 STG.E.U8 desc[UR34][R40.64], R2 ;  /* 0x0000000228001986 */ /* 0x0003e4000c101122 */
[----:B------:R-:W-:Y:S02]  /*8ba70*/  ISETP.GE.AND P1, PT, R0, UR41, PT ;  /* 0x0000002900007c0c */ /* 0x000fe4000bf26270 */
[C---:B------:R-:W-:Y:S01]  /*8ba80*/  PRMT R0, R4.reuse, 0x7771, RZ ;  /* 0x0000777104007816 */ /* 0x040fe200000000ff */
[----:B-1----:R-:W4:Y:S04]  /*8ba90*/  LDL.LU.64 R40, [R1+0x6d0] ;  /* 0x0006d00001287983 */ /* 0x002f280000300a00 */
[----:B------:R1:W-:Y:S01]  /*8baa0*/  @P3 STG.E.U8 desc[UR34][R32.64], R3 ;  /* 0x0000000320003986 */ /* 0x0003e2000c101122 */
[----:B------:R-:W-:-:S03]  /*8bab0*/  PRMT R2, R4, 0x7772, RZ ;  /* 0x0000777204027816 */ /* 0x000fc600000000ff */
[----:B------:R-:W-:Y:S04]  /*8bac0*/  @P2 STG.E.U8 desc[UR34][R42.64], R0 ;  /* 0x000000002a002986 */ /* 0x000fe8000c101122 */
[----:B-1----:R-:W4:Y:S04]  /*8bad0*/  LDL.LU.64 R32, [R1+0x6e8] ;  /* 0x0006e80001207983 */ /* 0x002f280000300a00 */
[----:B------:R-:W4:Y:S04]  /*8bae0*/  LDL.LU R51, [R1+0x1c4] ;  /* 0x0001c40001337983 */ /* 0x000f280000300800 */
[----:B--2---:R1:W-:Y:S04]  /*8baf0*/  @P6 STG.E.U8 desc[UR34][R54.64], R2 ;  /* 0x0000000236006986 */ /* 0x0043e8000c101122 */
[----:B-1----:R-:W2:Y:S01]  /*8bb00*/  LDL.LU.64 R54, [R1+0x708] ;  /* 0x0007080001367983 */ /* 0x002ea20000300a00 */
[----:B------:R-:W-:-:S02]  /*8bb10*/  ISETP.LT.AND P4, PT, R59, UR4, !P4 ;  /* 0x000000043b007c0c */ /* 0x000fc4000e781270 */
[----:B------:R-:W-:Y:S02]  /*8bb20*/  ISETP.LT.AND P3, PT, R52, UR11, !P5 ;  /* 0x0000000b34007c0c */ /* 0x000fe4000ef61270 */
[----:B------:R-:W-:Y:S01]  /*8bb30*/  ISETP.LT.AND P6, PT, R37, UR12, !P5 ;  /* 0x0000000c25007c0c */ /* 0x000fe2000efc1270 */
[----:B------:R-:W2:Y:S01]  /*8bb40*/  LDL.LU.64 R42, [R1+0x700] ;  /* 0x00070000012a7983 */ /* 0x000ea20000300a00 */
[----:B------:R-:W-:Y:S02]  /*8bb50*/  PRMT R4, R4, 0x7773, RZ ;  /* 0x0000777304047816 */ /* 0x000fe400000000ff */
[----:B------:R-:W-:Y:S02]  /*8bb60*/  ISETP.LT.AND P2, PT, R45, UR7, !P5 ;  /* 0x000000072d007c0c */ /* 0x000fe4000ef41270 */
[C---:B---3--:R-:W-:Y:S02]  /*8bb70*/  PRMT R0, R48.reuse, 0x7770, RZ ;  /* 0x0000777030007816 */ /* 0x048fe400000000ff */
[----:B------:R-:W-:Y:S01]  /*8bb80*/  PRMT R2, R48, 0x7772, RZ ;  /* 0x0000777230027816 */ /* 0x000fe200000000ff */
[----:B------:R-:W1:Y:S01]  /*8bb90*/  LDCU UR4, c[0x0][0x398] ;  /* 0x00007300ff0477ac */ /* 0x000e620008000800 */
[----:B------:R-:W3:Y:S01]  /*8bba0*/  LDCU UR7, c[0x0][0x398] ;  /* 0x00007300ff0777ac */ /* 0x000ee20008000800 */
[----:B------:R-:W1:Y:S01]  /*8bbb0*/  LDCU UR11, c[0x0][0x398] ;  /* 0x00007300ff0b77ac */ /* 0x000e620008000800 */
[----:B------:R-:W1:Y:S01]  /*8bbc0*/  LDCU UR12, c[0x0][0x398] ;  /* 0x00007300ff0c77ac */ /* 0x000e620008000800 */
[----:B------:R3:W-:Y:S04]  /*8bbd0*/  @P4 STG.E.U8 desc[UR34][R38.64], R4 ;  /* 0x0000000426004986 */ /* 0x0007e8000c101122 */
[----:B----4-:R4:W-:Y:S01]  /*8bbe0*/  @P3 STG.E.U8 desc[UR34][R46.64], R0 ;  /* 0x000000002e003986 */ /* 0x0109e2000c101122 */
[----:B------:R-:W-:-:S02]  /*8bbf0*/  ISETP.LT.AND P3, PT, R36, UR8, !P5 ;  /* 0x0000000824007c0c */ /* 0x000fc4000ef61270 */
[----:B0-----:R-:W-:Y:S01]  /*8bc00*/  ISETP.LT.AND P4, PT, R44, UR5, !P5 ;  /* 0x000000052c007c0c */ /* 0x001fe2000ef81270 */
[----:B------:R-:W0:Y:S01]  /*8bc10*/  LDCU UR8, c[0x0][0x398] ;  /* 0x00007300ff0877ac */ /* 0x000e220008000800 */
[----:B------:R-:W0:Y:S01]  /*8bc20*/  LDCU UR5, c[0x0][0x398] ;  /* 0x00007300ff0577ac */ /* 0x000e220008000800 */
[----:B---3--:R-:W3:Y:S01]  /*8bc30*/  LDL.LU.64 R38, [R1+0x730] ;  /* 0x0007300001267983 */ /* 0x008ee20000300a00 */
[----:B----4-:R-:W-:-:S03]  /*8bc40*/  PRMT R0, R48, 0x7771, RZ ;  /* 0x0000777130007816 */ /* 0x010fc600000000ff */
[----:B------:R-:W4:Y:S04]  /*8bc50*/  LDL.LU.64 R46, [R1+0x718] ;  /* 0x00071800012e7983 */ /* 0x000f280000300a00 */
[----:B------:R-:W4:Y:S04]  /*8bc60*/  LDL.LU R61, [R1+0x224] ;  /* 0x00022400013d7983 */ /* 0x000f280000300800 */
[----:B------:R0:W-:Y:S04]  /*8bc70*/  @P6 STG.E.U8 desc[UR34][R28.64], R0 ;  /* 0x000000001c006986 */ /* 0x0001e8000c101122 */
[----:B------:R1:W-:Y:S01]  /*8bc80*/  @P2 STG.E.U8 desc[UR34][R40.64], R2 ;  /* 0x0000000228002986 */ /* 0x0003e2000c101122 */
[----:B0-----:R-:W-:-:S03]  /*8bc90*/  VIADD R0, R50, 0x7d ;  /* 0x0000007d32007836 */ /* 0x001fc60000000000 */
[----:B-1----:R-:W4:Y:S01]  /*8bca0*/  LDL.LU.64 R40, [R1+0x728] ;  /* 0x0007280001287983 */ /* 0x002f220000300a00 */
[----:B------:R-:W-:-:S03]  /*8bcb0*/  PRMT R2, R48, 0x7773, RZ ;  /* 0x0000777330027816 */ /* 0x000fc600000000ff */
[----:B------:R-:W4:Y:S01]  /*8bcc0*/  LDL.LU.64 R48, [R1+0x720] ;  /* 0x0007200001307983 */ /* 0x000f220000300a00 */
[----:B------:R-:W-:Y:S02]  /*8bcd0*/  ISETP.GE.AND P2, PT, R0, UR43, PT ;  /* 0x0000002b00007c0c */ /* 0x000fe4000bf46270 */
[----:B------:R-:W-:Y:S01]  /*8bce0*/  PRMT R0, R51, 0x7770, RZ ;  /* 0x0000777033007816 */ /* 0x000fe200000000ff */
[----:B------:R-:W-:Y:S04]  /*8bcf0*/  @P3 STG.E.U8 desc[UR34][R32.64], R2 ;  /* 0x0000000220003986 */ /* 0x000fe8000c101122 */
[----:B--2---:R0:W-:Y:S04]  /*8bd00*/  @P4 STG.E.U8 desc[UR34][R54.64], R0 ;  /* 0x0000000036004986 */ /* 0x0041e8000c101122 */
[----:B0-----:R-:W2:Y:S01]  /*8bd10*/  LDL.LU.64 R54, [R1+0x768] ;  /* 0x0007680001367983 */ /* 0x001ea20000300a00 */
[----:B------:R-:W-:-:S02]  /*8bd20*/  ISETP.LT.AND P6, PT, R60, UR9, !P5 ;  /* 0x000000093c007c0c */ /* 0x000fc4000efc1270 */
[----:B------:R-:W-:Y:S02]  /*8bd30*/  ISETP.LT.AND P3, PT, R53, UR10, !P5 ;  /* 0x0000000a35007c0c */ /* 0x000fe4000ef61270 */
[----:B------:R-:W-:Y:S02]  /*8bd40*/  ISETP.LT.AND P5, PT, R59, UR6, !P5 ;  /* 0x000000063b007c0c */ /* 0x000fe4000efa1270 */
[C---:B------:R-:W-:Y:S02]  /*8bd50*/  PRMT R2, R51.reuse, 0x7771, RZ ;  /* 0x0000777133027816 */ /* 0x040fe400000000ff */
[----:B------:R-:W-:Y:S02]  /*8bd60*/  PRMT R0, R51, 0x7772, RZ ;  /* 0x0000777233007816 */ /* 0x000fe400000000ff */
[----:B------:R-:W-:Y:S01]  /*8bd70*/  ISETP.LT.AND P4, PT, R37, UR14, !P0 ;  /* 0x0000000e25007c0c */ /* 0x000fe2000c781270 */
[----:B------:R-:W0:Y:S01]  /*8bd80*/  LDCU UR9, c[0x0][0x398] ;  /* 0x00007300ff0977ac */ /* 0x000e220008000800 */
[----:B------:R-:W1:Y:S01]  /*8bd90*/  LDCU UR6, c[0x0][0x398] ;  /* 0x00007300ff0677ac */ /* 0x000e620008000800 */
[----:B------:R-:W0:Y:S01]  /*8bda0*/  LDCU UR10, c[0x0][0x398] ;  /* 0x00007300ff0a77ac */ /* 0x000e220008000800 */
[----:B------:R-:W0:Y:S01]  /*8bdb0*/  LDCU UR14, c[0x0][0x398] ;  /* 0x00007300ff0e77ac */ /* 0x000e220008000800 */
[----:B------:R1:W-:Y:S01]  /*8bdc0*/  @P6 STG.E.U8 desc[UR34][R42.64], R2 ;  /* 0x000000022a006986 */ /* 0x0003e2000c101122 */
[----:B------:R-:W-:-:S03]  /*8bdd0*/  ISETP.LT.AND P6, PT, R52, UR13, !P0 ;  /* 0x0000000d34007c0c */ /* 0x000fc6000c7c1270 */
[----:B---3--:R4:W-:Y:S04]  /*8bde0*/  @P3 STG.E.U8 desc[UR34][R38.64], R0 ;  /* 0x0000000026003986 */ /* 0x0089e8000c101122 */
[----:B-1----:R-:W3:Y:S01]  /*8bdf0*/  LDL.LU.64 R42, [R1+0x760] ;  /* 0x00076000012a7983 */ /* 0x002ee20000300a00 */
[----:B------:R-:W-:Y:S02]  /*8be00*/  PRMT R2, R51, 0x7773, RZ ;  /* 0x0000777333027816 */ /* 0x000fe400000000ff */
[C---:B----4-:R-:W-:Y:S02]  /*8be10*/  PRMT R0, R61.reuse, 0x7770, RZ ;  /* 0x000077703d007816 */ /* 0x050fe400000000ff */
[----:B------:R-:W-:Y:S01]  /*8be20*/  PRMT R3, R61, 0x7773, RZ ;  /* 0x000077733d037816 */ /* 0x000fe200000000ff */
[----:B------:R-:W1:Y:S01]  /*8be30*/  LDCU UR13, c[0x0][0x398] ;  /* 0x00007300ff0d77ac */ /* 0x000e620008000800 */
[----:B------:R4:W-:Y:S01]  /*8be40*/  @P5 STG.E.U8 desc[UR34][R46.64], R2 ;  /* 0x000000022e005986 */ /* 0x0009e2000c101122 */
[----:B------:R-:W-:-:S03]  /*8be50*/  ISETP.LT.AND P3, PT, R45, UR4, !P0 ;  /* 0x000000042d007c0c */ /* 0x000fc6000c761270 */
[----:B----4-:R-:W4:Y:S04]  /*8be60*/  LDL.LU.64 R46, [R1+0x778] ;  /* 0x00077800012e7983 */ /* 0x010f280000300a00 */
[----:B------:R-:W4:Y:S04]  /*8be70*/  LDL.LU.64 R38, [R1+0x770] ;  /* 0x0007700001267983 */ /* 0x000f280000300a00 */
[----:B------:R0:W-:Y:S01]  /*8be80*/  @P6 STG.E.U8 desc[UR34][R40.64], R0 ;  /* 0x0000000028006986 */ /* 0x0001e2000c101122 */
[C---:B------:R-:W-:Y:S02]  /*8be90*/  PRMT R2, R61.reuse, 0x7771, RZ ;  /* 0x000077713d027816 */ /* 0x040fe400000000ff */
[----:B------:R-:W-:Y:S01]  /*8bea0*/  ISETP.LT.AND P5, PT, R36, UR7, !P0 ;  /* 0x0000000724007c0c */ /* 0x000fe2000c7a1270 */
[----:B------:R-:W1:Y:S01]  /*8beb0*/  LDCU UR4, c[0x0][0x398] ;  /* 0x00007300ff0477ac */ /* 0x000e620008000800 */
[----:B0-----:R-:W4:Y:S04]  /*8bec0*/  LDL.LU.64 R40, [R1+0x7c8] ;  /* 0x0007c80001287983 */ /* 0x001f280000300a00 */
[----:B------:R0:W-:Y:S04]  /*8bed0*/  @P4 STG.E.U8 desc[UR34][R48.64], R2 ;  /* 0x0000000230004986 */ /* 0x0001e8000c101122 */
[----:B------:R-:W4:Y:S01]  /*8bee0*/  LDL.LU.64 R32, [R1+0x7a0] ;  /* 0x0007a00001207983 */ /* 0x000f220000300a00 */
[----:B------:R-:W-:Y:S01]  /*8bef0*/  ISETP.LT.AND P6, PT, R60, UR8, !P0 ;  /* 0x000000083c007c0c */ /* 0x000fe2000c7c1270 */
[----:B------:R-:W-:Y:S01]  /*8bf00*/  VIADD R0, R50, 0x7e ;  /* 0x0000007e32007836 */ /* 0x000fe20000000000 */
[----:B------:R-:W1:Y:S01]  /*8bf10*/  LDCU UR7, c[0x0][0x398] ;  /* 0x00007300ff0777ac */ /* 0x000e620008000800 */
[----:B0-----:R-:W-:Y:S01]  /*8bf20*/  PRMT R2, R61, 0x7772, RZ ;  /* 0x000077723d027816 */ /* 0x001fe200000000ff */
[----:B------:R-:W4:Y:S04]  /*8bf30*/  LDL.LU.64 R48, [R1+0x7c0] ;  /* 0x0007c00001307983 */ /* 0x000f280000300a00 */
[----:B------:R-:W4:Y:S01]  /*8bf40*/  LDL.LU R51, [R1+0x298] ;  /* 0x0002980001337983 */ /* 0x000f220000300800 */
[----:B------:R-:W-:Y:S01]  /*8bf50*/  ISETP.LT.AND P4, PT, R44, UR11, !P0 ;  /* 0x0000000b2c007c0c */ /* 0x000fe2000c781270 */
[----:B------:R-:W0:Y:S01]  /*8bf60*/  LDCU UR8, c[0x0][0x398] ;  /* 0x00007300ff0877ac */ /* 0x000e220008000800 */
[----:B------:R-:W0:Y:S01]  /*8bf70*/  LDCU UR11, c[0x0][0x398] ;  /* 0x00007300ff0b77ac */ /* 0x000e220008000800 */
[----:B--2---:R2:W-:Y:S04]  /*8bf80*/  @P3 STG.E.U8 desc[UR34][R54.64], R2 ;  /* 0x0000000236003986 */ /* 0x0045e8000c101122 */
[----:B--2---:R-:W2:Y:S01]  /*8bf90*/  LDL.LU.64 R54, [R1+0x7b8] ;  /* 0x0007b80001367983 */ /* 0x004ea20000300a00 */
[----:B------:R-:W-:-:S02]  /*8bfa0*/  ISETP.GE.AND P3, PT, R0, UR45, PT ;  /* 0x0000002d00007c0c */ /* 0x000fc4000bf66270 */
[C---:B------:R-:W-:Y:S02]  /*8bfb0*/  PRMT R0, R5.reuse, 0x7770, RZ ;  /* 0x0000777005007816 */ /* 0x040fe400000000ff */
[----:B------:R-:W-:Y:S01]  /*8bfc0*/  PRMT R2, R5, 0x7771, RZ ;  /* 0x0000777105027816 */ /* 0x000fe200000000ff */
[----:B---3--:R3:W-:Y:S01]  /*8bfd0*/  @P5 STG.E.U8 desc[UR34][R42.64], R3 ;  /* 0x000000032a005986 */ /* 0x0087e2000c101122 */
[----:B------:R-:W-:Y:S02]  /*8bfe0*/  ISETP.LT.AND P5, PT, R53, UR12, !P0 ;  /* 0x0000000c35007c0c */ /* 0x000fe4000c7a1270 */
[----:B------:R-:W-:Y:S01]  /*8bff0*/  ISETP.LT.AND P0, PT, R59, UR5, !P0 ;  /* 0x000000053b007c0c */ /* 0x000fe2000c701270 */
[----:B------:R-:W0:Y:S01]  /*8c000*/  LDCU UR5, c[0x0][0x398] ;  /* 0x00007300ff0577ac */ /* 0x000e220008000800 */
[----:B------:R-:W0:Y:S01]  /*8c010*/  LDCU UR12, c[0x0][0x398] ;  /* 0x00007300ff0c77ac */ /* 0x000e220008000800 */
[----:B---3--:R-:W3:Y:S04]  /*8c020*/  LDL.LU.64 R42, [R1+0x7e0] ;  /* 0x0007e000012a7983 */ /* 0x008ee80000300a00 */
[----:B----4-:R4:W-:Y:S04]  /*8c030*/  @P4 STG.E.U8 desc[UR34][R46.64], R0 ;  /* 0x000000002e004986 */ /* 0x0109e8000c101122 */
[----:B------:R0:W-:Y:S01]  /*8c040*/  @P6 STG.E.U8 desc[UR34][R38.64], R2 ;  /* 0x0000000226006986 */ /* 0x0001e2000c101122 */
[----:B------:R-:W-:-:S02]  /*8c050*/  ISETP.LT.AND P6, PT, R52, UR9, !P1 ;  /* 0x0000000934007c0c */ /* 0x000fc4000cfc1270 */
[----:B------:R-:W-:Y:S01]  /*8c060*/  ISETP.LT.AND P4, PT, R37, UR6, !P1 ;  /* 0x0000000625007c0c */ /* 0x000fe2000cf81270 */
[----:B------:R-:W1:Y:S01]  /*8c070*/  LDCU UR6, c[0x0][0x398] ;  /* 0x00007300ff0677ac */ /* 0x000e620008000800 */
[----:B------:R-:W1:Y:S01]  /*8c080*/  LDCU UR9, c[0x0][0x398] ;  /* 0x00007300ff0977ac */ /* 0x000e620008000800 */
[----:B----4-:R-:W4:Y:S01]  /*8c090*/  LDL.LU.64 R46, [R1+0x7d8] ;  /* 0x0007d800012e7983 */ /* 0x010f220000300a00 */
[----:B------:R-:W-:-:S03]  /*8c0a0*/  PRMT R0, R5, 0x7772, RZ ;  /* 0x0000777205007816 */ /* 0x000fc600000000ff */
[----:B0-----:R-:W4:Y:S01]  /*8c0b0*/  LDL.LU R38, [R1+0x1c8] ;  /* 0x0001c80001267983 */ /* 0x001f220000300800 */
[----:B------:R-:W-:-:S03]  /*8c0c0*/  PRMT R5, R5, 0x7773, RZ ;  /* 0x0000777305057816 */ /* 0x000fc600000000ff */
[----:B------:R0:W-:Y:S04]  /*8c0d0*/  @P5 STG.E.U8 desc[UR34][R40.64], R0 ;  /* 0x0000000028005986 */ /* 0x0001e8000c101122 */
[----:B------:R1:W-:Y:S04]  /*8c0e0*/  @P0 STG.E.U8 desc[UR34][R32.64], R5 ;  /* 0x0000000520000986 */ /* 0x0003e8000c101122 */
[----:B0-----:R-:W4:Y:S01]  /*8c0f0*/  LDL.LU.64 R40, [R1+0x7f0] ;  /* 0x0007f00001287983 */ /* 0x001f220000300a00 */
[----:B------:R-:W-:-:S03]  /*8c100*/  PRMT R0, R51, 0x7770, RZ ;  /* 0x0000777033007816 */ /* 0x000fc600000000ff */
[----:B------:R-:W4:Y:S01]  /*8c110*/  LDL.LU.64 R28, [R1+0x818] ;  /* 0x00081800011c7983 */ /* 0x000f220000300a00 */
[----:B------:R-:W-:-:S03]  /*8c120*/  PRMT R2, R51, 0x7771, RZ ;  /* 0x0000777133027816 */ /* 0x000fc600000000ff */
[----:B-1----:R-:W4:Y:S04]  /*8c130*/  LDL.LU.64 R32, [R1+0x810] ;  /* 0x0008100001207983 */ /* 0x002f280000300a00 */
[----:B------:R-:W4:Y:S04]  /*8c140*/  LDL.LU R61, [R1+0x228] ;  /* 0x00022800013d7983 */ /* 0x000f280000300800 */
[----:B------:R0:W-:Y:S04]  /*8c150*/  @P6 STG.E.U8 desc[UR34][R48.64], R0 ;  /* 0x0000000030006986 */ /* 0x0001e8000c101122 */
[----:B0-----:R-:W4:Y:S04]  /*8c160*/  LDL.LU.64 R48, [R1+0x820] ;  /* 0x0008200001307983 */ /* 0x001f280000300a00 */
        /* <DEDUP_REMOVED lines=10> */
[----:B------:R-:W-:Y:S01]  /*8c210*/  PRMT R4, R6, 0x7770, RZ ;  /* 0x0000777006047816 */ /* 0x000fe200000000ff */
[----:B------:R-:W0:Y:S01]  /*8c220*/  LDCU UR14, c[0x0][0x398] ;  /* 0x00007300ff0e77ac */ /* 0x000e220008000800 */
[----:B------:R-:W0:Y:S01]  /*8c230*/  LDCU UR7, c[0x0][0x398] ;  /* 0x00007300ff0777ac */ /* 0x000e220008000800 */
[----:B---3--:R3:W-:Y:S01]  /*8c240*/  @P5 STG.E.U8 desc[UR34][R42.64], R0 ;  /* 0x000000002a005986 */ /* 0x0087e2000c101122 */
[----:B------:R-:W-:-:S02]  /*8c250*/  ISETP.LT.AND P5, PT, R60, UR4, !P1 ;  /* 0x000000043c007c0c */ /* 0x000fc4000cfa1270 */
[----:B------:R-:W-:Y:S01]  /*8c260*/  ISETP.LT.AND P1, PT, R59, UR8, !P1 ;  /* 0x000000083b007c0c */ /* 0x000fe2000cf21270 */
[----:B------:R-:W0:Y:S01]  /*8c270*/  LDCU UR4, c[0x0][0x398] ;  /* 0x00007300ff0477ac */ /* 0x000e220008000800 */
[----:B------:R-:W0:Y:S01]  /*8c280*/  LDCU UR8, c[0x0][0x398] ;  /* 0x00007300ff0877ac */ /* 0x000e220008000800 */
[----:B---3--:R-:W-:Y:S01]  /*8c290*/  VIADD R0, R50, 0x7f ;  /* 0x0000007f32007836 */ /* 0x008fe20000000000 */
[----:B------:R-:W3:Y:S04]  /*8c2a0*/  LDL.LU.64 R42, [R1+0x828] ;  /* 0x00082800012a7983 */ /* 0x000ee80000300a00 */
[----:B----4-:R4:W-:Y:S01]  /*8c2b0*/  @P0 STG.E.U8 desc[UR34][R46.64], R2 ;  /* 0x000000022e000986 */ /* 0x0109e2000c101122 */
[----:B------:R-:W-:Y:S02]  /*8c2c0*/  ISETP.GE.AND P0, PT, R0, UR23, PT ;  /* 0x0000001700007c0c */ /* 0x000fe4000bf06270 */
[----:B------:R-:W-:-:S02]  /*8c2d0*/  PRMT R0, R38, 0x7771, RZ ;  /* 0x0000777126007816 */ /* 0x000fc400000000ff */
[----:B----4-:R-:W-:Y:S01]  /*8c2e0*/  PRMT R2, R38, 0x7770, RZ ;  /* 0x0000777026027816 */ /* 0x010fe200000000ff */
[----:B------:R-:W4:Y:S04]  /*8c2f0*/  LDL.LU.64 R46, [R1+0x7b0] ;  /* 0x0007b000012e7983 */ /* 0x000f280000300a00 */
[----:B------:R-:W4:Y:S04]  /*8c300*/  LDL.LU.64 R50, [R1+0x748] ;  /* 0x0007480001327983 */ /* 0x000f280000300a00 */
[----:B------:R0:W-:Y:S01]  /*8c310*/  @P4 STG.E.U8 desc[UR34][R40.64], R2 ;  /* 0x0000000228004986 */ /* 0x0001e2000c101122 */
[----:B------:R-:W-:-:S03]  /*8c320*/  ISETP.LT.AND P4, PT, R52, UR11, !P2 ;  /* 0x0000000b34007c0c */ /* 0x000fc6000d781270 */
[----:B------:R1:W-:Y:S01]  /*8c330*/  @P5 STG.E.U8 desc[UR34][R28.64], R0 ;  /* 0x000000001c005986 */ /* 0x0003e2000c101122 */
[----:B------:R-:W2:Y:S01]  /*8c340*/  LDCU UR11, c[0x0][0x398] ;  /* 0x00007300ff0b77ac */ /* 0x000ea20008000800 */
[C---:B0-----:R-:W-:Y:S02]  /*8c350*/  PRMT R2, R38.reuse, 0x7772, RZ ;  /* 0x0000777226027816 */ /* 0x041fe400000000ff */
[----:B------:R-:W4:Y:S01]  /*8c360*/  LDL.LU.64 R40, [R1+0x6a0] ;  /* 0x0006a00001287983 */ /* 0x000f220000300a00 */
[----:B-1----:R-:W-:-:S03]  /*8c370*/  PRMT R0, R38, 0x7773, RZ ;  /* 0x0000777326007816 */ /* 0x002fc600000000ff */
[----:B------:R0:W-:Y:S04]  /*8c380*/  @P6 STG.E.U8 desc[UR34][R32.64], R2 ;  /* 0x0000000220006986 */ /* 0x0001e8000c101122 */
[----:B------:R1:W-:Y:S01]  /*8c390*/  @P1 STG.E.U8 desc[UR34][R48.64], R0 ;  /* 0x0000000030001986 */ /* 0x0003e2000c101122 */
[----:B0-----:R-:W-:-:S03]  /*8c3a0*/  PRMT R2, R61, 0x7770, RZ ;  /* 0x000077703d027816 */ /* 0x001fc600000000ff */
[----:B-1----:R-:W4:Y:S04]  /*8c3b0*/  LDL.LU.64 R48, [R1+0x608] ;  /* 0x0006080001307983 */ /* 0x002f280000300a00 */
[----:B--2---:R0:W-:Y:S04]  /*8c3c0*/  @P4 STG.E.U8 desc[UR34][R54.64], R2 ;  /* 0x0000000236004986 */ /* 0x0041e8000c101122 */
[----:B0-----:R-:W2:Y:S01]  /*8c3d0*/  LDL.LU.64 R54, [R1+0x520] ;  /* 0x0005200001367983 */ /* 0x001ea20000300a00 */
[----:B------:R-:W-:Y:S02]  /*8c3e0*/  ISETP.LT.AND P5, PT, R37, UR5, !P2 ;  /* 0x0000000525007c0c */ /* 0x000fe4000d7a1270 */
[----:B------:R-:W-:Y:S01]  /*8c3f0*/  ISETP.LT.AND P6, PT, R45, UR6, !P2 ;  /* 0x000000062d007c0c */ /* 0x000fe2000d7c1270 */
[----:B------:R-:W2:Y:S04]  /*8c400*/  LDL.LU R56, [R1+0x29c] ;  /* 0x00029c0001387983 */ /* 0x000ea80000300800 */
[----:B------:R-:W2:Y:S01]  /*8c410*/  LDL.LU.64 R24, [R1+0x420] ;  /* 0x0004200001187983 */ /* 0x000ea20000300a00 */
[----:B------:R-:W-:-:S02]  /*8c420*/  PRMT R0, R61, 0x7771, RZ ;  /* 0x000077713d007816 */ /* 0x000fc400000000ff */
[C---:B------:R-:W-:Y:S02]  /*8c430*/  PRMT R2, R61.reuse, 0x7772, RZ ;  /* 0x000077723d027816 */ /* 0x040fe400000000ff */
[----:B------:R-:W-:Y:S02]  /*8c440*/  ISETP.LT.AND P1, PT, R36, UR9, !P2 ;  /* 0x0000000924007c0c */ /* 0x000fe4000d721270 */
[----:B------:R-:W-:Y:S01]  /*8c450*/  ISETP.LT.AND P4, PT, R44, UR10, !P2 ;  /* 0x0000000a2c007c0c */ /* 0x000fe2000d781270 */
[----:B------:R-:W2:Y:S04]  /*8c460*/  LDL.LU.64 R28, [R1+0x410] ;  /* 0x00041000011c7983 */ /* 0x000ea80000300a00 */
[----:B------:R-:W2:Y:S04]  /*8c470*/  LDL.LU.64 R32, [R1+0x400] ;  /* 0x0004000001207983 */ /* 0x000ea80000300a00 */
[----:B------:R-:W2:Y:S01]  /*8c480*/  LDL.LU.64 R38, [R1+0x3e8] ;  /* 0x0003e80001267983 */ /* 0x000ea20000300a00 */
[----:B------:R-:W-:Y:S01]  /*8c490*/  PRMT R3, R61, 0x7773, RZ ;  /* 0x000077733d037816 */ /* 0x000fe200000000ff */
[----:B------:R-:W0:Y:S01]  /*8c4a0*/  LDCU UR5, c[0x0][0x398] ;  /* 0x00007300ff0577ac */ /* 0x000e220008000800 */
[----:B------:R-:W1:Y:S01]  /*8c4b0*/  LDCU UR6, c[0x0][0x398] ;  /* 0x00007300ff0677ac */ /* 0x000e620008000800 */
[----:B---3--:R3:W-:Y:S01]  /*8c4c0*/  @P5 STG.E.U8 desc[UR34][R42.64], R0 ;  /* 0x000000002a005986 */ /* 0x0087e2000c101122 */
[----:B------:R-:W-:Y:S01]  /*8c4d0*/  ISETP.LT.AND P5, PT, R60, UR12, !P2 ;  /* 0x0000000c3c007c0c */ /* 0x000fe2000d7a1270 */
[----:B------:R-:W0:Y:S01]  /*8c4e0*/  LDCU UR9, c[0x0][0x398] ;  /* 0x00007300ff0977ac */ /* 0x000e220008000800 */
[----:B------:R-:W0:Y:S01]  /*8c4f0*/  LDCU UR10, c[0x0][0x398] ;  /* 0x00007300ff0a77ac */ /* 0x000e220008000800 */
[----:B---3--:R-:W3:Y:S01]  /*8c500*/  LDL.LU.64 R42, [R1+0x3a0] ;  /* 0x0003a000012a7983 */ /* 0x008ee20000300a00 */
[----:B------:R-:W-:-:S03]  /*8c510*/  PRMT R0, R6, 0x7771, RZ ;  /* 0x0000777106007816 */ /* 0x000fc600000000ff */
[----:B------:R-:W3:Y:S04]  /*8c520*/  LDL.LU R61, [R1+0x1cc] ;  /* 0x0001cc00013d7983 */ /* 0x000ee80000300800 */
[----:B----4-:R4:W-:Y:S01]  /*8c530*/  @P6 STG.E.U8 desc[UR34][R46.64], R2 ;  /* 0x000000022e006986 */ /* 0x0109e2000c101122 */
[----:B------:R-:W-:-:S03]  /*8c540*/  ISETP.LT.AND P6, PT, R53, UR13, !P2 ;  /* 0x0000000d35007c0c */ /* 0x000fc6000d7c1270 */
[----:B------:R0:W-:Y:S01]  /*8c550*/  @P1 STG.E.U8 desc[UR34][R50.64], R3 ;  /* 0x0000000332001986 */ /* 0x0001e2000c101122 */
[----:B------:R-:W-:Y:S02]  /*8c560*/  ISETP.LT.AND P1, PT, R52, UR4, !P3 ;  /* 0x0000000434007c0c */ /* 0x000fe4000df21270 */
[----:B----4-:R-:W-:Y:S01]  /*8c570*/  PRMT R2, R6, 0x7772, RZ ;  /* 0x0000777206027816 */ /* 0x010fe200000000ff */
[----:B------:R-:W4:Y:S04]  /*8c580*/  LDL.LU.64 R46, [R1+0x388] ;  /* 0x00038800012e7983 */ /* 0x000f280000300a00 */
[----:B0-----:R-:W4:Y:S04]  /*8c590*/  LDL.LU.64 R50, [R1+0x378] ;  /* 0x0003780001327983 */ /* 0x001f280000300a00 */
[----:B------:R0:W-:Y:S01]  /*8c5a0*/  @P4 STG.E.U8 desc[UR34][R40.64], R4 ;  /* 0x0000000428004986 */ /* 0x0001e2000c101122 */
[----:B------:R-:W-:-:S02]  /*8c5b0*/  ISETP.LT.AND P4, PT, R52, UR15, !P0 ;  /* 0x0000000f34007c0c */ /* 0x000fc4000c781270 */
[----:B------:R-:W-:Y:S01]  /*8c5c0*/  ISETP.LT.AND P2, PT, R59, UR14, !P2 ;  /* 0x0000000e3b007c0c */ /* 0x000fe2000d741270 */
[----:B------:R-:W1:Y:S01]  /*8c5d0*/  LDCU UR4, c[0x0][0x398] ;  /* 0x00007300ff0477ac */ /* 0x000e620008000800 */
[----:B0-----:R-:W4:Y:S04]  /*8c5e0*/  LDL.LU.64 R40, [R1+0x368] ;  /* 0x0003680001287983 */ /* 0x001f280000300a00 */
[----:B------:R0:W-:Y:S04]  /*8c5f0*/  @P5 STG.E.U8 desc[UR34][R48.64], R0 ;  /* 0x0000000030005986 */ /* 0x0001e8000c101122 */
[----:B0-----:R-:W4:Y:S04]  /*8c600*/  LDL.LU.64 R48, [R1+0x350] ;  /* 0x0003500001307983 */ /* 0x001f280000300a00 */
[----:B--2---:R0:W-:Y:S04]  /*8c610*/  @P6 STG.E.U8 desc[UR34][R54.64], R2 ;  /* 0x0000000236006986 */ /* 0x0041e8000c101122 */
[----:B0-----:R-:W2:Y:S04]  /*8c620*/  LDL.LU.64 R54, [R1+0x408] ;  /* 0x0004080001367983 */ /* 0x001ea80000300a00 */
[----:B------:R-:W2:Y:S01]  /*8c630*/  LDL.LU R52, [R1+0x22c] ;  /* 0x00022c0001347983 */ /* 0x000ea20000300800 */
[----:B------:R-:W-:-:S02]  /*8c640*/  PRMT R6, R6, 0x7773, RZ ;  /* 0x0000777306067816 */ /* 0x000fc400000000ff */
[----:B------:R-:W-:Y:S02]  /*8c650*/  ISETP.LT.AND P6, PT, R37, UR7, !P3 ;  /* 0x0000000725007c0c */ /* 0x000fe4000dfc1270 */
[----:B------:R-:W-:Y:S02]  /*8c660*/  ISETP.LT.AND P5, PT, R45, UR8, !P3 ;  /* 0x000000082d007c0c */ /* 0x000fe4000dfa1270 */
[C---:B------:R-:W-:Y:S02]  /*8c670*/  PRMT R3, R56.reuse, 0x7770, RZ ;  /* 0x0000777038037816 */ /* 0x040fe400000000ff */
[----:B------:R-:W-:Y:S01]  /*8c680*/  PRMT R4, R56, 0x7771, RZ ;  /* 0x0000777138047816 */ /* 0x000fe200000000ff */
[----:B------:R-:W-:Y:S01]  /*8c690*/  @P2 STG.E.U8 desc[UR34][R24.64], R6 ;  /* 0x0000000618002986 */ /* 0x000fe2000c101122 */
[----:B------:R-:W-:Y:S02]  /*8c6a0*/  ISETP.LT.AND P2, PT, R36, UR11, !P3 ;  /* 0x0000000b24007c0c */ /* 0x000fe4000df41270 */
[----:B------:R-:W-:-:S02]  /*8c6b0*/  PRMT R5, R56, 0x7772, RZ ;  /* 0x0000777238057816 */ /* 0x000fc400000000ff */
[----:B------:R-:W-:Y:S01]  /*8c6c0*/  PRMT R8, R56, 0x7773, RZ ;  /* 0x0000777338087816 */ /* 0x000fe200000000ff */
[----:B------:R0:W-:Y:S01]  /*8c6d0*/  @P1 STG.E.U8 desc[UR34][R28.64], R3 ;  /* 0x000000031c001986 */ /* 0x0001e2000c101122 */
[----:B------:R-:W-:Y:S01]  /*8c6e0*/  ISETP.LT.AND P1, PT, R44, UR5, !P3 ;  /* 0x000000052c007c0c */ /* 0x000fe2000df21270 */
[----:B------:R-:W0:Y:S01]  /*8c6f0*/  LDCU UR7, c[0x0][0x398] ;  /* 0x00007300ff0777ac */ /* 0x000e220008000800 */
[----:B------:R-:W0:Y:S01]  /*8c700*/  LDCU UR8, c[0x0][0x398] ;  /* 0x00007300ff0877ac */ /* 0x000e220008000800 */
[----:B------:R-:W0:Y:S01]  /*8c710*/  LDCU UR5, c[0x0][0x398] ;  /* 0x00007300ff0577ac */ /* 0x000e220008000800 */
[----:B------:R0:W-:Y:S04]  /*8c720*/  @P6 STG.E.U8 desc[UR34][R32.64], R4 ;  /* 0x0000000420006986 */ /* 0x0001e8000c101122 */
[----:B------:R2:W-:Y:S01]  /*8c730*/  @P5 STG.E.U8 desc[UR34][R38.64], R5 ;  /* 0x0000000526005986 */ /* 0x0005e2000c101122 */
[----:B-1----:R-:W-:Y:S01]  /*8c740*/  ISETP.LT.AND P6, PT, R60, UR6, !P3 ;  /* 0x000000063c007c0c */ /* 0x002fe2000dfc1270 */
[----:B------:R-:W1:Y:S02]  /*8c750*/  LDCU UR6, c[0x0][0x398] ;  /* 0x00007300ff0677ac */ /* 0x000e640008000800 */
[----:B---3--:R-:W-:Y:S01]  /*8c760*/  @P2 STG.E.U8 desc[UR34][R42.64], R8 ;  /* 0x000000082a002986 */ /* 0x008fe2000c101122 */
[----:B------:R-:W-:Y:S01]  /*8c770*/  ISETP.LT.AND P2, PT, R53, UR9, !P3 ;  /* 0x0000000935007c0c */ /* 0x000fe2000df41270 */
[----:B------:R-:W3:Y:S01]  /*8c780*/  LDCU UR9, c[0x0][0x398] ;  /* 0x00007300ff0977ac */ /* 0x000ee20008000800 */
[----:B------:R-:W-:-:S02]  /*8c790*/  ISETP.LT.AND P3, PT, R59, UR4, !P3 ;  /* 0x000000043b007c0c */ /* 0x000fc4000df61270 */
[C---:B------:R-:W-:Y:S02]  /*8c7a0*/  PRMT R0, R61.reuse, 0x7770, RZ ;  /* 0x000077703d007816 */ /* 0x040fe400000000ff */
[C---:B------:R-:W-:Y:S02]  /*8c7b0*/  PRMT R2, R61.reuse, 0x7771, RZ ;  /* 0x000077713d027816 */ /* 0x040fe400000000ff */
[C---:B0-----:R-:W-:Y:S02]  /*8c7c0*/  PRMT R3, R61.reuse, 0x7772, RZ ;  /* 0x000077723d037816 */ /* 0x041fe400000000ff */
[----:B------:R-:W-:Y:S02]  /*8c7d0*/  PRMT R4, R61, 0x7773, RZ ;  /* 0x000077733d047816 */ /* 0x000fe400000000ff */
[----:B------:R-:W-:Y:S01]  /*8c7e0*/  ISETP.LT.AND P5, PT, R37, UR10, !P0 ;  /* 0x0000000a25007c0c */ /* 0x000fe2000c7a1270 */
[----:B----4-:R0:W-:Y:S04]  /*8c7f0*/  @P1 STG.E.U8 desc[UR34][R46.64], R0 ;  /* 0x000000002e001986 */ /* 0x0101e8000c101122 */
[----:B------:R4:W-:Y:S01]  /*8c800*/  @P6 STG.E.U8 desc[UR34][R50.64], R2 ;  /* 0x0000000232006986 */ /* 0x0009e2000c101122 */
[----:B------:R-:W-:-:S02]  /*8c810*/  ISETP.LT.AND P1, PT, R45, UR7, !P0 ;  /* 0x000000072d007c0c */ /* 0x000fc4000c721270 */
[----:B------:R-:W-:Y:S01]  /*8c820*/  ISETP.LT.AND P6, PT, R36, UR8, !P0 ;  /* 0x0000000824007c0c */ /* 0x000fe2000c7c1270 */
[----:B------:R0:W-:Y:S01]  /*8c830*/  @P2 STG.E.U8 desc[UR34][R40.64], R3 ;  /* 0x0000000328002986 */ /* 0x0001e2000c101122 */
[----:B------:R-:W-:-:S03]  /*8c840*/  ISETP.LT.AND P2, PT, R44, UR5, !P0 ;  /* 0x000000052c007c0c */ /* 0x000fc6000c741270 */
[----:B------:R0:W-:Y:S01]  /*8c850*/  @P3 STG.E.U8 desc[UR34][R48.64], R4 ;  /* 0x0000000430003986 */ /* 0x0001e2000c101122 */
[----:B-1----:R-:W-:Y:S02]  /*8c860*/  ISETP.LT.AND P3, PT, R60, UR6, !P0 ;  /* 0x000000063c007c0c */ /* 0x002fe4000c761270 */
[C---:B--2---:R-:W-:Y:S02]  /*8c870*/  PRMT R5, R52.reuse, 0x7770, RZ ;  /* 0x0000777034057816 */ /* 0x044fe400000000ff */
[C---:B0-----:R-:W-:Y:S02]  /*8c880*/  PRMT R0, R52.reuse, 0x7771, RZ ;  /* 0x0000777134007816 */ /* 0x041fe400000000ff */
[C---:B----4-:R-:W-:Y:S02]  /*8c890*/  PRMT R2, R52.reuse, 0x7772, RZ ;  /* 0x0000777234027816 */ /* 0x050fe400000000ff */
[----:B------:R-:W-:Y:S01]  /*8c8a0*/  PRMT R6, R52, 0x7773, RZ ;  /* 0x0000777334067816 */ /* 0x000fe200000000ff */
[----:B------:R0:W-:Y:S01]  /*8c8b0*/  @P4 STG.E.U8 desc[UR34][R54.64], R5 ;  /* 0x0000000536004986 */ /* 0x0001e2000c101122 */
[----:B---3--:R-:W-:-:S03]  /*8c8c0*/  ISETP.LT.AND P4, PT, R53, UR9, !P0 ;  /* 0x0000000935007c0c */ /* 0x008fc6000c781270 */
[----:B------:R-:W2:Y:S04]  /*8c8d0*/  LDL.LU.64 R40, [R1+0x3f0] ;  /* 0x0003f00001287983 */ /* 0x000ea80000300a00 */
[----:B------:R-:W3:Y:S04]  /*8c8e0*/  LDL.LU.64 R44, [R1+0x3b0] ;  /* 0x0003b000012c7983 */ /* 0x000ee80000300a00 */
[----:B------:R-:W4:Y:S04]  /*8c8f0*/  LDL.LU.64 R48, [R1+0x390] ;  /* 0x0003900001307983 */ /* 0x000f280000300a00 */
[----:B------:R-:W4:Y:S04]  /*8c900*/  LDL.LU.64 R60, [R1+0x380] ;  /* 0x00038000013c7983 */ /* 0x000f280000300a00 */
[----:B0-----:R-:W4:Y:S04]  /*8c910*/  LDL.LU.64 R54, [R1+0x370] ;  /* 0x0003700001367983 */ /* 0x001f280000300a00 */
[----:B------:R-:W4:Y:S01]  /*8c920*/  LDL.LU.64 R52, [R1+0x360] ;  /* 0x0003600001347983 */ /* 0x000f220000300a00 */
[----:B------:R-:W-:-:S02]  /*8c930*/  ISETP.LT.AND P0, PT, R59, UR9, !P0 ;  /* 0x000000093b007c0c */ /* 0x000fc4000c701270 */
[C---:B------:R-:W-:Y:S02]  /*8c940*/  PRMT R3, R7.reuse, 0x7770, RZ ;  /* 0x0000777007037816 */ /* 0x040fe400000000ff */
[C---:B------:R-:W-:Y:S02]  /*8c950*/  PRMT R4, R7.reuse, 0x7771, RZ ;  /* 0x0000777107047816 */ /* 0x040fe400000000ff */
[C---:B------:R-:W-:Y:S02]  /*8c960*/  PRMT R5, R7.reuse, 0x7772, RZ ;  /* 0x0000777207057816 */ /* 0x040fe400000000ff */
[----:B------:R-:W-:Y:S01]  /*8c970*/  PRMT R7, R7, 0x7773, RZ ;  /* 0x0000777307077816 */ /* 0x000fe200000000ff */
[----:B--2---:R0:W-:Y:S04]  /*8c980*/  @P5 STG.E.U8 desc[UR34][R40.64], R0 ;  /* 0x0000000028005986 */ /* 0x0041e8000c101122 */
[----:B---3--:R0:W-:Y:S04]  /*8c990*/  @P1 STG.E.U8 desc[UR34][R44.64], R2 ;  /* 0x000000022c001986 */ /* 0x0081e8000c101122 */
[----:B----4-:R0:W-:Y:S04]  /*8c9a0*/  @P6 STG.E.U8 desc[UR34][R48.64], R6 ;  /* 0x0000000630006986 */ /* 0x0101e8000c101122 */
[----:B------:R0:W-:Y:S04]  /*8c9b0*/  @P2 STG.E.U8 desc[UR34][R60.64], R3 ;  /* 0x000000033c002986 */ /* 0x0001e8000c101122 */
[----:B------:R0:W-:Y:S04]  /*8c9c0*/  @P3 STG.E.U8 desc[UR34][R54.64], R4 ;  /* 0x0000000436003986 */ /* 0x0001e8000c101122 */
[----:B------:R0:W-:Y:S01]  /*8c9d0*/  @P4 STG.E.U8 desc[UR34][R52.64], R5 ;  /* 0x0000000534004986 */ /* 0x0001e2000c101122 */
[----:B------:R-:W-:Y:S05]  /*8c9e0*/  @!P0 EXIT ;  /* 0x000000000000894d */ /* 0x000fea0003800000 */
[----:B0-----:R-:W2:Y:S04]  /*8c9f0*/  LDL.LU.64 R52, [R1+0x358] ;  /* 0x0003580001347983 */ /* 0x001ea80000300a00 */
[----:B--2---:R-:W-:Y:S01]  /*8ca00*/  STG.E.U8 desc[UR34][R52.64], R7 ;  /* 0x0000000734007986 */ /* 0x004fe2000c101122 */
[----:B------:R-:W-:Y:S05]  /*8ca10*/  EXIT ;  /* 0x000000000000794d */ /* 0x000fea0003800000 */
.L_x_2:
[----:B------:R-:W-:-:S00]  /*8ca20*/  BRA `(.L_x_2) ;  /* 0xfffffffc00fc7947 */ /* 0x000fc0000383ffff */
[----:B------:R-:W-:-:S00]  /*8ca30*/  NOP ;  /* 0x0000000000007918 */ /* 0x000fc00000000000 */
        /* <DEDUP_REMOVED lines=12> */
.L_x_3:


//--------------------- .nv.shared.matmul_kernel  --------------------------
	.section	.nv.shared.matmul_kernel,"aw",@nobits
	.sectionflags	@""
	.align	16
	.zero		1024


//--------------------- .nv.shared.reserved.0     --------------------------
	.section	.nv.shared.reserved.0,"aw",@nobits
	.weak		__nv_reservedSMEM_offset_0_alias
	.size		__nv_reservedSMEM_offset_0_alias, 0, 64
	.other		__nv_reservedSMEM_offset_0_alias,@"STO_CUDA_RESERVED_SHARED STV_DEFAULT"
__nv_reservedSMEM_offset_0_alias:
	.zero		0
	.zero		64


//--------------------- .nv.constant0.matmul_kernel --------------------------
	.section	.nv.constant0.matmul_kernel,"a",@progbits
	.sectionflags	@""
	.align	4
.nv.constant0.matmul_kernel:
	.zero		976


//--------------------- SYMBOLS --------------------------

	.type		.nv.reservedSmem.offset0,@object
	.size		.nv.reservedSmem.offset0,0x4
	.type		.nv.reservedSmem.cap,@object
	.size		.nv.reservedSmem.cap,0x4
